//
// Generated by NVIDIA NVVM Compiler
//
// Compiler Build ID: CL-36424714
// Cuda compilation tools, release 13.0, V13.0.88
// Based on NVVM 20.0.0
//

.version 9.0
.target sm_100
.address_size 64

	// .globl	_Z16compute_message2iiiPsS_S_iiiiiii
// _ZZ38compute_message_per_pixel_per_neighborPsS_S_S_S_S_S_iiiiE5g_val has been demoted
// _ZZ38compute_message_per_pixel_per_neighborPsS_S_S_S_S_S_iiiiE9minimum_s has been demoted
// _ZZ38compute_message_per_pixel_per_neighborPsS_S_S_S_S_S_iiiiE6m_temp has been demoted
// _ZZ38compute_message_per_pixel_per_neighborPsS_S_S_S_S_S_iiiiE10disp_lefts has been demoted
// _ZZ26compute_message_per_pixel2PsS_S_S_S_S_S_S_S_S_S_iiiiE7m_tempu has been demoted
// _ZZ26compute_message_per_pixel2PsS_S_S_S_S_S_S_S_S_S_iiiiE7m_templ has been demoted
// _ZZ26compute_message_per_pixel2PsS_S_S_S_S_S_S_S_S_S_iiiiE7m_tempd has been demoted
// _ZZ26compute_message_per_pixel2PsS_S_S_S_S_S_S_S_S_S_iiiiE7m_tempr has been demoted
// _ZZ22compute_data_cost_initPhS_iiiiiiPsS0_iiiE6m_temp has been demoted
// _ZZ22compute_data_cost_initPhS_iiiiiiPsS0_iiiE7m_temp2 has been demoted
// _ZZ22compute_data_cost_initPhS_iiiiiiPsS0_iiiE18selected_disparity has been demoted
// _ZZ22compute_data_cost_initPhS_iiiiiiPsS0_iiiE9data_cost has been demoted
// _ZZ17compute_data_costPhS_iiiiPsiS0_iiiiiiE6m_temp has been demoted
// _ZZ17compute_data_costPhS_iiiiPsiS0_iiiiiiE18selected_disparity has been demoted
// _ZZ18compute_data_cost2PhS_iiiiPsiS0_iiiiiiE6m_temp has been demoted
// _ZZ12init_messageiiiPsS_S_S_iiiiiiiiiiiiE7m_temp2 has been demoted
// _ZZ12init_messageiiiPsS_S_S_iiiiiiiiiiiiE6m_temp has been demoted

.visible .entry _Z16compute_message2iiiPsS_S_iiiiiii(
	.param .u32 _Z16compute_message2iiiPsS_S_iiiiiii_param_0,
	.param .u32 _Z16compute_message2iiiPsS_S_iiiiiii_param_1,
	.param .u32 _Z16compute_message2iiiPsS_S_iiiiiii_param_2,
	.param .u64 .ptr .align 1 _Z16compute_message2iiiPsS_S_iiiiiii_param_3,
	.param .u64 .ptr .align 1 _Z16compute_message2iiiPsS_S_iiiiiii_param_4,
	.param .u64 .ptr .align 1 _Z16compute_message2iiiPsS_S_iiiiiii_param_5,
	.param .u32 _Z16compute_message2iiiPsS_S_iiiiiii_param_6,
	.param .u32 _Z16compute_message2iiiPsS_S_iiiiiii_param_7,
	.param .u32 _Z16compute_message2iiiPsS_S_iiiiiii_param_8,
	.param .u32 _Z16compute_message2iiiPsS_S_iiiiiii_param_9,
	.param .u32 _Z16compute_message2iiiPsS_S_iiiiiii_param_10,
	.param .u32 _Z16compute_message2iiiPsS_S_iiiiiii_param_11,
	.param .u32 _Z16compute_message2iiiPsS_S_iiiiiii_param_12
)
{
	.reg .pred 	%p<25>;
	.reg .b16 	%rs<227>;
	.reg .b32 	%r<382>;
	.reg .b64 	%rd<128>;
	// demoted variable
	.shared .align 2 .b8 _ZZ26compute_message_per_pixel2PsS_S_S_S_S_S_S_S_S_S_iiiiE7m_tempu[2048];
	// demoted variable
	.shared .align 2 .b8 _ZZ26compute_message_per_pixel2PsS_S_S_S_S_S_S_S_S_S_iiiiE7m_templ[2048];
	// demoted variable
	.shared .align 2 .b8 _ZZ26compute_message_per_pixel2PsS_S_S_S_S_S_S_S_S_S_iiiiE7m_tempd[2048];
	// demoted variable
	.shared .align 2 .b8 _ZZ26compute_message_per_pixel2PsS_S_S_S_S_S_S_S_S_S_iiiiE7m_tempr[2048];
	ld.param.u32 	%r130, [_Z16compute_message2iiiPsS_S_iiiiiii_param_0];
	ld.param.u32 	%r122, [_Z16compute_message2iiiPsS_S_iiiiiii_param_1];
	ld.param.u64 	%rd33, [_Z16compute_message2iiiPsS_S_iiiiiii_param_3];
	ld.param.u64 	%rd34, [_Z16compute_message2iiiPsS_S_iiiiiii_param_4];
	ld.param.u64 	%rd35, [_Z16compute_message2iiiPsS_S_iiiiiii_param_5];
	ld.param.u32 	%r123, [_Z16compute_message2iiiPsS_S_iiiiiii_param_6];
	ld.param.u32 	%r124, [_Z16compute_message2iiiPsS_S_iiiiiii_param_7];
	ld.param.u32 	%r125, [_Z16compute_message2iiiPsS_S_iiiiiii_param_8];
	ld.param.u32 	%r126, [_Z16compute_message2iiiPsS_S_iiiiiii_param_9];
	ld.param.u32 	%r127, [_Z16compute_message2iiiPsS_S_iiiiiii_param_10];
	ld.param.u32 	%r129, [_Z16compute_message2iiiPsS_S_iiiiiii_param_12];
	cvta.to.global.u64 	%rd1, %rd33;
	cvta.to.global.u64 	%rd2, %rd35;
	cvta.to.global.u64 	%rd3, %rd34;
	mov.u32 	%r131, %ctaid.x;
	add.s32 	%r1, %r131, 1;
	setp.ge.s32 	%p1, %r1, %r130;
	@%p1 bra 	$L__BB0_29;
	add.s32 	%r132, %r123, %r1;
	shr.u32 	%r133, %r132, 31;
	add.s32 	%r134, %r132, %r133;
	and.b32  	%r135, %r134, -2;
	sub.s32 	%r136, %r132, %r135;
	mov.u32 	%r2, %tid.x;
	shl.b32 	%r137, %r2, 1;
	add.s32 	%r138, %r137, %r136;
	add.s32 	%r326, %r138, 1;
	setp.ge.s32 	%p2, %r326, %r122;
	@%p2 bra 	$L__BB0_29;
	shl.b32 	%r4, %r127, 1;
	setp.lt.s32 	%p3, %r127, 1;
	@%p3 bra 	$L__BB0_29;
	shl.b32 	%r16, %r2, 3;
	mov.u32 	%r139, _ZZ26compute_message_per_pixel2PsS_S_S_S_S_S_S_S_S_S_iiiiE7m_tempu;
	add.s32 	%r5, %r139, %r16;
	mov.u32 	%r140, _ZZ26compute_message_per_pixel2PsS_S_S_S_S_S_S_S_S_S_iiiiE7m_templ;
	add.s32 	%r6, %r140, %r16;
	mov.u32 	%r141, _ZZ26compute_message_per_pixel2PsS_S_S_S_S_S_S_S_S_S_iiiiE7m_tempd;
	add.s32 	%r7, %r141, %r16;
	mov.u32 	%r142, _ZZ26compute_message_per_pixel2PsS_S_S_S_S_S_S_S_S_S_iiiiE7m_tempr;
	add.s32 	%r8, %r142, %r16;
	and.b32  	%r9, %r127, 3;
	and.b32  	%r10, %r127, 7;
	and.b32  	%r11, %r127, 2147483644;
	and.b32  	%r12, %r127, 1;
	and.b32  	%r13, %r127, 2147483646;
	and.b32  	%r14, %r127, 2147483640;
	neg.s32 	%r15, %r11;
	mul.lo.s32 	%r17, %r126, %r1;
	mul.lo.s32 	%r18, %r124, %r1;
	mov.u32 	%r143, %ntid.x;
	shl.b32 	%r19, %r143, 1;
	add.s32 	%r20, %r127, %r125;
	mul.lo.s32 	%r144, %r127, 3;
	sub.s32 	%r21, %r144, %r125;
	sub.s32 	%r22, %r4, %r124;
	mul.wide.s32 	%rd76, %r127, 2;
$L__BB0_4:
	setp.lt.u32 	%p4, %r127, 4;
	mad.lo.s32 	%r24, %r326, %r125, %r18;
	mad.lo.s32 	%r25, %r326, %r127, %r17;
	cvt.s64.s32 	%rd4, %r25;
	add.s32 	%r148, %r22, %r24;
	cvt.s64.s32 	%rd5, %r148;
	add.s32 	%r149, %r21, %r24;
	cvt.s64.s32 	%rd6, %r149;
	add.s32 	%r150, %r24, %r124;
	cvt.s64.s32 	%rd7, %r150;
	add.s32 	%r151, %r20, %r24;
	cvt.s64.s32 	%rd8, %r151;
	mov.b32 	%r367, 30000;
	mov.b32 	%r377, 0;
	mov.u32 	%r366, %r367;
	mov.u32 	%r365, %r367;
	mov.u32 	%r364, %r367;
	@%p4 bra 	$L__BB0_7;
	shl.b64 	%rd36, %rd4, 1;
	add.s64 	%rd37, %rd1, %rd36;
	add.s64 	%rd127, %rd37, 4;
	shl.b64 	%rd38, %rd6, 1;
	add.s64 	%rd39, %rd3, 4;
	add.s64 	%rd126, %rd39, %rd38;
	shl.b64 	%rd40, %rd7, 1;
	add.s64 	%rd125, %rd39, %rd40;
	shl.b64 	%rd41, %rd8, 1;
	add.s64 	%rd124, %rd39, %rd41;
	shl.b64 	%rd42, %rd5, 1;
	add.s64 	%rd123, %rd39, %rd42;
	mov.b32 	%r367, 30000;
	mov.u32 	%r327, %r16;
	mov.u32 	%r328, %r15;
$L__BB0_6:
	.pragma "nounroll";
	ld.global.u16 	%rs5, [%rd127+-4];
	ld.global.u16 	%rs6, [%rd126+-4];
	ld.global.u16 	%rs7, [%rd125+-4];
	ld.global.u16 	%rs8, [%rd124+-4];
	add.s16 	%rs9, %rs6, %rs5;
	add.s16 	%rs10, %rs9, %rs7;
	add.s16 	%rs11, %rs10, %rs8;
	mov.u32 	%r153, _ZZ26compute_message_per_pixel2PsS_S_S_S_S_S_S_S_S_S_iiiiE7m_tempu;
	add.s32 	%r154, %r153, %r327;
	st.shared.u16 	[%r154], %rs11;
	ld.global.u16 	%rs12, [%rd123+-4];
	add.s16 	%rs13, %rs12, %rs5;
	add.s16 	%rs14, %rs13, %rs7;
	add.s16 	%rs15, %rs14, %rs8;
	mov.u32 	%r155, _ZZ26compute_message_per_pixel2PsS_S_S_S_S_S_S_S_S_S_iiiiE7m_templ;
	add.s32 	%r156, %r155, %r327;
	st.shared.u16 	[%r156], %rs15;
	add.s16 	%rs16, %rs9, %rs12;
	add.s16 	%rs17, %rs16, %rs8;
	mov.u32 	%r157, _ZZ26compute_message_per_pixel2PsS_S_S_S_S_S_S_S_S_S_iiiiE7m_tempd;
	add.s32 	%r158, %r157, %r327;
	st.shared.u16 	[%r158], %rs17;
	add.s16 	%rs18, %rs14, %rs6;
	mov.u32 	%r159, _ZZ26compute_message_per_pixel2PsS_S_S_S_S_S_S_S_S_S_iiiiE7m_tempr;
	add.s32 	%r160, %r159, %r327;
	st.shared.u16 	[%r160], %rs18;
	cvt.s32.s16 	%r161, %rs11;
	min.s32 	%r162, %r367, %r161;
	cvt.s32.s16 	%r163, %rs15;
	min.s32 	%r164, %r366, %r163;
	cvt.s32.s16 	%r165, %rs17;
	min.s32 	%r166, %r365, %r165;
	cvt.s32.s16 	%r167, %rs18;
	min.s32 	%r168, %r364, %r167;
	ld.global.u16 	%rs19, [%rd127+-2];
	ld.global.u16 	%rs20, [%rd126+-2];
	ld.global.u16 	%rs21, [%rd125+-2];
	ld.global.u16 	%rs22, [%rd124+-2];
	add.s16 	%rs23, %rs20, %rs19;
	add.s16 	%rs24, %rs23, %rs21;
	add.s16 	%rs25, %rs24, %rs22;
	st.shared.u16 	[%r154+2], %rs25;
	ld.global.u16 	%rs26, [%rd123+-2];
	add.s16 	%rs27, %rs26, %rs19;
	add.s16 	%rs28, %rs27, %rs21;
	add.s16 	%rs29, %rs28, %rs22;
	st.shared.u16 	[%r156+2], %rs29;
	add.s16 	%rs30, %rs23, %rs26;
	add.s16 	%rs31, %rs30, %rs22;
	st.shared.u16 	[%r158+2], %rs31;
	add.s16 	%rs32, %rs28, %rs20;
	st.shared.u16 	[%r160+2], %rs32;
	cvt.s32.s16 	%r169, %rs25;
	min.s32 	%r170, %r162, %r169;
	cvt.s32.s16 	%r171, %rs29;
	min.s32 	%r172, %r164, %r171;
	cvt.s32.s16 	%r173, %rs31;
	min.s32 	%r174, %r166, %r173;
	cvt.s32.s16 	%r175, %rs32;
	min.s32 	%r176, %r168, %r175;
	ld.global.u16 	%rs33, [%rd127];
	ld.global.u16 	%rs34, [%rd126];
	ld.global.u16 	%rs35, [%rd125];
	ld.global.u16 	%rs36, [%rd124];
	add.s16 	%rs37, %rs34, %rs33;
	add.s16 	%rs38, %rs37, %rs35;
	add.s16 	%rs39, %rs38, %rs36;
	st.shared.u16 	[%r154+4], %rs39;
	ld.global.u16 	%rs40, [%rd123];
	add.s16 	%rs41, %rs40, %rs33;
	add.s16 	%rs42, %rs41, %rs35;
	add.s16 	%rs43, %rs42, %rs36;
	st.shared.u16 	[%r156+4], %rs43;
	add.s16 	%rs44, %rs37, %rs40;
	add.s16 	%rs45, %rs44, %rs36;
	st.shared.u16 	[%r158+4], %rs45;
	add.s16 	%rs46, %rs42, %rs34;
	st.shared.u16 	[%r160+4], %rs46;
	cvt.s32.s16 	%r177, %rs39;
	min.s32 	%r178, %r170, %r177;
	cvt.s32.s16 	%r179, %rs43;
	min.s32 	%r180, %r172, %r179;
	cvt.s32.s16 	%r181, %rs45;
	min.s32 	%r182, %r174, %r181;
	cvt.s32.s16 	%r183, %rs46;
	min.s32 	%r184, %r176, %r183;
	ld.global.u16 	%rs47, [%rd127+2];
	ld.global.u16 	%rs48, [%rd126+2];
	ld.global.u16 	%rs49, [%rd125+2];
	ld.global.u16 	%rs50, [%rd124+2];
	add.s16 	%rs51, %rs48, %rs47;
	add.s16 	%rs52, %rs51, %rs49;
	add.s16 	%rs53, %rs52, %rs50;
	st.shared.u16 	[%r154+6], %rs53;
	ld.global.u16 	%rs54, [%rd123+2];
	add.s16 	%rs55, %rs54, %rs47;
	add.s16 	%rs56, %rs55, %rs49;
	add.s16 	%rs57, %rs56, %rs50;
	st.shared.u16 	[%r156+6], %rs57;
	add.s16 	%rs58, %rs51, %rs54;
	add.s16 	%rs59, %rs58, %rs50;
	st.shared.u16 	[%r158+6], %rs59;
	add.s16 	%rs60, %rs56, %rs48;
	st.shared.u16 	[%r160+6], %rs60;
	cvt.s32.s16 	%r185, %rs53;
	min.s32 	%r367, %r178, %r185;
	cvt.s32.s16 	%r186, %rs57;
	min.s32 	%r366, %r180, %r186;
	cvt.s32.s16 	%r187, %rs59;
	min.s32 	%r365, %r182, %r187;
	cvt.s32.s16 	%r188, %rs60;
	min.s32 	%r364, %r184, %r188;
	add.s32 	%r328, %r328, 4;
	add.s64 	%rd127, %rd127, 8;
	add.s64 	%rd126, %rd126, 8;
	add.s64 	%rd125, %rd125, 8;
	add.s32 	%r327, %r327, 8;
	add.s64 	%rd124, %rd124, 8;
	add.s64 	%rd123, %rd123, 8;
	setp.eq.s32 	%p5, %r328, 0;
	mov.u32 	%r377, %r11;
	@%p5 bra 	$L__BB0_7;
	bra.uni 	$L__BB0_6;
$L__BB0_7:
	setp.eq.s32 	%p6, %r9, 0;
	@%p6 bra 	$L__BB0_12;
	setp.eq.s32 	%p7, %r9, 1;
	@%p7 bra 	$L__BB0_10;
	cvt.u64.u32 	%rd43, %r377;
	add.s64 	%rd44, %rd43, %rd4;
	shl.b64 	%rd45, %rd44, 1;
	add.s64 	%rd46, %rd1, %rd45;
	ld.global.u16 	%rs61, [%rd46];
	add.s64 	%rd47, %rd43, %rd6;
	shl.b64 	%rd48, %rd47, 1;
	add.s64 	%rd49, %rd3, %rd48;
	ld.global.u16 	%rs62, [%rd49];
	add.s64 	%rd50, %rd43, %rd7;
	shl.b64 	%rd51, %rd50, 1;
	add.s64 	%rd52, %rd3, %rd51;
	ld.global.u16 	%rs63, [%rd52];
	add.s64 	%rd53, %rd43, %rd8;
	shl.b64 	%rd54, %rd53, 1;
	add.s64 	%rd55, %rd3, %rd54;
	ld.global.u16 	%rs64, [%rd55];
	add.s16 	%rs65, %rs62, %rs61;
	add.s16 	%rs66, %rs65, %rs63;
	add.s16 	%rs67, %rs66, %rs64;
	shl.b32 	%r190, %r377, 1;
	add.s32 	%r191, %r5, %r190;
	st.shared.u16 	[%r191], %rs67;
	add.s64 	%rd56, %rd43, %rd5;
	shl.b64 	%rd57, %rd56, 1;
	add.s64 	%rd58, %rd3, %rd57;
	ld.global.u16 	%rs68, [%rd58];
	add.s16 	%rs69, %rs68, %rs61;
	add.s16 	%rs70, %rs69, %rs63;
	add.s16 	%rs71, %rs70, %rs64;
	add.s32 	%r192, %r6, %r190;
	st.shared.u16 	[%r192], %rs71;
	add.s16 	%rs72, %rs65, %rs68;
	add.s16 	%rs73, %rs72, %rs64;
	add.s32 	%r193, %r7, %r190;
	st.shared.u16 	[%r193], %rs73;
	add.s16 	%rs74, %rs70, %rs62;
	add.s32 	%r194, %r8, %r190;
	st.shared.u16 	[%r194], %rs74;
	cvt.s32.s16 	%r195, %rs67;
	min.s32 	%r196, %r367, %r195;
	cvt.s32.s16 	%r197, %rs71;
	min.s32 	%r198, %r366, %r197;
	cvt.s32.s16 	%r199, %rs73;
	min.s32 	%r200, %r365, %r199;
	cvt.s32.s16 	%r201, %rs74;
	min.s32 	%r202, %r364, %r201;
	ld.global.u16 	%rs75, [%rd46+2];
	ld.global.u16 	%rs76, [%rd49+2];
	ld.global.u16 	%rs77, [%rd52+2];
	ld.global.u16 	%rs78, [%rd55+2];
	add.s16 	%rs79, %rs76, %rs75;
	add.s16 	%rs80, %rs79, %rs77;
	add.s16 	%rs81, %rs80, %rs78;
	st.shared.u16 	[%r191+2], %rs81;
	ld.global.u16 	%rs82, [%rd58+2];
	add.s16 	%rs83, %rs82, %rs75;
	add.s16 	%rs84, %rs83, %rs77;
	add.s16 	%rs85, %rs84, %rs78;
	st.shared.u16 	[%r192+2], %rs85;
	add.s16 	%rs86, %rs79, %rs82;
	add.s16 	%rs87, %rs86, %rs78;
	st.shared.u16 	[%r193+2], %rs87;
	add.s16 	%rs88, %rs84, %rs76;
	st.shared.u16 	[%r194+2], %rs88;
	cvt.s32.s16 	%r203, %rs81;
	min.s32 	%r367, %r196, %r203;
	cvt.s32.s16 	%r204, %rs85;
	min.s32 	%r366, %r198, %r204;
	cvt.s32.s16 	%r205, %rs87;
	min.s32 	%r365, %r200, %r205;
	cvt.s32.s16 	%r206, %rs88;
	min.s32 	%r364, %r202, %r206;
	add.s32 	%r377, %r377, 2;
$L__BB0_10:
	setp.eq.s32 	%p8, %r12, 0;
	@%p8 bra 	$L__BB0_12;
	cvt.u64.u32 	%rd59, %r377;
	add.s64 	%rd60, %rd59, %rd4;
	shl.b64 	%rd61, %rd60, 1;
	add.s64 	%rd62, %rd1, %rd61;
	ld.global.u16 	%rs89, [%rd62];
	add.s64 	%rd63, %rd59, %rd6;
	shl.b64 	%rd64, %rd63, 1;
	add.s64 	%rd65, %rd3, %rd64;
	ld.global.u16 	%rs90, [%rd65];
	add.s64 	%rd66, %rd59, %rd7;
	shl.b64 	%rd67, %rd66, 1;
	add.s64 	%rd68, %rd3, %rd67;
	ld.global.u16 	%rs91, [%rd68];
	add.s64 	%rd69, %rd59, %rd8;
	shl.b64 	%rd70, %rd69, 1;
	add.s64 	%rd71, %rd3, %rd70;
	ld.global.u16 	%rs92, [%rd71];
	add.s16 	%rs93, %rs90, %rs89;
	add.s16 	%rs94, %rs93, %rs91;
	add.s16 	%rs95, %rs94, %rs92;
	shl.b32 	%r207, %r377, 1;
	add.s32 	%r208, %r5, %r207;
	st.shared.u16 	[%r208], %rs95;
	add.s64 	%rd72, %rd59, %rd5;
	shl.b64 	%rd73, %rd72, 1;
	add.s64 	%rd74, %rd3, %rd73;
	ld.global.u16 	%rs96, [%rd74];
	add.s16 	%rs97, %rs96, %rs89;
	add.s16 	%rs98, %rs97, %rs91;
	add.s16 	%rs99, %rs98, %rs92;
	add.s32 	%r209, %r6, %r207;
	st.shared.u16 	[%r209], %rs99;
	add.s16 	%rs100, %rs93, %rs96;
	add.s16 	%rs101, %rs100, %rs92;
	add.s32 	%r210, %r7, %r207;
	st.shared.u16 	[%r210], %rs101;
	add.s16 	%rs102, %rs98, %rs90;
	add.s32 	%r211, %r8, %r207;
	st.shared.u16 	[%r211], %rs102;
	cvt.s32.s16 	%r212, %rs95;
	min.s32 	%r367, %r367, %r212;
	cvt.s32.s16 	%r213, %rs99;
	min.s32 	%r366, %r366, %r213;
	cvt.s32.s16 	%r214, %rs101;
	min.s32 	%r365, %r365, %r214;
	cvt.s32.s16 	%r215, %rs102;
	min.s32 	%r364, %r364, %r215;
$L__BB0_12:
	ld.param.u32 	%r325, [_Z16compute_message2iiiPsS_S_iiiiiii_param_11];
	mul.wide.s32 	%rd75, %r24, 2;
	add.s64 	%rd25, %rd3, %rd75;
	add.s64 	%rd26, %rd25, %rd76;
	cvt.u64.u32 	%rd77, %r4;
	add.s64 	%rd27, %rd26, %rd77;
	add.s64 	%rd28, %rd27, %rd77;
	add.s32 	%r91, %r367, %r325;
	add.s32 	%r92, %r366, %r325;
	add.s32 	%r93, %r365, %r325;
	add.s32 	%r94, %r364, %r325;
	add.s32 	%r217, %r25, %r127;
	cvt.s64.s32 	%rd29, %r217;
	add.s32 	%r218, %r25, %r126;
	cvt.s64.s32 	%rd30, %r218;
	sub.s32 	%r219, %r25, %r127;
	cvt.s64.s32 	%rd31, %r219;
	sub.s32 	%r220, %r25, %r126;
	cvt.s64.s32 	%rd32, %r220;
	mov.b32 	%r333, 0;
	mov.u32 	%r334, %r333;
	mov.u32 	%r335, %r333;
	mov.u32 	%r336, %r333;
	mov.u32 	%r337, %r333;
$L__BB0_13:
	setp.eq.s32 	%p9, %r127, 1;
	cvt.u64.u32 	%rd24, %r333;
	add.s64 	%rd78, %rd24, %rd32;
	shl.b64 	%rd79, %rd78, 1;
	add.s64 	%rd80, %rd2, %rd79;
	ld.global.s16 	%r43, [%rd80];
	add.s64 	%rd81, %rd24, %rd31;
	shl.b64 	%rd82, %rd81, 1;
	add.s64 	%rd83, %rd2, %rd82;
	ld.global.s16 	%r44, [%rd83];
	add.s64 	%rd84, %rd24, %rd30;
	shl.b64 	%rd85, %rd84, 1;
	add.s64 	%rd86, %rd2, %rd85;
	ld.global.s16 	%r45, [%rd86];
	add.s64 	%rd87, %rd24, %rd29;
	shl.b64 	%rd88, %rd87, 1;
	add.s64 	%rd89, %rd2, %rd88;
	ld.global.s16 	%r46, [%rd89];
	mov.b32 	%r347, 0;
	mov.u32 	%r343, %r94;
	mov.u32 	%r344, %r93;
	mov.u32 	%r345, %r92;
	mov.u32 	%r346, %r91;
	@%p9 bra 	$L__BB0_16;
	mov.b32 	%r338, 0;
	mov.u32 	%r343, %r94;
	mov.u32 	%r344, %r93;
	mov.u32 	%r345, %r92;
	mov.u32 	%r346, %r91;
$L__BB0_15:
	.pragma "nounroll";
	cvt.u64.u32 	%rd90, %r338;
	add.s64 	%rd91, %rd90, %rd4;
	shl.b64 	%rd92, %rd91, 1;
	add.s64 	%rd93, %rd2, %rd92;
	ld.global.s16 	%r224, [%rd93];
	cvt.s32.s16 	%r225, %r346;
	shl.b32 	%r226, %r338, 1;
	add.s32 	%r227, %r5, %r226;
	ld.shared.u16 	%rs103, [%r227];
	cvt.s32.s16 	%r228, %rs103;
	sub.s32 	%r229, %r224, %r43;
	abs.s32 	%r230, %r229;
	mul.lo.s32 	%r231, %r230, %r129;
	add.s32 	%r232, %r231, %r228;
	setp.lt.s32 	%p10, %r225, %r232;
	cvt.u32.u16 	%r233, %rs103;
	add.s32 	%r234, %r231, %r233;
	selp.b32 	%r235, %r346, %r234, %p10;
	cvt.s32.s16 	%r236, %r345;
	add.s32 	%r237, %r6, %r226;
	ld.shared.u16 	%rs104, [%r237];
	cvt.s32.s16 	%r238, %rs104;
	sub.s32 	%r239, %r224, %r44;
	abs.s32 	%r240, %r239;
	mul.lo.s32 	%r241, %r240, %r129;
	add.s32 	%r242, %r241, %r238;
	setp.lt.s32 	%p11, %r236, %r242;
	cvt.u32.u16 	%r243, %rs104;
	add.s32 	%r244, %r241, %r243;
	selp.b32 	%r245, %r345, %r244, %p11;
	cvt.s32.s16 	%r246, %r344;
	add.s32 	%r247, %r7, %r226;
	ld.shared.u16 	%rs105, [%r247];
	cvt.s32.s16 	%r248, %rs105;
	sub.s32 	%r249, %r224, %r45;
	abs.s32 	%r250, %r249;
	mul.lo.s32 	%r251, %r250, %r129;
	add.s32 	%r252, %r251, %r248;
	setp.lt.s32 	%p12, %r246, %r252;
	cvt.u32.u16 	%r253, %rs105;
	add.s32 	%r254, %r251, %r253;
	selp.b32 	%r255, %r344, %r254, %p12;
	cvt.s32.s16 	%r256, %r343;
	add.s32 	%r257, %r8, %r226;
	ld.shared.u16 	%rs106, [%r257];
	cvt.s32.s16 	%r258, %rs106;
	sub.s32 	%r259, %r224, %r46;
	abs.s32 	%r260, %r259;
	mul.lo.s32 	%r261, %r260, %r129;
	add.s32 	%r262, %r261, %r258;
	setp.lt.s32 	%p13, %r256, %r262;
	cvt.u32.u16 	%r263, %rs106;
	add.s32 	%r264, %r261, %r263;
	selp.b32 	%r265, %r343, %r264, %p13;
	ld.global.s16 	%r266, [%rd93+2];
	cvt.s32.s16 	%r267, %r235;
	ld.shared.s16 	%r268, [%r227+2];
	sub.s32 	%r269, %r266, %r43;
	abs.s32 	%r270, %r269;
	mad.lo.s32 	%r271, %r270, %r129, %r268;
	min.s32 	%r346, %r267, %r271;
	cvt.s32.s16 	%r272, %r245;
	ld.shared.s16 	%r273, [%r237+2];
	sub.s32 	%r274, %r266, %r44;
	abs.s32 	%r275, %r274;
	mad.lo.s32 	%r276, %r275, %r129, %r273;
	min.s32 	%r345, %r272, %r276;
	cvt.s32.s16 	%r277, %r255;
	ld.shared.s16 	%r278, [%r247+2];
	sub.s32 	%r279, %r266, %r45;
	abs.s32 	%r280, %r279;
	mad.lo.s32 	%r281, %r280, %r129, %r278;
	min.s32 	%r344, %r277, %r281;
	cvt.s32.s16 	%r282, %r265;
	ld.shared.s16 	%r283, [%r257+2];
	sub.s32 	%r284, %r266, %r46;
	abs.s32 	%r285, %r284;
	mad.lo.s32 	%r286, %r285, %r129, %r283;
	min.s32 	%r343, %r282, %r286;
	add.s32 	%r338, %r338, 2;
	setp.ne.s32 	%p14, %r338, %r13;
	mov.u32 	%r347, %r13;
	@%p14 bra 	$L__BB0_15;
$L__BB0_16:
	setp.eq.s32 	%p15, %r12, 0;
	@%p15 bra 	$L__BB0_18;
	cvt.u64.u32 	%rd94, %r347;
	add.s64 	%rd95, %rd94, %rd4;
	shl.b64 	%rd96, %rd95, 1;
	add.s64 	%rd97, %rd2, %rd96;
	ld.global.s16 	%r287, [%rd97];
	cvt.s32.s16 	%r288, %r346;
	shl.b32 	%r289, %r347, 1;
	add.s32 	%r290, %r5, %r289;
	ld.shared.s16 	%r291, [%r290];
	sub.s32 	%r292, %r287, %r43;
	abs.s32 	%r293, %r292;
	mad.lo.s32 	%r294, %r293, %r129, %r291;
	min.s32 	%r346, %r288, %r294;
	cvt.s32.s16 	%r295, %r345;
	add.s32 	%r296, %r6, %r289;
	ld.shared.s16 	%r297, [%r296];
	sub.s32 	%r298, %r287, %r44;
	abs.s32 	%r299, %r298;
	mad.lo.s32 	%r300, %r299, %r129, %r297;
	min.s32 	%r345, %r295, %r300;
	cvt.s32.s16 	%r301, %r344;
	add.s32 	%r302, %r7, %r289;
	ld.shared.s16 	%r303, [%r302];
	sub.s32 	%r304, %r287, %r45;
	abs.s32 	%r305, %r304;
	mad.lo.s32 	%r306, %r305, %r129, %r303;
	min.s32 	%r344, %r301, %r306;
	cvt.s32.s16 	%r307, %r343;
	add.s32 	%r308, %r8, %r289;
	ld.shared.s16 	%r309, [%r308];
	sub.s32 	%r310, %r287, %r46;
	abs.s32 	%r311, %r310;
	mad.lo.s32 	%r312, %r311, %r129, %r309;
	min.s32 	%r343, %r307, %r312;
$L__BB0_18:
	cvt.u32.u64 	%r313, %rd24;
	shl.b64 	%rd98, %rd24, 1;
	add.s64 	%rd99, %rd25, %rd98;
	st.global.u16 	[%rd99], %r346;
	add.s64 	%rd100, %rd26, %rd98;
	st.global.u16 	[%rd100], %r345;
	add.s64 	%rd101, %rd27, %rd98;
	st.global.u16 	[%rd101], %r344;
	add.s64 	%rd102, %rd28, %rd98;
	st.global.u16 	[%rd102], %r343;
	cvt.s32.s16 	%r314, %r346;
	add.s32 	%r337, %r314, %r337;
	cvt.s32.s16 	%r315, %r345;
	add.s32 	%r336, %r315, %r336;
	cvt.s32.s16 	%r316, %r344;
	add.s32 	%r335, %r316, %r335;
	cvt.s32.s16 	%r317, %r343;
	add.s32 	%r334, %r317, %r334;
	add.s32 	%r333, %r313, 1;
	setp.eq.s32 	%p16, %r333, %r127;
	@%p16 bra 	$L__BB0_19;
	bra.uni 	$L__BB0_13;
$L__BB0_19:
	setp.lt.u32 	%p17, %r127, 8;
	div.s32 	%r319, %r337, %r127;
	div.s32 	%r320, %r336, %r127;
	div.s32 	%r321, %r335, %r127;
	div.s32 	%r322, %r334, %r127;
	cvt.u16.u32 	%rs1, %r319;
	cvt.u16.u32 	%rs2, %r320;
	cvt.u16.u32 	%rs3, %r321;
	cvt.u16.u32 	%rs4, %r322;
	mov.b32 	%r358, 0;
	@%p17 bra 	$L__BB0_20;
	bra.uni 	$L__BB0_30;
$L__BB0_20:
	setp.eq.s32 	%p19, %r10, 0;
	@%p19 bra 	$L__BB0_28;
	add.s32 	%r324, %r10, -1;
	setp.lt.u32 	%p20, %r324, 3;
	@%p20 bra 	$L__BB0_23;
	mul.wide.u32 	%rd108, %r358, 2;
	add.s64 	%rd109, %rd25, %rd108;
	ld.global.u16 	%rs171, [%rd109];
	sub.s16 	%rs172, %rs171, %rs1;
	st.global.u16 	[%rd109], %rs172;
	add.s64 	%rd110, %rd26, %rd108;
	ld.global.u16 	%rs173, [%rd110];
	sub.s16 	%rs174, %rs173, %rs2;
	st.global.u16 	[%rd110], %rs174;
	add.s64 	%rd111, %rd27, %rd108;
	ld.global.u16 	%rs175, [%rd111];
	sub.s16 	%rs176, %rs175, %rs3;
	st.global.u16 	[%rd111], %rs176;
	add.s64 	%rd112, %rd28, %rd108;
	ld.global.u16 	%rs177, [%rd112];
	sub.s16 	%rs178, %rs177, %rs4;
	st.global.u16 	[%rd112], %rs178;
	ld.global.u16 	%rs179, [%rd109+2];
	sub.s16 	%rs180, %rs179, %rs1;
	st.global.u16 	[%rd109+2], %rs180;
	ld.global.u16 	%rs181, [%rd110+2];
	sub.s16 	%rs182, %rs181, %rs2;
	st.global.u16 	[%rd110+2], %rs182;
	ld.global.u16 	%rs183, [%rd111+2];
	sub.s16 	%rs184, %rs183, %rs3;
	st.global.u16 	[%rd111+2], %rs184;
	ld.global.u16 	%rs185, [%rd112+2];
	sub.s16 	%rs186, %rs185, %rs4;
	st.global.u16 	[%rd112+2], %rs186;
	ld.global.u16 	%rs187, [%rd109+4];
	sub.s16 	%rs188, %rs187, %rs1;
	st.global.u16 	[%rd109+4], %rs188;
	ld.global.u16 	%rs189, [%rd110+4];
	sub.s16 	%rs190, %rs189, %rs2;
	st.global.u16 	[%rd110+4], %rs190;
	ld.global.u16 	%rs191, [%rd111+4];
	sub.s16 	%rs192, %rs191, %rs3;
	st.global.u16 	[%rd111+4], %rs192;
	ld.global.u16 	%rs193, [%rd112+4];
	sub.s16 	%rs194, %rs193, %rs4;
	st.global.u16 	[%rd112+4], %rs194;
	ld.global.u16 	%rs195, [%rd109+6];
	sub.s16 	%rs196, %rs195, %rs1;
	st.global.u16 	[%rd109+6], %rs196;
	ld.global.u16 	%rs197, [%rd110+6];
	sub.s16 	%rs198, %rs197, %rs2;
	st.global.u16 	[%rd110+6], %rs198;
	ld.global.u16 	%rs199, [%rd111+6];
	sub.s16 	%rs200, %rs199, %rs3;
	st.global.u16 	[%rd111+6], %rs200;
	ld.global.u16 	%rs201, [%rd112+6];
	sub.s16 	%rs202, %rs201, %rs4;
	st.global.u16 	[%rd112+6], %rs202;
	add.s32 	%r358, %r358, 4;
$L__BB0_23:
	setp.eq.s32 	%p21, %r9, 0;
	@%p21 bra 	$L__BB0_28;
	setp.eq.s32 	%p22, %r9, 1;
	@%p22 bra 	$L__BB0_26;
	mul.wide.u32 	%rd113, %r358, 2;
	add.s64 	%rd114, %rd25, %rd113;
	ld.global.u16 	%rs203, [%rd114];
	sub.s16 	%rs204, %rs203, %rs1;
	st.global.u16 	[%rd114], %rs204;
	add.s64 	%rd115, %rd26, %rd113;
	ld.global.u16 	%rs205, [%rd115];
	sub.s16 	%rs206, %rs205, %rs2;
	st.global.u16 	[%rd115], %rs206;
	add.s64 	%rd116, %rd27, %rd113;
	ld.global.u16 	%rs207, [%rd116];
	sub.s16 	%rs208, %rs207, %rs3;
	st.global.u16 	[%rd116], %rs208;
	add.s64 	%rd117, %rd28, %rd113;
	ld.global.u16 	%rs209, [%rd117];
	sub.s16 	%rs210, %rs209, %rs4;
	st.global.u16 	[%rd117], %rs210;
	ld.global.u16 	%rs211, [%rd114+2];
	sub.s16 	%rs212, %rs211, %rs1;
	st.global.u16 	[%rd114+2], %rs212;
	ld.global.u16 	%rs213, [%rd115+2];
	sub.s16 	%rs214, %rs213, %rs2;
	st.global.u16 	[%rd115+2], %rs214;
	ld.global.u16 	%rs215, [%rd116+2];
	sub.s16 	%rs216, %rs215, %rs3;
	st.global.u16 	[%rd116+2], %rs216;
	ld.global.u16 	%rs217, [%rd117+2];
	sub.s16 	%rs218, %rs217, %rs4;
	st.global.u16 	[%rd117+2], %rs218;
	add.s32 	%r358, %r358, 2;
$L__BB0_26:
	setp.eq.s32 	%p23, %r12, 0;
	@%p23 bra 	$L__BB0_28;
	mul.wide.u32 	%rd118, %r358, 2;
	add.s64 	%rd119, %rd25, %rd118;
	ld.global.u16 	%rs219, [%rd119];
	sub.s16 	%rs220, %rs219, %rs1;
	st.global.u16 	[%rd119], %rs220;
	add.s64 	%rd120, %rd26, %rd118;
	ld.global.u16 	%rs221, [%rd120];
	sub.s16 	%rs222, %rs221, %rs2;
	st.global.u16 	[%rd120], %rs222;
	add.s64 	%rd121, %rd27, %rd118;
	ld.global.u16 	%rs223, [%rd121];
	sub.s16 	%rs224, %rs223, %rs3;
	st.global.u16 	[%rd121], %rs224;
	add.s64 	%rd122, %rd28, %rd118;
	ld.global.u16 	%rs225, [%rd122];
	sub.s16 	%rs226, %rs225, %rs4;
	st.global.u16 	[%rd122], %rs226;
$L__BB0_28:
	add.s32 	%r326, %r326, %r19;
	setp.lt.s32 	%p24, %r326, %r122;
	@%p24 bra 	$L__BB0_4;
$L__BB0_29:
	ret;
$L__BB0_30:
	mov.b32 	%r356, 0;
$L__BB0_31:
	.pragma "nounroll";
	mul.wide.u32 	%rd103, %r356, 2;
	add.s64 	%rd104, %rd25, %rd103;
	ld.global.u16 	%rs107, [%rd104];
	sub.s16 	%rs108, %rs107, %rs1;
	st.global.u16 	[%rd104], %rs108;
	add.s64 	%rd105, %rd26, %rd103;
	ld.global.u16 	%rs109, [%rd105];
	sub.s16 	%rs110, %rs109, %rs2;
	st.global.u16 	[%rd105], %rs110;
	add.s64 	%rd106, %rd27, %rd103;
	ld.global.u16 	%rs111, [%rd106];
	sub.s16 	%rs112, %rs111, %rs3;
	st.global.u16 	[%rd106], %rs112;
	add.s64 	%rd107, %rd28, %rd103;
	ld.global.u16 	%rs113, [%rd107];
	sub.s16 	%rs114, %rs113, %rs4;
	st.global.u16 	[%rd107], %rs114;
	ld.global.u16 	%rs115, [%rd104+2];
	sub.s16 	%rs116, %rs115, %rs1;
	st.global.u16 	[%rd104+2], %rs116;
	ld.global.u16 	%rs117, [%rd105+2];
	sub.s16 	%rs118, %rs117, %rs2;
	st.global.u16 	[%rd105+2], %rs118;
	ld.global.u16 	%rs119, [%rd106+2];
	sub.s16 	%rs120, %rs119, %rs3;
	st.global.u16 	[%rd106+2], %rs120;
	ld.global.u16 	%rs121, [%rd107+2];
	sub.s16 	%rs122, %rs121, %rs4;
	st.global.u16 	[%rd107+2], %rs122;
	ld.global.u16 	%rs123, [%rd104+4];
	sub.s16 	%rs124, %rs123, %rs1;
	st.global.u16 	[%rd104+4], %rs124;
	ld.global.u16 	%rs125, [%rd105+4];
	sub.s16 	%rs126, %rs125, %rs2;
	st.global.u16 	[%rd105+4], %rs126;
	ld.global.u16 	%rs127, [%rd106+4];
	sub.s16 	%rs128, %rs127, %rs3;
	st.global.u16 	[%rd106+4], %rs128;
	ld.global.u16 	%rs129, [%rd107+4];
	sub.s16 	%rs130, %rs129, %rs4;
	st.global.u16 	[%rd107+4], %rs130;
	ld.global.u16 	%rs131, [%rd104+6];
	sub.s16 	%rs132, %rs131, %rs1;
	st.global.u16 	[%rd104+6], %rs132;
	ld.global.u16 	%rs133, [%rd105+6];
	sub.s16 	%rs134, %rs133, %rs2;
	st.global.u16 	[%rd105+6], %rs134;
	ld.global.u16 	%rs135, [%rd106+6];
	sub.s16 	%rs136, %rs135, %rs3;
	st.global.u16 	[%rd106+6], %rs136;
	ld.global.u16 	%rs137, [%rd107+6];
	sub.s16 	%rs138, %rs137, %rs4;
	st.global.u16 	[%rd107+6], %rs138;
	ld.global.u16 	%rs139, [%rd104+8];
	sub.s16 	%rs140, %rs139, %rs1;
	st.global.u16 	[%rd104+8], %rs140;
	ld.global.u16 	%rs141, [%rd105+8];
	sub.s16 	%rs142, %rs141, %rs2;
	st.global.u16 	[%rd105+8], %rs142;
	ld.global.u16 	%rs143, [%rd106+8];
	sub.s16 	%rs144, %rs143, %rs3;
	st.global.u16 	[%rd106+8], %rs144;
	ld.global.u16 	%rs145, [%rd107+8];
	sub.s16 	%rs146, %rs145, %rs4;
	st.global.u16 	[%rd107+8], %rs146;
	ld.global.u16 	%rs147, [%rd104+10];
	sub.s16 	%rs148, %rs147, %rs1;
	st.global.u16 	[%rd104+10], %rs148;
	ld.global.u16 	%rs149, [%rd105+10];
	sub.s16 	%rs150, %rs149, %rs2;
	st.global.u16 	[%rd105+10], %rs150;
	ld.global.u16 	%rs151, [%rd106+10];
	sub.s16 	%rs152, %rs151, %rs3;
	st.global.u16 	[%rd106+10], %rs152;
	ld.global.u16 	%rs153, [%rd107+10];
	sub.s16 	%rs154, %rs153, %rs4;
	st.global.u16 	[%rd107+10], %rs154;
	ld.global.u16 	%rs155, [%rd104+12];
	sub.s16 	%rs156, %rs155, %rs1;
	st.global.u16 	[%rd104+12], %rs156;
	ld.global.u16 	%rs157, [%rd105+12];
	sub.s16 	%rs158, %rs157, %rs2;
	st.global.u16 	[%rd105+12], %rs158;
	ld.global.u16 	%rs159, [%rd106+12];
	sub.s16 	%rs160, %rs159, %rs3;
	st.global.u16 	[%rd106+12], %rs160;
	ld.global.u16 	%rs161, [%rd107+12];
	sub.s16 	%rs162, %rs161, %rs4;
	st.global.u16 	[%rd107+12], %rs162;
	ld.global.u16 	%rs163, [%rd104+14];
	sub.s16 	%rs164, %rs163, %rs1;
	st.global.u16 	[%rd104+14], %rs164;
	ld.global.u16 	%rs165, [%rd105+14];
	sub.s16 	%rs166, %rs165, %rs2;
	st.global.u16 	[%rd105+14], %rs166;
	ld.global.u16 	%rs167, [%rd106+14];
	sub.s16 	%rs168, %rs167, %rs3;
	st.global.u16 	[%rd106+14], %rs168;
	ld.global.u16 	%rs169, [%rd107+14];
	sub.s16 	%rs170, %rs169, %rs4;
	st.global.u16 	[%rd107+14], %rs170;
	add.s32 	%r356, %r356, 8;
	setp.eq.s32 	%p18, %r356, %r14;
	mov.u32 	%r358, %r14;
	@%p18 bra 	$L__BB0_20;
	bra.uni 	$L__BB0_31;

}
	// .globl	_Z15compute_messageiiiPsS_S_iiiiiii
.visible .entry _Z15compute_messageiiiPsS_S_iiiiiii(
	.param .u32 _Z15compute_messageiiiPsS_S_iiiiiii_param_0,
	.param .u32 _Z15compute_messageiiiPsS_S_iiiiiii_param_1,
	.param .u32 _Z15compute_messageiiiPsS_S_iiiiiii_param_2,
	.param .u64 .ptr .align 1 _Z15compute_messageiiiPsS_S_iiiiiii_param_3,
	.param .u64 .ptr .align 1 _Z15compute_messageiiiPsS_S_iiiiiii_param_4,
	.param .u64 .ptr .align 1 _Z15compute_messageiiiPsS_S_iiiiiii_param_5,
	.param .u32 _Z15compute_messageiiiPsS_S_iiiiiii_param_6,
	.param .u32 _Z15compute_messageiiiPsS_S_iiiiiii_param_7,
	.param .u32 _Z15compute_messageiiiPsS_S_iiiiiii_param_8,
	.param .u32 _Z15compute_messageiiiPsS_S_iiiiiii_param_9,
	.param .u32 _Z15compute_messageiiiPsS_S_iiiiiii_param_10,
	.param .u32 _Z15compute_messageiiiPsS_S_iiiiiii_param_11,
	.param .u32 _Z15compute_messageiiiPsS_S_iiiiiii_param_12
)
{
	.reg .pred 	%p<88>;
	.reg .b16 	%rs<45>;
	.reg .b32 	%r<999>;
	.reg .b64 	%rd<78>;
	// demoted variable
	.shared .align 4 .b8 _ZZ38compute_message_per_pixel_per_neighborPsS_S_S_S_S_S_iiiiE5g_val[16];
	// demoted variable
	.shared .align 4 .b8 _ZZ38compute_message_per_pixel_per_neighborPsS_S_S_S_S_S_iiiiE9minimum_s[16];
	// demoted variable
	.shared .align 2 .b8 _ZZ38compute_message_per_pixel_per_neighborPsS_S_S_S_S_S_iiiiE6m_temp[512];
	// demoted variable
	.shared .align 4 .b8 _ZZ38compute_message_per_pixel_per_neighborPsS_S_S_S_S_S_iiiiE10disp_lefts[256];
	ld.param.u32 	%r135, [_Z15compute_messageiiiPsS_S_iiiiiii_param_0];
	ld.param.u32 	%r127, [_Z15compute_messageiiiPsS_S_iiiiiii_param_1];
	ld.param.u64 	%rd13, [_Z15compute_messageiiiPsS_S_iiiiiii_param_3];
	ld.param.u64 	%rd14, [_Z15compute_messageiiiPsS_S_iiiiiii_param_4];
	ld.param.u64 	%rd15, [_Z15compute_messageiiiPsS_S_iiiiiii_param_5];
	ld.param.u32 	%r128, [_Z15compute_messageiiiPsS_S_iiiiiii_param_6];
	ld.param.u32 	%r129, [_Z15compute_messageiiiPsS_S_iiiiiii_param_7];
	ld.param.u32 	%r130, [_Z15compute_messageiiiPsS_S_iiiiiii_param_8];
	ld.param.u32 	%r131, [_Z15compute_messageiiiPsS_S_iiiiiii_param_9];
	ld.param.u32 	%r132, [_Z15compute_messageiiiPsS_S_iiiiiii_param_10];
	ld.param.u32 	%r133, [_Z15compute_messageiiiPsS_S_iiiiiii_param_11];
	ld.param.u32 	%r134, [_Z15compute_messageiiiPsS_S_iiiiiii_param_12];
	cvta.to.global.u64 	%rd1, %rd15;
	mov.u32 	%r136, %ctaid.y;
	add.s32 	%r1, %r136, 1;
	setp.ge.s32 	%p1, %r1, %r135;
	@%p1 bra 	$L__BB1_59;
	add.s32 	%r137, %r128, %r1;
	shr.u32 	%r138, %r137, 31;
	add.s32 	%r139, %r137, %r138;
	and.b32  	%r140, %r139, -2;
	sub.s32 	%r141, %r137, %r140;
	mov.u32 	%r142, %ctaid.x;
	shl.b32 	%r143, %r142, 1;
	add.s32 	%r144, %r143, %r141;
	add.s32 	%r2, %r144, 1;
	setp.ge.s32 	%p2, %r2, %r127;
	@%p2 bra 	$L__BB1_59;
	mul.lo.s32 	%r146, %r129, %r1;
	mul.lo.s32 	%r147, %r131, %r1;
	mad.lo.s32 	%r148, %r2, %r130, %r146;
	mad.lo.s32 	%r3, %r2, %r132, %r147;
	cvta.to.global.u64 	%rd16, %rd13;
	mul.wide.s32 	%rd17, %r3, 2;
	add.s64 	%rd2, %rd16, %rd17;
	cvta.to.global.u64 	%rd18, %rd14;
	mul.wide.s32 	%rd19, %r148, 2;
	add.s64 	%rd3, %rd18, %rd19;
	shl.b32 	%r4, %r132, 1;
	sub.s32 	%r149, %r4, %r129;
	mul.wide.s32 	%rd20, %r149, 2;
	add.s64 	%rd4, %rd3, %rd20;
	mul.lo.s32 	%r5, %r132, 3;
	sub.s32 	%r150, %r5, %r130;
	mul.wide.s32 	%rd21, %r150, 2;
	add.s64 	%rd5, %rd3, %rd21;
	mul.wide.s32 	%rd22, %r129, 2;
	add.s64 	%rd6, %rd3, %rd22;
	add.s32 	%r151, %r132, %r130;
	mul.wide.s32 	%rd23, %r151, 2;
	add.s64 	%rd7, %rd3, %rd23;
	add.s64 	%rd8, %rd1, %rd17;
	sub.s32 	%r6, %r3, %r131;
	mov.u32 	%r145, %tid.x;
	setp.gt.s32 	%p3, %r145, 1;
	@%p3 bra 	$L__BB1_18;
	setp.eq.s32 	%p6, %r145, 0;
	@%p6 bra 	$L__BB1_33;
	setp.eq.s32 	%p7, %r145, 1;
	@%p7 bra 	$L__BB1_5;
	bra.uni 	$L__BB1_59;
$L__BB1_5:
	mov.b32 	%r548, 0;
	st.shared.u32 	[_ZZ38compute_message_per_pixel_per_neighborPsS_S_S_S_S_S_iiiiE5g_val+4], %r548;
	mov.b32 	%r549, 30000;
	st.shared.u32 	[_ZZ38compute_message_per_pixel_per_neighborPsS_S_S_S_S_S_iiiiE9minimum_s+4], %r549;
	mov.u32 	%r37, %tid.y;
	setp.ge.s32 	%p48, %r37, %r132;
	@%p48 bra 	$L__BB1_59;
	cvt.u64.u32 	%rd10, %r37;
	mul.wide.u32 	%rd52, %r37, 2;
	add.s64 	%rd53, %rd8, %rd52;
	ld.global.s16 	%r552, [%rd53];
	shl.b32 	%r553, %r37, 2;
	mov.u32 	%r554, _ZZ38compute_message_per_pixel_per_neighborPsS_S_S_S_S_S_iiiiE10disp_lefts;
	add.s32 	%r555, %r554, %r553;
	st.shared.u32 	[%r555], %r552;
	add.s64 	%rd54, %rd2, %rd52;
	ld.global.s16 	%r556, [%rd54];
	add.s64 	%rd55, %rd4, %rd52;
	ld.global.s16 	%r557, [%rd55];
	add.s32 	%r558, %r557, %r556;
	add.s64 	%rd56, %rd6, %rd52;
	ld.global.s16 	%r559, [%rd56];
	add.s32 	%r560, %r558, %r559;
	add.s64 	%rd57, %rd7, %rd52;
	ld.global.s16 	%r561, [%rd57];
	add.s32 	%r562, %r560, %r561;
	min.s32 	%r563, %r562, 30000;
	shl.b32 	%r564, %r37, 1;
	mov.u32 	%r565, _ZZ38compute_message_per_pixel_per_neighborPsS_S_S_S_S_S_iiiiE6m_temp;
	add.s32 	%r566, %r565, %r564;
	st.shared.u16 	[%r566+128], %r562;
	cvt.s32.s16 	%r567, %r563;
	atom.shared.min.s32 	%r568, [_ZZ38compute_message_per_pixel_per_neighborPsS_S_S_S_S_S_iiiiE9minimum_s+4], %r567;
	bar.sync 	0;
	ld.shared.u32 	%r569, [_ZZ38compute_message_per_pixel_per_neighborPsS_S_S_S_S_S_iiiiE9minimum_s+4];
	sub.s32 	%r570, %r3, %r132;
	cvt.s64.s32 	%rd58, %r570;
	add.s64 	%rd59, %rd58, %rd10;
	shl.b64 	%rd60, %rd59, 1;
	add.s64 	%rd61, %rd1, %rd60;
	ld.global.s16 	%r38, [%rd61];
	add.s32 	%r970, %r569, %r133;
	add.s32 	%r571, %r132, -1;
	and.b32  	%r40, %r132, 7;
	setp.lt.u32 	%p49, %r571, 7;
	mov.b32 	%r965, 0;
	@%p49 bra 	$L__BB1_9;
	and.b32  	%r965, %r132, -8;
	add.s32 	%r958, %r565, 142;
	add.s32 	%r957, %r554, 16;
	neg.s32 	%r959, %r965;
$L__BB1_8:
	.pragma "nounroll";
	cvt.s32.s16 	%r576, %r970;
	ld.shared.u16 	%rs23, [%r958+-14];
	cvt.s32.s16 	%r577, %rs23;
	ld.shared.u32 	%r578, [%r957+-16];
	sub.s32 	%r579, %r578, %r38;
	abs.s32 	%r580, %r579;
	mul.lo.s32 	%r581, %r580, %r134;
	add.s32 	%r582, %r581, %r577;
	setp.lt.s32 	%p50, %r576, %r582;
	cvt.u32.u16 	%r583, %rs23;
	add.s32 	%r584, %r581, %r583;
	selp.b32 	%r585, %r970, %r584, %p50;
	shl.b32 	%r586, %r585, 16;
	cvt.s32.s16 	%r587, %r585;
	ld.shared.u16 	%rs24, [%r958+-12];
	cvt.s32.s16 	%r588, %rs24;
	ld.shared.u32 	%r589, [%r957+-12];
	sub.s32 	%r590, %r589, %r38;
	abs.s32 	%r591, %r590;
	mul.lo.s32 	%r592, %r591, %r134;
	add.s32 	%r593, %r592, %r588;
	setp.lt.s32 	%p51, %r587, %r593;
	cvt.u32.u16 	%r594, %rs24;
	add.s32 	%r595, %r592, %r594;
	shl.b32 	%r596, %r595, 16;
	selp.b32 	%r597, %r586, %r596, %p51;
	shr.s32 	%r598, %r597, 16;
	ld.shared.u16 	%rs25, [%r958+-10];
	cvt.s32.s16 	%r599, %rs25;
	ld.shared.u32 	%r600, [%r957+-8];
	sub.s32 	%r601, %r600, %r38;
	abs.s32 	%r602, %r601;
	mul.lo.s32 	%r603, %r602, %r134;
	add.s32 	%r604, %r603, %r599;
	setp.lt.s32 	%p52, %r598, %r604;
	cvt.u32.u16 	%r605, %rs25;
	add.s32 	%r606, %r603, %r605;
	shl.b32 	%r607, %r606, 16;
	selp.b32 	%r608, %r597, %r607, %p52;
	shr.s32 	%r609, %r608, 16;
	ld.shared.u16 	%rs26, [%r958+-8];
	cvt.s32.s16 	%r610, %rs26;
	ld.shared.u32 	%r611, [%r957+-4];
	sub.s32 	%r612, %r611, %r38;
	abs.s32 	%r613, %r612;
	mul.lo.s32 	%r614, %r613, %r134;
	add.s32 	%r615, %r614, %r610;
	setp.lt.s32 	%p53, %r609, %r615;
	cvt.u32.u16 	%r616, %rs26;
	add.s32 	%r617, %r614, %r616;
	shl.b32 	%r618, %r617, 16;
	selp.b32 	%r619, %r608, %r618, %p53;
	shr.s32 	%r620, %r619, 16;
	ld.shared.u16 	%rs27, [%r958+-6];
	cvt.s32.s16 	%r621, %rs27;
	ld.shared.u32 	%r622, [%r957];
	sub.s32 	%r623, %r622, %r38;
	abs.s32 	%r624, %r623;
	mul.lo.s32 	%r625, %r624, %r134;
	add.s32 	%r626, %r625, %r621;
	setp.lt.s32 	%p54, %r620, %r626;
	cvt.u32.u16 	%r627, %rs27;
	add.s32 	%r628, %r625, %r627;
	shl.b32 	%r629, %r628, 16;
	selp.b32 	%r630, %r619, %r629, %p54;
	shr.s32 	%r631, %r630, 16;
	ld.shared.u16 	%rs28, [%r958+-4];
	cvt.s32.s16 	%r632, %rs28;
	ld.shared.u32 	%r633, [%r957+4];
	sub.s32 	%r634, %r633, %r38;
	abs.s32 	%r635, %r634;
	mul.lo.s32 	%r636, %r635, %r134;
	add.s32 	%r637, %r636, %r632;
	setp.lt.s32 	%p55, %r631, %r637;
	cvt.u32.u16 	%r638, %rs28;
	add.s32 	%r639, %r636, %r638;
	shl.b32 	%r640, %r639, 16;
	selp.b32 	%r641, %r630, %r640, %p55;
	shr.s32 	%r642, %r641, 16;
	ld.shared.u16 	%rs29, [%r958+-2];
	cvt.s32.s16 	%r643, %rs29;
	ld.shared.u32 	%r644, [%r957+8];
	sub.s32 	%r645, %r644, %r38;
	abs.s32 	%r646, %r645;
	mul.lo.s32 	%r647, %r646, %r134;
	add.s32 	%r648, %r647, %r643;
	setp.lt.s32 	%p56, %r642, %r648;
	cvt.u32.u16 	%r649, %rs29;
	add.s32 	%r650, %r647, %r649;
	shl.b32 	%r651, %r650, 16;
	selp.b32 	%r652, %r641, %r651, %p56;
	shr.s32 	%r653, %r652, 16;
	ld.shared.s16 	%r654, [%r958];
	ld.shared.u32 	%r655, [%r957+12];
	sub.s32 	%r656, %r655, %r38;
	abs.s32 	%r657, %r656;
	mad.lo.s32 	%r658, %r657, %r134, %r654;
	min.s32 	%r970, %r653, %r658;
	add.s32 	%r959, %r959, 8;
	add.s32 	%r958, %r958, 16;
	add.s32 	%r957, %r957, 32;
	setp.ne.s32 	%p57, %r959, 0;
	@%p57 bra 	$L__BB1_8;
$L__BB1_9:
	setp.eq.s32 	%p58, %r40, 0;
	@%p58 bra 	$L__BB1_17;
	and.b32  	%r54, %r132, 3;
	setp.lt.u32 	%p59, %r40, 4;
	@%p59 bra 	$L__BB1_12;
	cvt.s32.s16 	%r660, %r970;
	shl.b32 	%r661, %r965, 1;
	add.s32 	%r663, %r565, %r661;
	ld.shared.u16 	%rs30, [%r663+128];
	cvt.s32.s16 	%r664, %rs30;
	shl.b32 	%r665, %r965, 2;
	add.s32 	%r667, %r554, %r665;
	ld.shared.u32 	%r668, [%r667];
	sub.s32 	%r669, %r668, %r38;
	abs.s32 	%r670, %r669;
	mul.lo.s32 	%r671, %r670, %r134;
	add.s32 	%r672, %r671, %r664;
	setp.lt.s32 	%p60, %r660, %r672;
	cvt.u32.u16 	%r673, %rs30;
	add.s32 	%r674, %r671, %r673;
	selp.b32 	%r675, %r970, %r674, %p60;
	shl.b32 	%r676, %r675, 16;
	cvt.s32.s16 	%r677, %r675;
	ld.shared.u16 	%rs31, [%r663+130];
	cvt.s32.s16 	%r678, %rs31;
	ld.shared.u32 	%r679, [%r667+4];
	sub.s32 	%r680, %r679, %r38;
	abs.s32 	%r681, %r680;
	mul.lo.s32 	%r682, %r681, %r134;
	add.s32 	%r683, %r682, %r678;
	setp.lt.s32 	%p61, %r677, %r683;
	cvt.u32.u16 	%r684, %rs31;
	add.s32 	%r685, %r682, %r684;
	shl.b32 	%r686, %r685, 16;
	selp.b32 	%r687, %r676, %r686, %p61;
	shr.s32 	%r688, %r687, 16;
	ld.shared.u16 	%rs32, [%r663+132];
	cvt.s32.s16 	%r689, %rs32;
	ld.shared.u32 	%r690, [%r667+8];
	sub.s32 	%r691, %r690, %r38;
	abs.s32 	%r692, %r691;
	mul.lo.s32 	%r693, %r692, %r134;
	add.s32 	%r694, %r693, %r689;
	setp.lt.s32 	%p62, %r688, %r694;
	cvt.u32.u16 	%r695, %rs32;
	add.s32 	%r696, %r693, %r695;
	shl.b32 	%r697, %r696, 16;
	selp.b32 	%r698, %r687, %r697, %p62;
	shr.s32 	%r699, %r698, 16;
	ld.shared.s16 	%r700, [%r663+134];
	ld.shared.u32 	%r701, [%r667+12];
	sub.s32 	%r702, %r701, %r38;
	abs.s32 	%r703, %r702;
	mad.lo.s32 	%r704, %r703, %r134, %r700;
	min.s32 	%r970, %r699, %r704;
	add.s32 	%r965, %r965, 4;
$L__BB1_12:
	setp.eq.s32 	%p63, %r54, 0;
	@%p63 bra 	$L__BB1_17;
	setp.eq.s32 	%p64, %r54, 1;
	@%p64 bra 	$L__BB1_15;
	cvt.s32.s16 	%r706, %r970;
	shl.b32 	%r707, %r965, 1;
	add.s32 	%r709, %r565, %r707;
	ld.shared.u16 	%rs33, [%r709+128];
	cvt.s32.s16 	%r710, %rs33;
	shl.b32 	%r711, %r965, 2;
	add.s32 	%r713, %r554, %r711;
	ld.shared.u32 	%r714, [%r713];
	sub.s32 	%r715, %r714, %r38;
	abs.s32 	%r716, %r715;
	mul.lo.s32 	%r717, %r716, %r134;
	add.s32 	%r718, %r717, %r710;
	setp.lt.s32 	%p65, %r706, %r718;
	cvt.u32.u16 	%r719, %rs33;
	add.s32 	%r720, %r717, %r719;
	selp.b32 	%r721, %r970, %r720, %p65;
	cvt.s32.s16 	%r722, %r721;
	ld.shared.s16 	%r723, [%r709+130];
	ld.shared.u32 	%r724, [%r713+4];
	sub.s32 	%r725, %r724, %r38;
	abs.s32 	%r726, %r725;
	mad.lo.s32 	%r727, %r726, %r134, %r723;
	min.s32 	%r970, %r722, %r727;
	add.s32 	%r965, %r965, 2;
$L__BB1_15:
	and.b32  	%r728, %r132, 1;
	setp.eq.b32 	%p66, %r728, 1;
	not.pred 	%p67, %p66;
	@%p67 bra 	$L__BB1_17;
	cvt.s32.s16 	%r729, %r970;
	shl.b32 	%r730, %r965, 1;
	add.s32 	%r732, %r565, %r730;
	ld.shared.s16 	%r733, [%r732+128];
	shl.b32 	%r734, %r965, 2;
	add.s32 	%r736, %r554, %r734;
	ld.shared.u32 	%r737, [%r736];
	sub.s32 	%r738, %r737, %r38;
	abs.s32 	%r739, %r738;
	mad.lo.s32 	%r740, %r739, %r134, %r733;
	min.s32 	%r970, %r729, %r740;
$L__BB1_17:
	cvt.s32.s16 	%r741, %r970;
	atom.shared.add.u32 	%r742, [_ZZ38compute_message_per_pixel_per_neighborPsS_S_S_S_S_S_iiiiE5g_val+4], %r741;
	bar.sync 	0;
	ld.shared.u32 	%r743, [_ZZ38compute_message_per_pixel_per_neighborPsS_S_S_S_S_S_iiiiE5g_val+4];
	div.s32 	%r744, %r743, %r132;
	sub.s32 	%r745, %r970, %r744;
	cvt.s64.s32 	%rd62, %r132;
	add.s64 	%rd63, %rd62, %rd10;
	shl.b64 	%rd64, %rd63, 1;
	add.s64 	%rd65, %rd3, %rd64;
	st.global.u16 	[%rd65], %r745;
	bra.uni 	$L__BB1_59;
$L__BB1_18:
	setp.eq.s32 	%p4, %r145, 2;
	@%p4 bra 	$L__BB1_46;
	setp.eq.s32 	%p5, %r145, 3;
	@%p5 bra 	$L__BB1_20;
	bra.uni 	$L__BB1_59;
$L__BB1_20:
	mov.b32 	%r152, 0;
	st.shared.u32 	[_ZZ38compute_message_per_pixel_per_neighborPsS_S_S_S_S_S_iiiiE5g_val+12], %r152;
	mov.b32 	%r153, 30000;
	st.shared.u32 	[_ZZ38compute_message_per_pixel_per_neighborPsS_S_S_S_S_S_iiiiE9minimum_s+12], %r153;
	mov.u32 	%r97, %tid.y;
	setp.ge.s32 	%p8, %r97, %r132;
	@%p8 bra 	$L__BB1_59;
	cvt.u64.u32 	%rd12, %r97;
	mul.wide.u32 	%rd24, %r97, 2;
	add.s64 	%rd25, %rd8, %rd24;
	ld.global.s16 	%r156, [%rd25];
	shl.b32 	%r157, %r97, 2;
	mov.u32 	%r158, _ZZ38compute_message_per_pixel_per_neighborPsS_S_S_S_S_S_iiiiE10disp_lefts;
	add.s32 	%r159, %r158, %r157;
	st.shared.u32 	[%r159], %r156;
	add.s64 	%rd26, %rd2, %rd24;
	ld.global.s16 	%r160, [%rd26];
	add.s64 	%rd27, %rd4, %rd24;
	ld.global.s16 	%r161, [%rd27];
	add.s32 	%r162, %r161, %r160;
	add.s64 	%rd28, %rd5, %rd24;
	ld.global.s16 	%r163, [%rd28];
	add.s32 	%r164, %r162, %r163;
	add.s64 	%rd29, %rd6, %rd24;
	ld.global.s16 	%r165, [%rd29];
	add.s32 	%r166, %r164, %r165;
	min.s32 	%r167, %r166, 30000;
	shl.b32 	%r168, %r97, 1;
	mov.u32 	%r169, _ZZ38compute_message_per_pixel_per_neighborPsS_S_S_S_S_S_iiiiE6m_temp;
	add.s32 	%r170, %r169, %r168;
	st.shared.u16 	[%r170+384], %r166;
	cvt.s32.s16 	%r171, %r167;
	atom.shared.min.s32 	%r172, [_ZZ38compute_message_per_pixel_per_neighborPsS_S_S_S_S_S_iiiiE9minimum_s+12], %r171;
	bar.sync 	0;
	ld.shared.u32 	%r173, [_ZZ38compute_message_per_pixel_per_neighborPsS_S_S_S_S_S_iiiiE9minimum_s+12];
	add.s32 	%r174, %r3, %r132;
	cvt.s64.s32 	%rd30, %r174;
	add.s64 	%rd31, %rd30, %rd12;
	shl.b64 	%rd32, %rd31, 1;
	add.s64 	%rd33, %rd1, %rd32;
	ld.global.s16 	%r98, [%rd33];
	add.s32 	%r998, %r173, %r133;
	add.s32 	%r175, %r132, -1;
	and.b32  	%r100, %r132, 7;
	setp.lt.u32 	%p9, %r175, 7;
	mov.b32 	%r993, 0;
	@%p9 bra 	$L__BB1_24;
	and.b32  	%r993, %r132, -8;
	add.s32 	%r986, %r169, 398;
	add.s32 	%r985, %r158, 16;
	neg.s32 	%r987, %r993;
$L__BB1_23:
	.pragma "nounroll";
	cvt.s32.s16 	%r180, %r998;
	ld.shared.u16 	%rs1, [%r986+-14];
	cvt.s32.s16 	%r181, %rs1;
	ld.shared.u32 	%r182, [%r985+-16];
	sub.s32 	%r183, %r182, %r98;
	abs.s32 	%r184, %r183;
	mul.lo.s32 	%r185, %r184, %r134;
	add.s32 	%r186, %r185, %r181;
	setp.lt.s32 	%p10, %r180, %r186;
	cvt.u32.u16 	%r187, %rs1;
	add.s32 	%r188, %r185, %r187;
	selp.b32 	%r189, %r998, %r188, %p10;
	shl.b32 	%r190, %r189, 16;
	cvt.s32.s16 	%r191, %r189;
	ld.shared.u16 	%rs2, [%r986+-12];
	cvt.s32.s16 	%r192, %rs2;
	ld.shared.u32 	%r193, [%r985+-12];
	sub.s32 	%r194, %r193, %r98;
	abs.s32 	%r195, %r194;
	mul.lo.s32 	%r196, %r195, %r134;
	add.s32 	%r197, %r196, %r192;
	setp.lt.s32 	%p11, %r191, %r197;
	cvt.u32.u16 	%r198, %rs2;
	add.s32 	%r199, %r196, %r198;
	shl.b32 	%r200, %r199, 16;
	selp.b32 	%r201, %r190, %r200, %p11;
	shr.s32 	%r202, %r201, 16;
	ld.shared.u16 	%rs3, [%r986+-10];
	cvt.s32.s16 	%r203, %rs3;
	ld.shared.u32 	%r204, [%r985+-8];
	sub.s32 	%r205, %r204, %r98;
	abs.s32 	%r206, %r205;
	mul.lo.s32 	%r207, %r206, %r134;
	add.s32 	%r208, %r207, %r203;
	setp.lt.s32 	%p12, %r202, %r208;
	cvt.u32.u16 	%r209, %rs3;
	add.s32 	%r210, %r207, %r209;
	shl.b32 	%r211, %r210, 16;
	selp.b32 	%r212, %r201, %r211, %p12;
	shr.s32 	%r213, %r212, 16;
	ld.shared.u16 	%rs4, [%r986+-8];
	cvt.s32.s16 	%r214, %rs4;
	ld.shared.u32 	%r215, [%r985+-4];
	sub.s32 	%r216, %r215, %r98;
	abs.s32 	%r217, %r216;
	mul.lo.s32 	%r218, %r217, %r134;
	add.s32 	%r219, %r218, %r214;
	setp.lt.s32 	%p13, %r213, %r219;
	cvt.u32.u16 	%r220, %rs4;
	add.s32 	%r221, %r218, %r220;
	shl.b32 	%r222, %r221, 16;
	selp.b32 	%r223, %r212, %r222, %p13;
	shr.s32 	%r224, %r223, 16;
	ld.shared.u16 	%rs5, [%r986+-6];
	cvt.s32.s16 	%r225, %rs5;
	ld.shared.u32 	%r226, [%r985];
	sub.s32 	%r227, %r226, %r98;
	abs.s32 	%r228, %r227;
	mul.lo.s32 	%r229, %r228, %r134;
	add.s32 	%r230, %r229, %r225;
	setp.lt.s32 	%p14, %r224, %r230;
	cvt.u32.u16 	%r231, %rs5;
	add.s32 	%r232, %r229, %r231;
	shl.b32 	%r233, %r232, 16;
	selp.b32 	%r234, %r223, %r233, %p14;
	shr.s32 	%r235, %r234, 16;
	ld.shared.u16 	%rs6, [%r986+-4];
	cvt.s32.s16 	%r236, %rs6;
	ld.shared.u32 	%r237, [%r985+4];
	sub.s32 	%r238, %r237, %r98;
	abs.s32 	%r239, %r238;
	mul.lo.s32 	%r240, %r239, %r134;
	add.s32 	%r241, %r240, %r236;
	setp.lt.s32 	%p15, %r235, %r241;
	cvt.u32.u16 	%r242, %rs6;
	add.s32 	%r243, %r240, %r242;
	shl.b32 	%r244, %r243, 16;
	selp.b32 	%r245, %r234, %r244, %p15;
	shr.s32 	%r246, %r245, 16;
	ld.shared.u16 	%rs7, [%r986+-2];
	cvt.s32.s16 	%r247, %rs7;
	ld.shared.u32 	%r248, [%r985+8];
	sub.s32 	%r249, %r248, %r98;
	abs.s32 	%r250, %r249;
	mul.lo.s32 	%r251, %r250, %r134;
	add.s32 	%r252, %r251, %r247;
	setp.lt.s32 	%p16, %r246, %r252;
	cvt.u32.u16 	%r253, %rs7;
	add.s32 	%r254, %r251, %r253;
	shl.b32 	%r255, %r254, 16;
	selp.b32 	%r256, %r245, %r255, %p16;
	shr.s32 	%r257, %r256, 16;
	ld.shared.s16 	%r258, [%r986];
	ld.shared.u32 	%r259, [%r985+12];
	sub.s32 	%r260, %r259, %r98;
	abs.s32 	%r261, %r260;
	mad.lo.s32 	%r262, %r261, %r134, %r258;
	min.s32 	%r998, %r257, %r262;
	add.s32 	%r987, %r987, 8;
	add.s32 	%r986, %r986, 16;
	add.s32 	%r985, %r985, 32;
	setp.ne.s32 	%p17, %r987, 0;
	@%p17 bra 	$L__BB1_23;
$L__BB1_24:
	setp.eq.s32 	%p18, %r100, 0;
	@%p18 bra 	$L__BB1_32;
	and.b32  	%r114, %r132, 3;
	setp.lt.u32 	%p19, %r100, 4;
	@%p19 bra 	$L__BB1_27;
	cvt.s32.s16 	%r264, %r998;
	shl.b32 	%r265, %r993, 1;
	add.s32 	%r267, %r169, %r265;
	ld.shared.u16 	%rs8, [%r267+384];
	cvt.s32.s16 	%r268, %rs8;
	shl.b32 	%r269, %r993, 2;
	add.s32 	%r271, %r158, %r269;
	ld.shared.u32 	%r272, [%r271];
	sub.s32 	%r273, %r272, %r98;
	abs.s32 	%r274, %r273;
	mul.lo.s32 	%r275, %r274, %r134;
	add.s32 	%r276, %r275, %r268;
	setp.lt.s32 	%p20, %r264, %r276;
	cvt.u32.u16 	%r277, %rs8;
	add.s32 	%r278, %r275, %r277;
	selp.b32 	%r279, %r998, %r278, %p20;
	shl.b32 	%r280, %r279, 16;
	cvt.s32.s16 	%r281, %r279;
	ld.shared.u16 	%rs9, [%r267+386];
	cvt.s32.s16 	%r282, %rs9;
	ld.shared.u32 	%r283, [%r271+4];
	sub.s32 	%r284, %r283, %r98;
	abs.s32 	%r285, %r284;
	mul.lo.s32 	%r286, %r285, %r134;
	add.s32 	%r287, %r286, %r282;
	setp.lt.s32 	%p21, %r281, %r287;
	cvt.u32.u16 	%r288, %rs9;
	add.s32 	%r289, %r286, %r288;
	shl.b32 	%r290, %r289, 16;
	selp.b32 	%r291, %r280, %r290, %p21;
	shr.s32 	%r292, %r291, 16;
	ld.shared.u16 	%rs10, [%r267+388];
	cvt.s32.s16 	%r293, %rs10;
	ld.shared.u32 	%r294, [%r271+8];
	sub.s32 	%r295, %r294, %r98;
	abs.s32 	%r296, %r295;
	mul.lo.s32 	%r297, %r296, %r134;
	add.s32 	%r298, %r297, %r293;
	setp.lt.s32 	%p22, %r292, %r298;
	cvt.u32.u16 	%r299, %rs10;
	add.s32 	%r300, %r297, %r299;
	shl.b32 	%r301, %r300, 16;
	selp.b32 	%r302, %r291, %r301, %p22;
	shr.s32 	%r303, %r302, 16;
	ld.shared.s16 	%r304, [%r267+390];
	ld.shared.u32 	%r305, [%r271+12];
	sub.s32 	%r306, %r305, %r98;
	abs.s32 	%r307, %r306;
	mad.lo.s32 	%r308, %r307, %r134, %r304;
	min.s32 	%r998, %r303, %r308;
	add.s32 	%r993, %r993, 4;
$L__BB1_27:
	setp.eq.s32 	%p23, %r114, 0;
	@%p23 bra 	$L__BB1_32;
	setp.eq.s32 	%p24, %r114, 1;
	@%p24 bra 	$L__BB1_30;
	cvt.s32.s16 	%r310, %r998;
	shl.b32 	%r311, %r993, 1;
	add.s32 	%r313, %r169, %r311;
	ld.shared.u16 	%rs11, [%r313+384];
	cvt.s32.s16 	%r314, %rs11;
	shl.b32 	%r315, %r993, 2;
	add.s32 	%r317, %r158, %r315;
	ld.shared.u32 	%r318, [%r317];
	sub.s32 	%r319, %r318, %r98;
	abs.s32 	%r320, %r319;
	mul.lo.s32 	%r321, %r320, %r134;
	add.s32 	%r322, %r321, %r314;
	setp.lt.s32 	%p25, %r310, %r322;
	cvt.u32.u16 	%r323, %rs11;
	add.s32 	%r324, %r321, %r323;
	selp.b32 	%r325, %r998, %r324, %p25;
	cvt.s32.s16 	%r326, %r325;
	ld.shared.s16 	%r327, [%r313+386];
	ld.shared.u32 	%r328, [%r317+4];
	sub.s32 	%r329, %r328, %r98;
	abs.s32 	%r330, %r329;
	mad.lo.s32 	%r331, %r330, %r134, %r327;
	min.s32 	%r998, %r326, %r331;
	add.s32 	%r993, %r993, 2;
$L__BB1_30:
	and.b32  	%r332, %r132, 1;
	setp.eq.b32 	%p26, %r332, 1;
	not.pred 	%p27, %p26;
	@%p27 bra 	$L__BB1_32;
	cvt.s32.s16 	%r333, %r998;
	shl.b32 	%r334, %r993, 1;
	add.s32 	%r336, %r169, %r334;
	ld.shared.s16 	%r337, [%r336+384];
	shl.b32 	%r338, %r993, 2;
	add.s32 	%r340, %r158, %r338;
	ld.shared.u32 	%r341, [%r340];
	sub.s32 	%r342, %r341, %r98;
	abs.s32 	%r343, %r342;
	mad.lo.s32 	%r344, %r343, %r134, %r337;
	min.s32 	%r998, %r333, %r344;
$L__BB1_32:
	cvt.s32.s16 	%r345, %r998;
	atom.shared.add.u32 	%r346, [_ZZ38compute_message_per_pixel_per_neighborPsS_S_S_S_S_S_iiiiE5g_val+12], %r345;
	bar.sync 	0;
	ld.shared.u32 	%r347, [_ZZ38compute_message_per_pixel_per_neighborPsS_S_S_S_S_S_iiiiE5g_val+12];
	div.s32 	%r348, %r347, %r132;
	sub.s32 	%r349, %r998, %r348;
	cvt.s64.s32 	%rd34, %r5;
	add.s64 	%rd35, %rd34, %rd12;
	shl.b64 	%rd36, %rd35, 1;
	add.s64 	%rd37, %rd3, %rd36;
	st.global.u16 	[%rd37], %r349;
	bra.uni 	$L__BB1_59;
$L__BB1_33:
	mov.b32 	%r746, 0;
	st.shared.u32 	[_ZZ38compute_message_per_pixel_per_neighborPsS_S_S_S_S_S_iiiiE5g_val], %r746;
	mov.b32 	%r747, 30000;
	st.shared.u32 	[_ZZ38compute_message_per_pixel_per_neighborPsS_S_S_S_S_S_iiiiE9minimum_s], %r747;
	mov.u32 	%r7, %tid.y;
	setp.ge.s32 	%p68, %r7, %r132;
	@%p68 bra 	$L__BB1_59;
	cvt.u64.u32 	%rd9, %r7;
	mul.wide.u32 	%rd66, %r7, 2;
	add.s64 	%rd67, %rd8, %rd66;
	ld.global.s16 	%r750, [%rd67];
	shl.b32 	%r751, %r7, 2;
	mov.u32 	%r752, _ZZ38compute_message_per_pixel_per_neighborPsS_S_S_S_S_S_iiiiE10disp_lefts;
	add.s32 	%r753, %r752, %r751;
	st.shared.u32 	[%r753], %r750;
	add.s64 	%rd68, %rd2, %rd66;
	ld.global.s16 	%r754, [%rd68];
	add.s64 	%rd69, %rd5, %rd66;
	ld.global.s16 	%r755, [%rd69];
	add.s32 	%r756, %r755, %r754;
	add.s64 	%rd70, %rd6, %rd66;
	ld.global.s16 	%r757, [%rd70];
	add.s32 	%r758, %r756, %r757;
	add.s64 	%rd71, %rd7, %rd66;
	ld.global.s16 	%r759, [%rd71];
	add.s32 	%r760, %r758, %r759;
	min.s32 	%r761, %r760, 30000;
	shl.b32 	%r762, %r7, 1;
	mov.u32 	%r763, _ZZ38compute_message_per_pixel_per_neighborPsS_S_S_S_S_S_iiiiE6m_temp;
	add.s32 	%r764, %r763, %r762;
	st.shared.u16 	[%r764], %r760;
	cvt.s32.s16 	%r765, %r761;
	atom.shared.min.s32 	%r766, [_ZZ38compute_message_per_pixel_per_neighborPsS_S_S_S_S_S_iiiiE9minimum_s], %r765;
	bar.sync 	0;
	ld.shared.u32 	%r767, [_ZZ38compute_message_per_pixel_per_neighborPsS_S_S_S_S_S_iiiiE9minimum_s];
	cvt.s64.s32 	%rd72, %r6;
	add.s64 	%rd73, %rd72, %rd9;
	shl.b64 	%rd74, %rd73, 1;
	add.s64 	%rd75, %rd1, %rd74;
	ld.global.s16 	%r8, [%rd75];
	add.s32 	%r956, %r767, %r133;
	add.s32 	%r768, %r132, -1;
	and.b32  	%r10, %r132, 7;
	setp.lt.u32 	%p69, %r768, 7;
	mov.b32 	%r951, 0;
	@%p69 bra 	$L__BB1_37;
	and.b32  	%r951, %r132, -8;
	add.s32 	%r944, %r763, 8;
	add.s32 	%r943, %r752, 16;
	neg.s32 	%r945, %r951;
$L__BB1_36:
	.pragma "nounroll";
	cvt.s32.s16 	%r773, %r956;
	ld.shared.u16 	%rs34, [%r944+-8];
	cvt.s32.s16 	%r774, %rs34;
	ld.shared.u32 	%r775, [%r943+-16];
	sub.s32 	%r776, %r775, %r8;
	abs.s32 	%r777, %r776;
	mul.lo.s32 	%r778, %r777, %r134;
	add.s32 	%r779, %r778, %r774;
	setp.lt.s32 	%p70, %r773, %r779;
	cvt.u32.u16 	%r780, %rs34;
	add.s32 	%r781, %r778, %r780;
	selp.b32 	%r782, %r956, %r781, %p70;
	shl.b32 	%r783, %r782, 16;
	cvt.s32.s16 	%r784, %r782;
	ld.shared.u16 	%rs35, [%r944+-6];
	cvt.s32.s16 	%r785, %rs35;
	ld.shared.u32 	%r786, [%r943+-12];
	sub.s32 	%r787, %r786, %r8;
	abs.s32 	%r788, %r787;
	mul.lo.s32 	%r789, %r788, %r134;
	add.s32 	%r790, %r789, %r785;
	setp.lt.s32 	%p71, %r784, %r790;
	cvt.u32.u16 	%r791, %rs35;
	add.s32 	%r792, %r789, %r791;
	shl.b32 	%r793, %r792, 16;
	selp.b32 	%r794, %r783, %r793, %p71;
	shr.s32 	%r795, %r794, 16;
	ld.shared.u16 	%rs36, [%r944+-4];
	cvt.s32.s16 	%r796, %rs36;
	ld.shared.u32 	%r797, [%r943+-8];
	sub.s32 	%r798, %r797, %r8;
	abs.s32 	%r799, %r798;
	mul.lo.s32 	%r800, %r799, %r134;
	add.s32 	%r801, %r800, %r796;
	setp.lt.s32 	%p72, %r795, %r801;
	cvt.u32.u16 	%r802, %rs36;
	add.s32 	%r803, %r800, %r802;
	shl.b32 	%r804, %r803, 16;
	selp.b32 	%r805, %r794, %r804, %p72;
	shr.s32 	%r806, %r805, 16;
	ld.shared.u16 	%rs37, [%r944+-2];
	cvt.s32.s16 	%r807, %rs37;
	ld.shared.u32 	%r808, [%r943+-4];
	sub.s32 	%r809, %r808, %r8;
	abs.s32 	%r810, %r809;
	mul.lo.s32 	%r811, %r810, %r134;
	add.s32 	%r812, %r811, %r807;
	setp.lt.s32 	%p73, %r806, %r812;
	cvt.u32.u16 	%r813, %rs37;
	add.s32 	%r814, %r811, %r813;
	shl.b32 	%r815, %r814, 16;
	selp.b32 	%r816, %r805, %r815, %p73;
	shr.s32 	%r817, %r816, 16;
	ld.shared.u16 	%rs38, [%r944];
	cvt.s32.s16 	%r818, %rs38;
	ld.shared.u32 	%r819, [%r943];
	sub.s32 	%r820, %r819, %r8;
	abs.s32 	%r821, %r820;
	mul.lo.s32 	%r822, %r821, %r134;
	add.s32 	%r823, %r822, %r818;
	setp.lt.s32 	%p74, %r817, %r823;
	cvt.u32.u16 	%r824, %rs38;
	add.s32 	%r825, %r822, %r824;
	shl.b32 	%r826, %r825, 16;
	selp.b32 	%r827, %r816, %r826, %p74;
	shr.s32 	%r828, %r827, 16;
	ld.shared.u16 	%rs39, [%r944+2];
	cvt.s32.s16 	%r829, %rs39;
	ld.shared.u32 	%r830, [%r943+4];
	sub.s32 	%r831, %r830, %r8;
	abs.s32 	%r832, %r831;
	mul.lo.s32 	%r833, %r832, %r134;
	add.s32 	%r834, %r833, %r829;
	setp.lt.s32 	%p75, %r828, %r834;
	cvt.u32.u16 	%r835, %rs39;
	add.s32 	%r836, %r833, %r835;
	shl.b32 	%r837, %r836, 16;
	selp.b32 	%r838, %r827, %r837, %p75;
	shr.s32 	%r839, %r838, 16;
	ld.shared.u16 	%rs40, [%r944+4];
	cvt.s32.s16 	%r840, %rs40;
	ld.shared.u32 	%r841, [%r943+8];
	sub.s32 	%r842, %r841, %r8;
	abs.s32 	%r843, %r842;
	mul.lo.s32 	%r844, %r843, %r134;
	add.s32 	%r845, %r844, %r840;
	setp.lt.s32 	%p76, %r839, %r845;
	cvt.u32.u16 	%r846, %rs40;
	add.s32 	%r847, %r844, %r846;
	shl.b32 	%r848, %r847, 16;
	selp.b32 	%r849, %r838, %r848, %p76;
	shr.s32 	%r850, %r849, 16;
	ld.shared.s16 	%r851, [%r944+6];
	ld.shared.u32 	%r852, [%r943+12];
	sub.s32 	%r853, %r852, %r8;
	abs.s32 	%r854, %r853;
	mad.lo.s32 	%r855, %r854, %r134, %r851;
	min.s32 	%r956, %r850, %r855;
	add.s32 	%r945, %r945, 8;
	add.s32 	%r944, %r944, 16;
	add.s32 	%r943, %r943, 32;
	setp.ne.s32 	%p77, %r945, 0;
	@%p77 bra 	$L__BB1_36;
$L__BB1_37:
	setp.eq.s32 	%p78, %r10, 0;
	@%p78 bra 	$L__BB1_45;
	and.b32  	%r24, %r132, 3;
	setp.lt.u32 	%p79, %r10, 4;
	@%p79 bra 	$L__BB1_40;
	cvt.s32.s16 	%r857, %r956;
	shl.b32 	%r858, %r951, 1;
	add.s32 	%r860, %r763, %r858;
	ld.shared.u16 	%rs41, [%r860];
	cvt.s32.s16 	%r861, %rs41;
	shl.b32 	%r862, %r951, 2;
	add.s32 	%r864, %r752, %r862;
	ld.shared.u32 	%r865, [%r864];
	sub.s32 	%r866, %r865, %r8;
	abs.s32 	%r867, %r866;
	mul.lo.s32 	%r868, %r867, %r134;
	add.s32 	%r869, %r868, %r861;
	setp.lt.s32 	%p80, %r857, %r869;
	cvt.u32.u16 	%r870, %rs41;
	add.s32 	%r871, %r868, %r870;
	selp.b32 	%r872, %r956, %r871, %p80;
	shl.b32 	%r873, %r872, 16;
	cvt.s32.s16 	%r874, %r872;
	ld.shared.u16 	%rs42, [%r860+2];
	cvt.s32.s16 	%r875, %rs42;
	ld.shared.u32 	%r876, [%r864+4];
	sub.s32 	%r877, %r876, %r8;
	abs.s32 	%r878, %r877;
	mul.lo.s32 	%r879, %r878, %r134;
	add.s32 	%r880, %r879, %r875;
	setp.lt.s32 	%p81, %r874, %r880;
	cvt.u32.u16 	%r881, %rs42;
	add.s32 	%r882, %r879, %r881;
	shl.b32 	%r883, %r882, 16;
	selp.b32 	%r884, %r873, %r883, %p81;
	shr.s32 	%r885, %r884, 16;
	ld.shared.u16 	%rs43, [%r860+4];
	cvt.s32.s16 	%r886, %rs43;
	ld.shared.u32 	%r887, [%r864+8];
	sub.s32 	%r888, %r887, %r8;
	abs.s32 	%r889, %r888;
	mul.lo.s32 	%r890, %r889, %r134;
	add.s32 	%r891, %r890, %r886;
	setp.lt.s32 	%p82, %r885, %r891;
	cvt.u32.u16 	%r892, %rs43;
	add.s32 	%r893, %r890, %r892;
	shl.b32 	%r894, %r893, 16;
	selp.b32 	%r895, %r884, %r894, %p82;
	shr.s32 	%r896, %r895, 16;
	ld.shared.s16 	%r897, [%r860+6];
	ld.shared.u32 	%r898, [%r864+12];
	sub.s32 	%r899, %r898, %r8;
	abs.s32 	%r900, %r899;
	mad.lo.s32 	%r901, %r900, %r134, %r897;
	min.s32 	%r956, %r896, %r901;
	add.s32 	%r951, %r951, 4;
$L__BB1_40:
	setp.eq.s32 	%p83, %r24, 0;
	@%p83 bra 	$L__BB1_45;
	setp.eq.s32 	%p84, %r24, 1;
	@%p84 bra 	$L__BB1_43;
	cvt.s32.s16 	%r903, %r956;
	shl.b32 	%r904, %r951, 1;
	add.s32 	%r906, %r763, %r904;
	ld.shared.u16 	%rs44, [%r906];
	cvt.s32.s16 	%r907, %rs44;
	shl.b32 	%r908, %r951, 2;
	add.s32 	%r910, %r752, %r908;
	ld.shared.u32 	%r911, [%r910];
	sub.s32 	%r912, %r911, %r8;
	abs.s32 	%r913, %r912;
	mul.lo.s32 	%r914, %r913, %r134;
	add.s32 	%r915, %r914, %r907;
	setp.lt.s32 	%p85, %r903, %r915;
	cvt.u32.u16 	%r916, %rs44;
	add.s32 	%r917, %r914, %r916;
	selp.b32 	%r918, %r956, %r917, %p85;
	cvt.s32.s16 	%r919, %r918;
	ld.shared.s16 	%r920, [%r906+2];
	ld.shared.u32 	%r921, [%r910+4];
	sub.s32 	%r922, %r921, %r8;
	abs.s32 	%r923, %r922;
	mad.lo.s32 	%r924, %r923, %r134, %r920;
	min.s32 	%r956, %r919, %r924;
	add.s32 	%r951, %r951, 2;
$L__BB1_43:
	and.b32  	%r925, %r132, 1;
	setp.eq.b32 	%p86, %r925, 1;
	not.pred 	%p87, %p86;
	@%p87 bra 	$L__BB1_45;
	cvt.s32.s16 	%r926, %r956;
	shl.b32 	%r927, %r951, 1;
	add.s32 	%r929, %r763, %r927;
	ld.shared.s16 	%r930, [%r929];
	shl.b32 	%r931, %r951, 2;
	add.s32 	%r933, %r752, %r931;
	ld.shared.u32 	%r934, [%r933];
	sub.s32 	%r935, %r934, %r8;
	abs.s32 	%r936, %r935;
	mad.lo.s32 	%r937, %r936, %r134, %r930;
	min.s32 	%r956, %r926, %r937;
$L__BB1_45:
	cvt.s32.s16 	%r938, %r956;
	atom.shared.add.u32 	%r939, [_ZZ38compute_message_per_pixel_per_neighborPsS_S_S_S_S_S_iiiiE5g_val], %r938;
	bar.sync 	0;
	ld.shared.u32 	%r940, [_ZZ38compute_message_per_pixel_per_neighborPsS_S_S_S_S_S_iiiiE5g_val];
	div.s32 	%r941, %r940, %r132;
	sub.s32 	%r942, %r956, %r941;
	shl.b64 	%rd76, %rd9, 1;
	add.s64 	%rd77, %rd3, %rd76;
	st.global.u16 	[%rd77], %r942;
	bra.uni 	$L__BB1_59;
$L__BB1_46:
	mov.b32 	%r350, 0;
	st.shared.u32 	[_ZZ38compute_message_per_pixel_per_neighborPsS_S_S_S_S_S_iiiiE5g_val+8], %r350;
	mov.b32 	%r351, 30000;
	st.shared.u32 	[_ZZ38compute_message_per_pixel_per_neighborPsS_S_S_S_S_S_iiiiE9minimum_s+8], %r351;
	mov.u32 	%r67, %tid.y;
	setp.ge.s32 	%p28, %r67, %r132;
	@%p28 bra 	$L__BB1_59;
	cvt.u64.u32 	%rd11, %r67;
	mul.wide.u32 	%rd38, %r67, 2;
	add.s64 	%rd39, %rd8, %rd38;
	ld.global.s16 	%r354, [%rd39];
	shl.b32 	%r355, %r67, 2;
	mov.u32 	%r356, _ZZ38compute_message_per_pixel_per_neighborPsS_S_S_S_S_S_iiiiE10disp_lefts;
	add.s32 	%r357, %r356, %r355;
	st.shared.u32 	[%r357], %r354;
	add.s64 	%rd40, %rd2, %rd38;
	ld.global.s16 	%r358, [%rd40];
	add.s64 	%rd41, %rd4, %rd38;
	ld.global.s16 	%r359, [%rd41];
	add.s32 	%r360, %r359, %r358;
	add.s64 	%rd42, %rd5, %rd38;
	ld.global.s16 	%r361, [%rd42];
	add.s32 	%r362, %r360, %r361;
	add.s64 	%rd43, %rd7, %rd38;
	ld.global.s16 	%r363, [%rd43];
	add.s32 	%r364, %r362, %r363;
	min.s32 	%r365, %r364, 30000;
	shl.b32 	%r366, %r67, 1;
	mov.u32 	%r367, _ZZ38compute_message_per_pixel_per_neighborPsS_S_S_S_S_S_iiiiE6m_temp;
	add.s32 	%r368, %r367, %r366;
	st.shared.u16 	[%r368+256], %r364;
	cvt.s32.s16 	%r369, %r365;
	atom.shared.min.s32 	%r370, [_ZZ38compute_message_per_pixel_per_neighborPsS_S_S_S_S_S_iiiiE9minimum_s+8], %r369;
	bar.sync 	0;
	ld.shared.u32 	%r371, [_ZZ38compute_message_per_pixel_per_neighborPsS_S_S_S_S_S_iiiiE9minimum_s+8];
	add.s32 	%r372, %r3, %r131;
	cvt.s64.s32 	%rd44, %r372;
	add.s64 	%rd45, %rd44, %rd11;
	shl.b64 	%rd46, %rd45, 1;
	add.s64 	%rd47, %rd1, %rd46;
	ld.global.s16 	%r68, [%rd47];
	add.s32 	%r984, %r371, %r133;
	add.s32 	%r373, %r132, -1;
	and.b32  	%r70, %r132, 7;
	setp.lt.u32 	%p29, %r373, 7;
	mov.b32 	%r979, 0;
	@%p29 bra 	$L__BB1_50;
	and.b32  	%r979, %r132, -8;
	add.s32 	%r972, %r367, 270;
	add.s32 	%r971, %r356, 16;
	neg.s32 	%r973, %r979;
$L__BB1_49:
	.pragma "nounroll";
	cvt.s32.s16 	%r378, %r984;
	ld.shared.u16 	%rs12, [%r972+-14];
	cvt.s32.s16 	%r379, %rs12;
	ld.shared.u32 	%r380, [%r971+-16];
	sub.s32 	%r381, %r380, %r68;
	abs.s32 	%r382, %r381;
	mul.lo.s32 	%r383, %r382, %r134;
	add.s32 	%r384, %r383, %r379;
	setp.lt.s32 	%p30, %r378, %r384;
	cvt.u32.u16 	%r385, %rs12;
	add.s32 	%r386, %r383, %r385;
	selp.b32 	%r387, %r984, %r386, %p30;
	shl.b32 	%r388, %r387, 16;
	cvt.s32.s16 	%r389, %r387;
	ld.shared.u16 	%rs13, [%r972+-12];
	cvt.s32.s16 	%r390, %rs13;
	ld.shared.u32 	%r391, [%r971+-12];
	sub.s32 	%r392, %r391, %r68;
	abs.s32 	%r393, %r392;
	mul.lo.s32 	%r394, %r393, %r134;
	add.s32 	%r395, %r394, %r390;
	setp.lt.s32 	%p31, %r389, %r395;
	cvt.u32.u16 	%r396, %rs13;
	add.s32 	%r397, %r394, %r396;
	shl.b32 	%r398, %r397, 16;
	selp.b32 	%r399, %r388, %r398, %p31;
	shr.s32 	%r400, %r399, 16;
	ld.shared.u16 	%rs14, [%r972+-10];
	cvt.s32.s16 	%r401, %rs14;
	ld.shared.u32 	%r402, [%r971+-8];
	sub.s32 	%r403, %r402, %r68;
	abs.s32 	%r404, %r403;
	mul.lo.s32 	%r405, %r404, %r134;
	add.s32 	%r406, %r405, %r401;
	setp.lt.s32 	%p32, %r400, %r406;
	cvt.u32.u16 	%r407, %rs14;
	add.s32 	%r408, %r405, %r407;
	shl.b32 	%r409, %r408, 16;
	selp.b32 	%r410, %r399, %r409, %p32;
	shr.s32 	%r411, %r410, 16;
	ld.shared.u16 	%rs15, [%r972+-8];
	cvt.s32.s16 	%r412, %rs15;
	ld.shared.u32 	%r413, [%r971+-4];
	sub.s32 	%r414, %r413, %r68;
	abs.s32 	%r415, %r414;
	mul.lo.s32 	%r416, %r415, %r134;
	add.s32 	%r417, %r416, %r412;
	setp.lt.s32 	%p33, %r411, %r417;
	cvt.u32.u16 	%r418, %rs15;
	add.s32 	%r419, %r416, %r418;
	shl.b32 	%r420, %r419, 16;
	selp.b32 	%r421, %r410, %r420, %p33;
	shr.s32 	%r422, %r421, 16;
	ld.shared.u16 	%rs16, [%r972+-6];
	cvt.s32.s16 	%r423, %rs16;
	ld.shared.u32 	%r424, [%r971];
	sub.s32 	%r425, %r424, %r68;
	abs.s32 	%r426, %r425;
	mul.lo.s32 	%r427, %r426, %r134;
	add.s32 	%r428, %r427, %r423;
	setp.lt.s32 	%p34, %r422, %r428;
	cvt.u32.u16 	%r429, %rs16;
	add.s32 	%r430, %r427, %r429;
	shl.b32 	%r431, %r430, 16;
	selp.b32 	%r432, %r421, %r431, %p34;
	shr.s32 	%r433, %r432, 16;
	ld.shared.u16 	%rs17, [%r972+-4];
	cvt.s32.s16 	%r434, %rs17;
	ld.shared.u32 	%r435, [%r971+4];
	sub.s32 	%r436, %r435, %r68;
	abs.s32 	%r437, %r436;
	mul.lo.s32 	%r438, %r437, %r134;
	add.s32 	%r439, %r438, %r434;
	setp.lt.s32 	%p35, %r433, %r439;
	cvt.u32.u16 	%r440, %rs17;
	add.s32 	%r441, %r438, %r440;
	shl.b32 	%r442, %r441, 16;
	selp.b32 	%r443, %r432, %r442, %p35;
	shr.s32 	%r444, %r443, 16;
	ld.shared.u16 	%rs18, [%r972+-2];
	cvt.s32.s16 	%r445, %rs18;
	ld.shared.u32 	%r446, [%r971+8];
	sub.s32 	%r447, %r446, %r68;
	abs.s32 	%r448, %r447;
	mul.lo.s32 	%r449, %r448, %r134;
	add.s32 	%r450, %r449, %r445;
	setp.lt.s32 	%p36, %r444, %r450;
	cvt.u32.u16 	%r451, %rs18;
	add.s32 	%r452, %r449, %r451;
	shl.b32 	%r453, %r452, 16;
	selp.b32 	%r454, %r443, %r453, %p36;
	shr.s32 	%r455, %r454, 16;
	ld.shared.s16 	%r456, [%r972];
	ld.shared.u32 	%r457, [%r971+12];
	sub.s32 	%r458, %r457, %r68;
	abs.s32 	%r459, %r458;
	mad.lo.s32 	%r460, %r459, %r134, %r456;
	min.s32 	%r984, %r455, %r460;
	add.s32 	%r973, %r973, 8;
	add.s32 	%r972, %r972, 16;
	add.s32 	%r971, %r971, 32;
	setp.ne.s32 	%p37, %r973, 0;
	@%p37 bra 	$L__BB1_49;
$L__BB1_50:
	setp.eq.s32 	%p38, %r70, 0;
	@%p38 bra 	$L__BB1_58;
	and.b32  	%r84, %r132, 3;
	setp.lt.u32 	%p39, %r70, 4;
	@%p39 bra 	$L__BB1_53;
	cvt.s32.s16 	%r462, %r984;
	shl.b32 	%r463, %r979, 1;
	add.s32 	%r465, %r367, %r463;
	ld.shared.u16 	%rs19, [%r465+256];
	cvt.s32.s16 	%r466, %rs19;
	shl.b32 	%r467, %r979, 2;
	add.s32 	%r469, %r356, %r467;
	ld.shared.u32 	%r470, [%r469];
	sub.s32 	%r471, %r470, %r68;
	abs.s32 	%r472, %r471;
	mul.lo.s32 	%r473, %r472, %r134;
	add.s32 	%r474, %r473, %r466;
	setp.lt.s32 	%p40, %r462, %r474;
	cvt.u32.u16 	%r475, %rs19;
	add.s32 	%r476, %r473, %r475;
	selp.b32 	%r477, %r984, %r476, %p40;
	shl.b32 	%r478, %r477, 16;
	cvt.s32.s16 	%r479, %r477;
	ld.shared.u16 	%rs20, [%r465+258];
	cvt.s32.s16 	%r480, %rs20;
	ld.shared.u32 	%r481, [%r469+4];
	sub.s32 	%r482, %r481, %r68;
	abs.s32 	%r483, %r482;
	mul.lo.s32 	%r484, %r483, %r134;
	add.s32 	%r485, %r484, %r480;
	setp.lt.s32 	%p41, %r479, %r485;
	cvt.u32.u16 	%r486, %rs20;
	add.s32 	%r487, %r484, %r486;
	shl.b32 	%r488, %r487, 16;
	selp.b32 	%r489, %r478, %r488, %p41;
	shr.s32 	%r490, %r489, 16;
	ld.shared.u16 	%rs21, [%r465+260];
	cvt.s32.s16 	%r491, %rs21;
	ld.shared.u32 	%r492, [%r469+8];
	sub.s32 	%r493, %r492, %r68;
	abs.s32 	%r494, %r493;
	mul.lo.s32 	%r495, %r494, %r134;
	add.s32 	%r496, %r495, %r491;
	setp.lt.s32 	%p42, %r490, %r496;
	cvt.u32.u16 	%r497, %rs21;
	add.s32 	%r498, %r495, %r497;
	shl.b32 	%r499, %r498, 16;
	selp.b32 	%r500, %r489, %r499, %p42;
	shr.s32 	%r501, %r500, 16;
	ld.shared.s16 	%r502, [%r465+262];
	ld.shared.u32 	%r503, [%r469+12];
	sub.s32 	%r504, %r503, %r68;
	abs.s32 	%r505, %r504;
	mad.lo.s32 	%r506, %r505, %r134, %r502;
	min.s32 	%r984, %r501, %r506;
	add.s32 	%r979, %r979, 4;
$L__BB1_53:
	setp.eq.s32 	%p43, %r84, 0;
	@%p43 bra 	$L__BB1_58;
	setp.eq.s32 	%p44, %r84, 1;
	@%p44 bra 	$L__BB1_56;
	cvt.s32.s16 	%r508, %r984;
	shl.b32 	%r509, %r979, 1;
	add.s32 	%r511, %r367, %r509;
	ld.shared.u16 	%rs22, [%r511+256];
	cvt.s32.s16 	%r512, %rs22;
	shl.b32 	%r513, %r979, 2;
	add.s32 	%r515, %r356, %r513;
	ld.shared.u32 	%r516, [%r515];
	sub.s32 	%r517, %r516, %r68;
	abs.s32 	%r518, %r517;
	mul.lo.s32 	%r519, %r518, %r134;
	add.s32 	%r520, %r519, %r512;
	setp.lt.s32 	%p45, %r508, %r520;
	cvt.u32.u16 	%r521, %rs22;
	add.s32 	%r522, %r519, %r521;
	selp.b32 	%r523, %r984, %r522, %p45;
	cvt.s32.s16 	%r524, %r523;
	ld.shared.s16 	%r525, [%r511+258];
	ld.shared.u32 	%r526, [%r515+4];
	sub.s32 	%r527, %r526, %r68;
	abs.s32 	%r528, %r527;
	mad.lo.s32 	%r529, %r528, %r134, %r525;
	min.s32 	%r984, %r524, %r529;
	add.s32 	%r979, %r979, 2;
$L__BB1_56:
	and.b32  	%r530, %r132, 1;
	setp.eq.b32 	%p46, %r530, 1;
	not.pred 	%p47, %p46;
	@%p47 bra 	$L__BB1_58;
	cvt.s32.s16 	%r531, %r984;
	shl.b32 	%r532, %r979, 1;
	add.s32 	%r534, %r367, %r532;
	ld.shared.s16 	%r535, [%r534+256];
	shl.b32 	%r536, %r979, 2;
	add.s32 	%r538, %r356, %r536;
	ld.shared.u32 	%r539, [%r538];
	sub.s32 	%r540, %r539, %r68;
	abs.s32 	%r541, %r540;
	mad.lo.s32 	%r542, %r541, %r134, %r535;
	min.s32 	%r984, %r531, %r542;
$L__BB1_58:
	cvt.s32.s16 	%r543, %r984;
	atom.shared.add.u32 	%r544, [_ZZ38compute_message_per_pixel_per_neighborPsS_S_S_S_S_S_iiiiE5g_val+8], %r543;
	bar.sync 	0;
	ld.shared.u32 	%r545, [_ZZ38compute_message_per_pixel_per_neighborPsS_S_S_S_S_S_iiiiE5g_val+8];
	div.s32 	%r546, %r545, %r132;
	sub.s32 	%r547, %r984, %r546;
	cvt.s64.s32 	%rd48, %r4;
	add.s64 	%rd49, %rd48, %rd11;
	shl.b64 	%rd50, %rd49, 1;
	add.s64 	%rd51, %rd3, %rd50;
	st.global.u16 	[%rd51], %r547;
$L__BB1_59:
	ret;

}
	// .globl	_Z22compute_data_cost_initPhS_iiiiiiPsS0_iii
.visible .entry _Z22compute_data_cost_initPhS_iiiiiiPsS0_iii(
	.param .u64 .ptr .align 1 _Z22compute_data_cost_initPhS_iiiiiiPsS0_iii_param_0,
	.param .u64 .ptr .align 1 _Z22compute_data_cost_initPhS_iiiiiiPsS0_iii_param_1,
	.param .u32 _Z22compute_data_cost_initPhS_iiiiiiPsS0_iii_param_2,
	.param .u32 _Z22compute_data_cost_initPhS_iiiiiiPsS0_iii_param_3,
	.param .u32 _Z22compute_data_cost_initPhS_iiiiiiPsS0_iii_param_4,
	.param .u32 _Z22compute_data_cost_initPhS_iiiiiiPsS0_iii_param_5,
	.param .u32 _Z22compute_data_cost_initPhS_iiiiiiPsS0_iii_param_6,
	.param .u32 _Z22compute_data_cost_initPhS_iiiiiiPsS0_iii_param_7,
	.param .u64 .ptr .align 1 _Z22compute_data_cost_initPhS_iiiiiiPsS0_iii_param_8,
	.param .u64 .ptr .align 1 _Z22compute_data_cost_initPhS_iiiiiiPsS0_iii_param_9,
	.param .u32 _Z22compute_data_cost_initPhS_iiiiiiPsS0_iii_param_10,
	.param .u32 _Z22compute_data_cost_initPhS_iiiiiiPsS0_iii_param_11,
	.param .u32 _Z22compute_data_cost_initPhS_iiiiiiPsS0_iii_param_12
)
{
	.reg .pred 	%p<60>;
	.reg .b16 	%rs<27>;
	.reg .b32 	%r<297>;
	.reg .b32 	%f<8>;
	.reg .b64 	%rd<23>;
	// demoted variable
	.shared .align 2 .b8 _ZZ22compute_data_cost_initPhS_iiiiiiPsS0_iiiE6m_temp[512];
	// demoted variable
	.shared .align 2 .b8 _ZZ22compute_data_cost_initPhS_iiiiiiPsS0_iiiE7m_temp2[512];
	// demoted variable
	.shared .align 2 .b8 _ZZ22compute_data_cost_initPhS_iiiiiiPsS0_iiiE18selected_disparity[128];
	// demoted variable
	.shared .align 2 .b8 _ZZ22compute_data_cost_initPhS_iiiiiiPsS0_iiiE9data_cost[128];
	ld.param.u64 	%rd7, [_Z22compute_data_cost_initPhS_iiiiiiPsS0_iii_param_0];
	ld.param.u64 	%rd8, [_Z22compute_data_cost_initPhS_iiiiiiPsS0_iii_param_1];
	ld.param.u32 	%r77, [_Z22compute_data_cost_initPhS_iiiiiiPsS0_iii_param_2];
	ld.param.u32 	%r78, [_Z22compute_data_cost_initPhS_iiiiiiPsS0_iii_param_3];
	ld.param.u32 	%r79, [_Z22compute_data_cost_initPhS_iiiiiiPsS0_iii_param_4];
	ld.param.u32 	%r80, [_Z22compute_data_cost_initPhS_iiiiiiPsS0_iii_param_5];
	ld.param.u32 	%r81, [_Z22compute_data_cost_initPhS_iiiiiiPsS0_iii_param_6];
	ld.param.u32 	%r82, [_Z22compute_data_cost_initPhS_iiiiiiPsS0_iii_param_7];
	ld.param.u32 	%r83, [_Z22compute_data_cost_initPhS_iiiiiiPsS0_iii_param_10];
	ld.param.u32 	%r85, [_Z22compute_data_cost_initPhS_iiiiiiPsS0_iii_param_12];
	mov.u32 	%r1, %tid.x;
	setp.ge.s32 	%p1, %r1, %r80;
	@%p1 bra 	$L__BB2_3;
	mov.u32 	%r2, %ntid.x;
	mov.u32 	%r268, %r1;
$L__BB2_2:
	shl.b32 	%r86, %r268, 1;
	mov.u32 	%r87, _ZZ22compute_data_cost_initPhS_iiiiiiPsS0_iiiE6m_temp;
	add.s32 	%r88, %r87, %r86;
	mov.b16 	%rs10, 0;
	st.shared.u16 	[%r88], %rs10;
	mov.u32 	%r89, _ZZ22compute_data_cost_initPhS_iiiiiiPsS0_iiiE7m_temp2;
	add.s32 	%r90, %r89, %r86;
	st.shared.u16 	[%r90], %r268;
	add.s32 	%r268, %r268, %r2;
	setp.lt.s32 	%p2, %r268, %r80;
	@%p2 bra 	$L__BB2_2;
$L__BB2_3:
	mov.u32 	%r5, %ctaid.y;
	setp.ge.s32 	%p3, %r5, %r77;
	@%p3 bra 	$L__BB2_37;
	mov.u32 	%r6, %ctaid.x;
	setp.ge.s32 	%p4, %r6, %r78;
	@%p4 bra 	$L__BB2_37;
	shl.b32 	%r7, %r6, %r79;
	add.s32 	%r91, %r6, 1;
	shl.b32 	%r8, %r91, %r79;
	add.s32 	%r92, %r5, 1;
	shl.b32 	%r9, %r92, %r79;
	shl.b32 	%r269, %r5, %r79;
	setp.ge.s32 	%p5, %r269, %r9;
	@%p5 bra 	$L__BB2_16;
	shl.b32 	%r93, %r82, 8;
	shr.s32 	%r11, %r93, 8;
	mov.u32 	%r12, %ntid.x;
	cvta.to.global.u64 	%rd1, %rd7;
	cvta.to.global.u64 	%rd2, %rd8;
$L__BB2_7:
	setp.ge.s32 	%p6, %r7, %r8;
	shl.b32 	%r94, %r269, 8;
	shr.s32 	%r95, %r94, 8;
	mul.lo.s32 	%r96, %r95, %r11;
	add.s32 	%r97, %r96, %r7;
	mul.lo.s32 	%r98, %r97, 3;
	cvt.s64.s32 	%rd11, %r98;
	add.s64 	%rd22, %rd1, %rd11;
	mul.lo.s32 	%r14, %r96, 3;
	@%p6 bra 	$L__BB2_15;
	cvt.s64.s32 	%rd4, %r14;
	mov.u32 	%r270, %r7;
$L__BB2_9:
	setp.ge.s32 	%p7, %r1, %r80;
	@%p7 bra 	$L__BB2_14;
	ld.global.u8 	%r18, [%rd22+2];
	ld.global.u8 	%r17, [%rd22+1];
	ld.global.u8 	%r16, [%rd22];
	mov.u32 	%r271, %r1;
$L__BB2_11:
	sub.s32 	%r20, %r270, %r271;
	setp.lt.s32 	%p8, %r271, %r85;
	setp.lt.s32 	%p9, %r20, 0;
	or.pred  	%p10, %p8, %p9;
	mov.u32 	%r272, %r81;
	@%p10 bra 	$L__BB2_13;
	mul.lo.s32 	%r99, %r20, 3;
	cvt.u64.u32 	%rd12, %r99;
	add.s64 	%rd13, %rd12, %rd4;
	add.s64 	%rd14, %rd2, %rd13;
	ld.global.u8 	%r100, [%rd14];
	sub.s32 	%r101, %r16, %r100;
	abs.s32 	%r102, %r101;
	cvt.rn.f32.u32 	%f1, %r102;
	ld.global.u8 	%r103, [%rd14+1];
	sub.s32 	%r104, %r17, %r103;
	abs.s32 	%r105, %r104;
	cvt.rn.f32.u32 	%f2, %r105;
	mul.f32 	%f3, %f2, 0f3F1645A2;
	fma.rn.f32 	%f4, %f1, 0f3E991687, %f3;
	ld.global.u8 	%r106, [%rd14+2];
	sub.s32 	%r107, %r18, %r106;
	abs.s32 	%r108, %r107;
	cvt.rn.f32.u32 	%f5, %r108;
	fma.rn.f32 	%f6, %f5, 0f3DE978D5, %f4;
	add.f32 	%f7, %f6, 0f3F000000;
	cvt.rzi.s32.f32 	%r109, %f7;
	min.s32 	%r272, %r109, %r81;
$L__BB2_13:
	shl.b32 	%r110, %r271, 1;
	mov.u32 	%r111, _ZZ22compute_data_cost_initPhS_iiiiiiPsS0_iiiE6m_temp;
	add.s32 	%r112, %r111, %r110;
	ld.shared.u16 	%rs11, [%r112];
	cvt.u16.u32 	%rs12, %r272;
	add.s16 	%rs13, %rs11, %rs12;
	st.shared.u16 	[%r112], %rs13;
	add.s32 	%r271, %r271, %r12;
	setp.lt.s32 	%p11, %r271, %r80;
	@%p11 bra 	$L__BB2_11;
$L__BB2_14:
	add.s64 	%rd22, %rd22, 3;
	add.s32 	%r270, %r270, 1;
	setp.ne.s32 	%p12, %r270, %r8;
	@%p12 bra 	$L__BB2_9;
$L__BB2_15:
	add.s32 	%r269, %r269, 1;
	setp.ne.s32 	%p13, %r269, %r9;
	@%p13 bra 	$L__BB2_7;
$L__BB2_16:
	bar.sync 	0;
	setp.ne.s32 	%p14, %r1, 0;
	setp.lt.s32 	%p15, %r83, 1;
	or.pred  	%p16, %p14, %p15;
	@%p16 bra 	$L__BB2_35;
	add.s32 	%r26, %r80, -2;
	cvt.u16.u32 	%rs1, %r80;
	mov.b32 	%r295, 0;
	mov.b16 	%rs24, 0;
	mov.u32 	%r116, _ZZ22compute_data_cost_initPhS_iiiiiiPsS0_iiiE6m_temp;
	mov.u16 	%rs25, %rs24;
$L__BB2_18:
	not.b32 	%r114, %r295;
	add.s32 	%r28, %r80, %r114;
	shl.b32 	%r115, %r295, 1;
	add.s32 	%r117, %r116, %r115;
	ld.shared.u16 	%rs5, [%r117];
	add.s32 	%r29, %r295, 1;
	setp.ge.s32 	%p17, %r29, %r80;
	mov.u16 	%rs26, %rs5;
	@%p17 bra 	$L__BB2_34;
	cvt.s32.s16 	%r294, %rs5;
	sub.s32 	%r119, %r26, %r295;
	setp.lt.u32 	%p18, %r119, 15;
	mov.u32 	%r286, %r29;
	@%p18 bra 	$L__BB2_23;
	and.b32  	%r120, %r28, -16;
	neg.s32 	%r275, %r120;
	add.s32 	%r274, %r117, 16;
	mov.u32 	%r277, %r295;
$L__BB2_21:
	.pragma "nounroll";
	add.s32 	%r124, %r295, 1;
	ld.shared.s16 	%r125, [%r274+-14];
	setp.gt.s32 	%p19, %r294, %r125;
	min.s32 	%r126, %r294, %r125;
	selp.b32 	%r127, %r124, %r277, %p19;
	ld.shared.s16 	%r128, [%r274+-12];
	setp.gt.s32 	%p20, %r126, %r128;
	min.s32 	%r129, %r126, %r128;
	add.s32 	%r130, %r295, 2;
	selp.b32 	%r131, %r130, %r127, %p20;
	ld.shared.s16 	%r132, [%r274+-10];
	setp.gt.s32 	%p21, %r129, %r132;
	min.s32 	%r133, %r129, %r132;
	add.s32 	%r134, %r295, 3;
	selp.b32 	%r135, %r134, %r131, %p21;
	ld.shared.s16 	%r136, [%r274+-8];
	setp.gt.s32 	%p22, %r133, %r136;
	min.s32 	%r137, %r133, %r136;
	add.s32 	%r138, %r295, 4;
	selp.b32 	%r139, %r138, %r135, %p22;
	ld.shared.s16 	%r140, [%r274+-6];
	setp.gt.s32 	%p23, %r137, %r140;
	min.s32 	%r141, %r137, %r140;
	add.s32 	%r142, %r295, 5;
	selp.b32 	%r143, %r142, %r139, %p23;
	ld.shared.s16 	%r144, [%r274+-4];
	setp.gt.s32 	%p24, %r141, %r144;
	min.s32 	%r145, %r141, %r144;
	add.s32 	%r146, %r295, 6;
	selp.b32 	%r147, %r146, %r143, %p24;
	ld.shared.s16 	%r148, [%r274+-2];
	setp.gt.s32 	%p25, %r145, %r148;
	min.s32 	%r149, %r145, %r148;
	add.s32 	%r150, %r295, 7;
	selp.b32 	%r151, %r150, %r147, %p25;
	ld.shared.s16 	%r152, [%r274];
	setp.gt.s32 	%p26, %r149, %r152;
	min.s32 	%r153, %r149, %r152;
	add.s32 	%r154, %r295, 8;
	selp.b32 	%r155, %r154, %r151, %p26;
	ld.shared.s16 	%r156, [%r274+2];
	setp.gt.s32 	%p27, %r153, %r156;
	min.s32 	%r157, %r153, %r156;
	add.s32 	%r158, %r295, 9;
	selp.b32 	%r159, %r158, %r155, %p27;
	ld.shared.s16 	%r160, [%r274+4];
	setp.gt.s32 	%p28, %r157, %r160;
	min.s32 	%r161, %r157, %r160;
	add.s32 	%r162, %r295, 10;
	selp.b32 	%r163, %r162, %r159, %p28;
	ld.shared.s16 	%r164, [%r274+6];
	setp.gt.s32 	%p29, %r161, %r164;
	min.s32 	%r165, %r161, %r164;
	add.s32 	%r166, %r295, 11;
	selp.b32 	%r167, %r166, %r163, %p29;
	ld.shared.s16 	%r168, [%r274+8];
	setp.gt.s32 	%p30, %r165, %r168;
	min.s32 	%r169, %r165, %r168;
	add.s32 	%r170, %r295, 12;
	selp.b32 	%r171, %r170, %r167, %p30;
	ld.shared.s16 	%r172, [%r274+10];
	setp.gt.s32 	%p31, %r169, %r172;
	min.s32 	%r173, %r169, %r172;
	add.s32 	%r174, %r295, 13;
	selp.b32 	%r175, %r174, %r171, %p31;
	ld.shared.s16 	%r176, [%r274+12];
	setp.gt.s32 	%p32, %r173, %r176;
	min.s32 	%r177, %r173, %r176;
	add.s32 	%r178, %r295, 14;
	selp.b32 	%r179, %r178, %r175, %p32;
	ld.shared.s16 	%r180, [%r274+14];
	setp.gt.s32 	%p33, %r177, %r180;
	min.s32 	%r181, %r177, %r180;
	add.s32 	%r182, %r295, 15;
	selp.b32 	%r183, %r182, %r179, %p33;
	ld.shared.s16 	%r184, [%r274+16];
	setp.gt.s32 	%p34, %r181, %r184;
	min.s32 	%r294, %r181, %r184;
	add.s32 	%r295, %r295, 16;
	selp.b32 	%r277, %r295, %r183, %p34;
	add.s32 	%r275, %r275, 16;
	add.s32 	%r274, %r274, 32;
	setp.ne.s32 	%p35, %r275, 0;
	@%p35 bra 	$L__BB2_21;
	add.s32 	%r286, %r295, 1;
	mov.u32 	%r295, %r277;
$L__BB2_23:
	and.b32  	%r185, %r28, 15;
	setp.eq.s32 	%p36, %r185, 0;
	@%p36 bra 	$L__BB2_33;
	not.b16 	%rs16, %rs25;
	add.s16 	%rs17, %rs16, %rs1;
	cvt.u32.u16 	%r187, %rs17;
	and.b32  	%r49, %r187, 15;
	add.s32 	%r188, %r49, -1;
	setp.lt.u32 	%p37, %r188, 7;
	@%p37 bra 	$L__BB2_26;
	shl.b32 	%r189, %r286, 1;
	add.s32 	%r191, %r116, %r189;
	ld.shared.s16 	%r192, [%r191];
	setp.gt.s32 	%p38, %r294, %r192;
	min.s32 	%r193, %r294, %r192;
	selp.b32 	%r194, %r286, %r295, %p38;
	add.s32 	%r195, %r286, 1;
	ld.shared.s16 	%r196, [%r191+2];
	setp.gt.s32 	%p39, %r193, %r196;
	min.s32 	%r197, %r193, %r196;
	selp.b32 	%r198, %r195, %r194, %p39;
	add.s32 	%r199, %r286, 2;
	ld.shared.s16 	%r200, [%r191+4];
	setp.gt.s32 	%p40, %r197, %r200;
	min.s32 	%r201, %r197, %r200;
	selp.b32 	%r202, %r199, %r198, %p40;
	add.s32 	%r203, %r286, 3;
	ld.shared.s16 	%r204, [%r191+6];
	setp.gt.s32 	%p41, %r201, %r204;
	min.s32 	%r205, %r201, %r204;
	selp.b32 	%r206, %r203, %r202, %p41;
	add.s32 	%r207, %r286, 4;
	ld.shared.s16 	%r208, [%r191+8];
	setp.gt.s32 	%p42, %r205, %r208;
	min.s32 	%r209, %r205, %r208;
	selp.b32 	%r210, %r207, %r206, %p42;
	add.s32 	%r211, %r286, 5;
	ld.shared.s16 	%r212, [%r191+10];
	setp.gt.s32 	%p43, %r209, %r212;
	min.s32 	%r213, %r209, %r212;
	selp.b32 	%r214, %r211, %r210, %p43;
	add.s32 	%r215, %r286, 6;
	ld.shared.s16 	%r216, [%r191+12];
	setp.gt.s32 	%p44, %r213, %r216;
	min.s32 	%r217, %r213, %r216;
	selp.b32 	%r218, %r215, %r214, %p44;
	add.s32 	%r219, %r286, 7;
	ld.shared.s16 	%r220, [%r191+14];
	setp.gt.s32 	%p45, %r217, %r220;
	min.s32 	%r294, %r217, %r220;
	selp.b32 	%r295, %r219, %r218, %p45;
	add.s32 	%r286, %r286, 8;
$L__BB2_26:
	and.b32  	%r221, %r49, 7;
	setp.eq.s32 	%p46, %r221, 0;
	@%p46 bra 	$L__BB2_33;
	not.b16 	%rs18, %rs24;
	add.s16 	%rs19, %rs18, %rs1;
	cvt.u32.u16 	%r223, %rs19;
	and.b32  	%r224, %r223, 7;
	and.b32  	%r58, %r223, 3;
	add.s32 	%r225, %r224, -1;
	setp.lt.u32 	%p47, %r225, 3;
	@%p47 bra 	$L__BB2_29;
	shl.b32 	%r226, %r286, 1;
	add.s32 	%r228, %r116, %r226;
	ld.shared.s16 	%r229, [%r228];
	setp.gt.s32 	%p48, %r294, %r229;
	min.s32 	%r230, %r294, %r229;
	selp.b32 	%r231, %r286, %r295, %p48;
	add.s32 	%r232, %r286, 1;
	ld.shared.s16 	%r233, [%r228+2];
	setp.gt.s32 	%p49, %r230, %r233;
	min.s32 	%r234, %r230, %r233;
	selp.b32 	%r235, %r232, %r231, %p49;
	add.s32 	%r236, %r286, 2;
	ld.shared.s16 	%r237, [%r228+4];
	setp.gt.s32 	%p50, %r234, %r237;
	min.s32 	%r238, %r234, %r237;
	selp.b32 	%r239, %r236, %r235, %p50;
	add.s32 	%r240, %r286, 3;
	ld.shared.s16 	%r241, [%r228+6];
	setp.gt.s32 	%p51, %r238, %r241;
	min.s32 	%r294, %r238, %r241;
	selp.b32 	%r295, %r240, %r239, %p51;
	add.s32 	%r286, %r286, 4;
$L__BB2_29:
	setp.eq.s32 	%p52, %r58, 0;
	@%p52 bra 	$L__BB2_33;
	shl.b32 	%r242, %r286, 1;
	add.s32 	%r67, %r116, %r242;
	ld.shared.s16 	%r244, [%r67];
	setp.gt.s32 	%p53, %r294, %r244;
	min.s32 	%r294, %r294, %r244;
	selp.b32 	%r295, %r286, %r295, %p53;
	setp.eq.s32 	%p54, %r58, 1;
	@%p54 bra 	$L__BB2_33;
	add.s32 	%r245, %r286, 1;
	ld.shared.s16 	%r246, [%r67+2];
	setp.gt.s32 	%p55, %r294, %r246;
	min.s32 	%r294, %r294, %r246;
	selp.b32 	%r295, %r245, %r295, %p55;
	setp.eq.s32 	%p56, %r58, 2;
	@%p56 bra 	$L__BB2_33;
	add.s32 	%r247, %r286, 2;
	ld.shared.s16 	%r248, [%r67+4];
	setp.gt.s32 	%p57, %r294, %r248;
	min.s32 	%r294, %r294, %r248;
	selp.b32 	%r295, %r247, %r295, %p57;
$L__BB2_33:
	cvt.u16.u32 	%rs26, %r294;
$L__BB2_34:
	mov.u32 	%r250, _ZZ22compute_data_cost_initPhS_iiiiiiPsS0_iiiE9data_cost;
	add.s32 	%r251, %r250, %r115;
	st.shared.u16 	[%r251], %rs26;
	shl.b32 	%r252, %r295, 1;
	mov.u32 	%r253, _ZZ22compute_data_cost_initPhS_iiiiiiPsS0_iiiE7m_temp2;
	add.s32 	%r254, %r253, %r252;
	ld.shared.u16 	%rs20, [%r254];
	mov.u32 	%r255, _ZZ22compute_data_cost_initPhS_iiiiiiPsS0_iiiE18selected_disparity;
	add.s32 	%r256, %r255, %r115;
	st.shared.u16 	[%r256], %rs20;
	add.s32 	%r258, %r116, %r252;
	st.shared.u16 	[%r258], %rs5;
	add.s32 	%r259, %r253, %r115;
	ld.shared.u16 	%rs21, [%r259];
	st.shared.u16 	[%r254], %rs21;
	setp.ne.s32 	%p58, %r29, %r83;
	add.s16 	%rs25, %rs25, 1;
	add.s16 	%rs24, %rs24, 1;
	mov.u32 	%r295, %r29;
	@%p58 bra 	$L__BB2_18;
$L__BB2_35:
	bar.sync 	0;
	setp.ge.s32 	%p59, %r1, %r83;
	@%p59 bra 	$L__BB2_37;
	ld.param.u32 	%r267, [_Z22compute_data_cost_initPhS_iiiiiiPsS0_iii_param_11];
	ld.param.u64 	%rd21, [_Z22compute_data_cost_initPhS_iiiiiiPsS0_iii_param_9];
	ld.param.u64 	%rd20, [_Z22compute_data_cost_initPhS_iiiiiiPsS0_iii_param_8];
	mad.lo.s32 	%r260, %r83, %r6, %r1;
	mad.lo.s32 	%r261, %r267, %r5, %r260;
	shl.b32 	%r262, %r1, 1;
	mov.u32 	%r263, _ZZ22compute_data_cost_initPhS_iiiiiiPsS0_iiiE18selected_disparity;
	add.s32 	%r264, %r263, %r262;
	ld.shared.u16 	%rs22, [%r264];
	cvta.to.global.u64 	%rd15, %rd20;
	mul.wide.s32 	%rd16, %r261, 2;
	add.s64 	%rd17, %rd15, %rd16;
	st.global.u16 	[%rd17], %rs22;
	mov.u32 	%r265, _ZZ22compute_data_cost_initPhS_iiiiiiPsS0_iiiE9data_cost;
	add.s32 	%r266, %r265, %r262;
	ld.shared.u16 	%rs23, [%r266];
	cvta.to.global.u64 	%rd18, %rd21;
	add.s64 	%rd19, %rd18, %rd16;
	st.global.u16 	[%rd19], %rs23;
$L__BB2_37:
	ret;

}
	// .globl	_Z17compute_data_costPhS_iiiiPsiS0_iiiiii
.visible .entry _Z17compute_data_costPhS_iiiiPsiS0_iiiiii(
	.param .u64 .ptr .align 1 _Z17compute_data_costPhS_iiiiPsiS0_iiiiii_param_0,
	.param .u64 .ptr .align 1 _Z17compute_data_costPhS_iiiiPsiS0_iiiiii_param_1,
	.param .u32 _Z17compute_data_costPhS_iiiiPsiS0_iiiiii_param_2,
	.param .u32 _Z17compute_data_costPhS_iiiiPsiS0_iiiiii_param_3,
	.param .u32 _Z17compute_data_costPhS_iiiiPsiS0_iiiiii_param_4,
	.param .u32 _Z17compute_data_costPhS_iiiiPsiS0_iiiiii_param_5,
	.param .u64 .ptr .align 1 _Z17compute_data_costPhS_iiiiPsiS0_iiiiii_param_6,
	.param .u32 _Z17compute_data_costPhS_iiiiPsiS0_iiiiii_param_7,
	.param .u64 .ptr .align 1 _Z17compute_data_costPhS_iiiiPsiS0_iiiiii_param_8,
	.param .u32 _Z17compute_data_costPhS_iiiiPsiS0_iiiiii_param_9,
	.param .u32 _Z17compute_data_costPhS_iiiiPsiS0_iiiiii_param_10,
	.param .u32 _Z17compute_data_costPhS_iiiiPsiS0_iiiiii_param_11,
	.param .u32 _Z17compute_data_costPhS_iiiiPsiS0_iiiiii_param_12,
	.param .u32 _Z17compute_data_costPhS_iiiiPsiS0_iiiiii_param_13,
	.param .u32 _Z17compute_data_costPhS_iiiiPsiS0_iiiiii_param_14
)
{
	.reg .pred 	%p<14>;
	.reg .b32 	%r<111>;
	.reg .b32 	%f<8>;
	.reg .b64 	%rd<22>;
	// demoted variable
	.shared .align 4 .b8 _ZZ17compute_data_costPhS_iiiiPsiS0_iiiiiiE6m_temp[128];
	// demoted variable
	.shared .align 4 .b8 _ZZ17compute_data_costPhS_iiiiPsiS0_iiiiiiE18selected_disparity[128];
	ld.param.u64 	%rd4, [_Z17compute_data_costPhS_iiiiPsiS0_iiiiii_param_1];
	ld.param.u32 	%r41, [_Z17compute_data_costPhS_iiiiPsiS0_iiiiii_param_2];
	ld.param.u32 	%r31, [_Z17compute_data_costPhS_iiiiPsiS0_iiiiii_param_3];
	ld.param.u32 	%r32, [_Z17compute_data_costPhS_iiiiPsiS0_iiiiii_param_4];
	ld.param.u32 	%r33, [_Z17compute_data_costPhS_iiiiPsiS0_iiiiii_param_5];
	ld.param.u64 	%rd5, [_Z17compute_data_costPhS_iiiiPsiS0_iiiiii_param_6];
	ld.param.u32 	%r34, [_Z17compute_data_costPhS_iiiiPsiS0_iiiiii_param_7];
	ld.param.u32 	%r35, [_Z17compute_data_costPhS_iiiiPsiS0_iiiiii_param_9];
	ld.param.u32 	%r37, [_Z17compute_data_costPhS_iiiiPsiS0_iiiiii_param_11];
	ld.param.u32 	%r38, [_Z17compute_data_costPhS_iiiiPsiS0_iiiiii_param_12];
	ld.param.u32 	%r39, [_Z17compute_data_costPhS_iiiiPsiS0_iiiiii_param_13];
	ld.param.u32 	%r40, [_Z17compute_data_costPhS_iiiiPsiS0_iiiiii_param_14];
	mov.u32 	%r1, %ctaid.y;
	setp.ge.s32 	%p1, %r1, %r41;
	@%p1 bra 	$L__BB3_17;
	mov.u32 	%r2, %ctaid.x;
	setp.ge.s32 	%p2, %r2, %r31;
	@%p2 bra 	$L__BB3_17;
	mov.u32 	%r3, %tid.z;
	mov.u32 	%r4, %ntid.y;
	mov.u32 	%r5, %ntid.x;
	mov.u32 	%r6, %tid.y;
	mov.u32 	%r7, %tid.x;
	mad.lo.s32 	%r42, %r3, %r4, %r6;
	mad.lo.s32 	%r8, %r42, %r5, %r7;
	setp.ge.s32 	%p3, %r8, %r35;
	@%p3 bra 	$L__BB3_4;
	shr.u32 	%r43, %r1, 1;
	min.s32 	%r44, %r43, %r39;
	shl.b32 	%r45, %r44, 8;
	shr.s32 	%r46, %r45, 8;
	shl.b32 	%r47, %r37, 8;
	shr.s32 	%r48, %r47, 8;
	shr.u32 	%r49, %r2, 1;
	min.s32 	%r50, %r49, %r40;
	shl.b32 	%r51, %r50, 8;
	shr.s32 	%r52, %r51, 8;
	shl.b32 	%r53, %r35, 8;
	shr.s32 	%r54, %r53, 8;
	mad.lo.s32 	%r55, %r46, %r48, %r8;
	mad.lo.s32 	%r56, %r52, %r54, %r55;
	cvta.to.global.u64 	%rd7, %rd5;
	mul.wide.s32 	%rd8, %r56, 2;
	add.s64 	%rd9, %rd7, %rd8;
	ld.global.s16 	%r57, [%rd9];
	shl.b32 	%r58, %r8, 2;
	mov.u32 	%r59, _ZZ17compute_data_costPhS_iiiiPsiS0_iiiiiiE18selected_disparity;
	add.s32 	%r60, %r59, %r58;
	st.shared.u32 	[%r60], %r57;
	mov.u32 	%r61, _ZZ17compute_data_costPhS_iiiiPsiS0_iiiiiiE6m_temp;
	add.s32 	%r62, %r61, %r58;
	mov.b32 	%r63, 0;
	st.shared.u32 	[%r62], %r63;
$L__BB3_4:
	bar.sync 	0;
	add.s32 	%r64, %r1, 1;
	shl.b32 	%r9, %r64, %r32;
	add.s32 	%r65, %r2, 1;
	shl.b32 	%r10, %r65, %r32;
	shl.b32 	%r66, %r1, %r32;
	add.s32 	%r106, %r66, %r6;
	setp.ge.s32 	%p4, %r106, %r9;
	@%p4 bra 	$L__BB3_15;
	shl.b32 	%r67, %r34, 8;
	shr.s32 	%r12, %r67, 8;
	shl.b32 	%r68, %r2, %r32;
	add.s32 	%r13, %r68, %r7;
	mov.u32 	%r14, %ntid.z;
	shl.b32 	%r15, %r14, 2;
	cvta.to.global.u64 	%rd1, %rd4;
$L__BB3_6:
	setp.ge.s32 	%p5, %r13, %r10;
	mul.lo.s32 	%r69, %r106, 768;
	shr.s32 	%r70, %r69, 8;
	mul.lo.s32 	%r71, %r70, %r12;
	cvt.s64.s32 	%rd2, %r71;
	@%p5 bra 	$L__BB3_14;
	mov.u32 	%r107, %r13;
$L__BB3_8:
	setp.ge.s32 	%p6, %r3, %r35;
	@%p6 bra 	$L__BB3_13;
	ld.param.u64 	%rd20, [_Z17compute_data_costPhS_iiiiPsiS0_iiiiii_param_0];
	shl.b32 	%r108, %r3, 2;
	shl.b32 	%r72, %r107, 8;
	shr.s32 	%r73, %r72, 8;
	mul.lo.s32 	%r74, %r73, 3;
	cvt.s64.s32 	%rd10, %r74;
	add.s64 	%rd11, %rd2, %rd10;
	cvta.to.global.u64 	%rd12, %rd20;
	add.s64 	%rd13, %rd12, %rd11;
	ld.global.u8 	%r21, [%rd13+2];
	ld.global.u8 	%r20, [%rd13+1];
	ld.global.u8 	%r19, [%rd13];
	mov.u32 	%r109, %r3;
$L__BB3_10:
	mov.u32 	%r75, _ZZ17compute_data_costPhS_iiiiPsiS0_iiiiiiE18selected_disparity;
	add.s32 	%r76, %r75, %r108;
	ld.shared.u32 	%r77, [%r76];
	sub.s32 	%r24, %r107, %r77;
	setp.lt.s32 	%p7, %r77, %r38;
	setp.lt.s32 	%p8, %r24, 0;
	or.pred  	%p9, %p7, %p8;
	mov.u32 	%r110, %r33;
	@%p9 bra 	$L__BB3_12;
	mul.lo.s32 	%r79, %r24, 3;
	cvt.u64.u32 	%rd14, %r79;
	add.s64 	%rd15, %rd14, %rd2;
	add.s64 	%rd16, %rd1, %rd15;
	ld.global.u8 	%r80, [%rd16];
	sub.s32 	%r81, %r19, %r80;
	abs.s32 	%r82, %r81;
	cvt.rn.f32.u32 	%f1, %r82;
	ld.global.u8 	%r83, [%rd16+1];
	sub.s32 	%r84, %r20, %r83;
	abs.s32 	%r85, %r84;
	cvt.rn.f32.u32 	%f2, %r85;
	mul.f32 	%f3, %f2, 0f3F1645A2;
	fma.rn.f32 	%f4, %f1, 0f3E991687, %f3;
	ld.global.u8 	%r86, [%rd16+2];
	sub.s32 	%r87, %r21, %r86;
	abs.s32 	%r88, %r87;
	cvt.rn.f32.u32 	%f5, %r88;
	fma.rn.f32 	%f6, %f5, 0f3DE978D5, %f4;
	add.f32 	%f7, %f6, 0f3F000000;
	cvt.rzi.s32.f32 	%r89, %f7;
	min.s32 	%r110, %r89, %r33;
$L__BB3_12:
	mov.u32 	%r90, _ZZ17compute_data_costPhS_iiiiPsiS0_iiiiiiE6m_temp;
	add.s32 	%r91, %r90, %r108;
	atom.shared.add.u32 	%r92, [%r91], %r110;
	add.s32 	%r109, %r109, %r14;
	add.s32 	%r108, %r108, %r15;
	setp.lt.s32 	%p10, %r109, %r35;
	@%p10 bra 	$L__BB3_10;
$L__BB3_13:
	add.s32 	%r107, %r107, %r5;
	setp.lt.s32 	%p11, %r107, %r10;
	@%p11 bra 	$L__BB3_8;
$L__BB3_14:
	add.s32 	%r106, %r106, %r4;
	setp.lt.s32 	%p12, %r106, %r9;
	@%p12 bra 	$L__BB3_6;
$L__BB3_15:
	setp.ge.s32 	%p13, %r8, %r35;
	bar.sync 	0;
	@%p13 bra 	$L__BB3_17;
	ld.param.u32 	%r105, [_Z17compute_data_costPhS_iiiiPsiS0_iiiiii_param_10];
	ld.param.u64 	%rd21, [_Z17compute_data_costPhS_iiiiPsiS0_iiiiii_param_8];
	shl.b32 	%r93, %r8, 2;
	mov.u32 	%r94, _ZZ17compute_data_costPhS_iiiiPsiS0_iiiiiiE6m_temp;
	add.s32 	%r95, %r94, %r93;
	ld.shared.u32 	%r96, [%r95];
	shl.b32 	%r97, %r105, 8;
	shr.s32 	%r98, %r97, 8;
	shl.b32 	%r99, %r2, 8;
	shr.s32 	%r100, %r99, 8;
	shl.b32 	%r101, %r35, 8;
	shr.s32 	%r102, %r101, 8;
	mad.lo.s32 	%r103, %r102, %r100, %r8;
	mad.lo.s32 	%r104, %r98, %r1, %r103;
	cvta.to.global.u64 	%rd17, %rd21;
	mul.wide.s32 	%rd18, %r104, 2;
	add.s64 	%rd19, %rd17, %rd18;
	st.global.u16 	[%rd19], %r96;
$L__BB3_17:
	ret;

}
	// .globl	_Z18compute_data_cost2PhS_iiiiPsiS0_iiiiii
.visible .entry _Z18compute_data_cost2PhS_iiiiPsiS0_iiiiii(
	.param .u64 .ptr .align 1 _Z18compute_data_cost2PhS_iiiiPsiS0_iiiiii_param_0,
	.param .u64 .ptr .align 1 _Z18compute_data_cost2PhS_iiiiPsiS0_iiiiii_param_1,
	.param .u32 _Z18compute_data_cost2PhS_iiiiPsiS0_iiiiii_param_2,
	.param .u32 _Z18compute_data_cost2PhS_iiiiPsiS0_iiiiii_param_3,
	.param .u32 _Z18compute_data_cost2PhS_iiiiPsiS0_iiiiii_param_4,
	.param .u32 _Z18compute_data_cost2PhS_iiiiPsiS0_iiiiii_param_5,
	.param .u64 .ptr .align 1 _Z18compute_data_cost2PhS_iiiiPsiS0_iiiiii_param_6,
	.param .u32 _Z18compute_data_cost2PhS_iiiiPsiS0_iiiiii_param_7,
	.param .u64 .ptr .align 1 _Z18compute_data_cost2PhS_iiiiPsiS0_iiiiii_param_8,
	.param .u32 _Z18compute_data_cost2PhS_iiiiPsiS0_iiiiii_param_9,
	.param .u32 _Z18compute_data_cost2PhS_iiiiPsiS0_iiiiii_param_10,
	.param .u32 _Z18compute_data_cost2PhS_iiiiPsiS0_iiiiii_param_11,
	.param .u32 _Z18compute_data_cost2PhS_iiiiPsiS0_iiiiii_param_12,
	.param .u32 _Z18compute_data_cost2PhS_iiiiPsiS0_iiiiii_param_13,
	.param .u32 _Z18compute_data_cost2PhS_iiiiPsiS0_iiiiii_param_14
)
{
	.reg .pred 	%p<51>;
	.reg .b16 	%rs<57>;
	.reg .b32 	%r<256>;
	.reg .b32 	%f<50>;
	.reg .b64 	%rd<55>;
	// demoted variable
	.shared .align 2 .b8 _ZZ18compute_data_cost2PhS_iiiiPsiS0_iiiiiiE6m_temp[8192];
	ld.param.u64 	%rd9, [_Z18compute_data_cost2PhS_iiiiPsiS0_iiiiii_param_0];
	ld.param.u64 	%rd10, [_Z18compute_data_cost2PhS_iiiiPsiS0_iiiiii_param_1];
	ld.param.u32 	%r86, [_Z18compute_data_cost2PhS_iiiiPsiS0_iiiiii_param_2];
	ld.param.u32 	%r76, [_Z18compute_data_cost2PhS_iiiiPsiS0_iiiiii_param_3];
	ld.param.u32 	%r77, [_Z18compute_data_cost2PhS_iiiiPsiS0_iiiiii_param_4];
	ld.param.u32 	%r78, [_Z18compute_data_cost2PhS_iiiiPsiS0_iiiiii_param_5];
	ld.param.u64 	%rd11, [_Z18compute_data_cost2PhS_iiiiPsiS0_iiiiii_param_6];
	ld.param.u64 	%rd12, [_Z18compute_data_cost2PhS_iiiiPsiS0_iiiiii_param_8];
	ld.param.u32 	%r80, [_Z18compute_data_cost2PhS_iiiiPsiS0_iiiiii_param_9];
	ld.param.u32 	%r81, [_Z18compute_data_cost2PhS_iiiiPsiS0_iiiiii_param_10];
	ld.param.u32 	%r82, [_Z18compute_data_cost2PhS_iiiiPsiS0_iiiiii_param_11];
	ld.param.u32 	%r83, [_Z18compute_data_cost2PhS_iiiiPsiS0_iiiiii_param_12];
	ld.param.u32 	%r84, [_Z18compute_data_cost2PhS_iiiiPsiS0_iiiiii_param_13];
	cvta.to.global.u64 	%rd1, %rd10;
	cvta.to.global.u64 	%rd2, %rd11;
	cvta.to.global.u64 	%rd3, %rd12;
	mov.u32 	%r1, %ctaid.x;
	setp.ge.s32 	%p1, %r1, %r86;
	@%p1 bra 	$L__BB4_29;
	add.s32 	%r87, %r1, 1;
	shl.b32 	%r2, %r87, %r77;
	shl.b32 	%r3, %r1, %r77;
	mov.u32 	%r234, %tid.x;
	setp.ge.s32 	%p2, %r234, %r76;
	@%p2 bra 	$L__BB4_29;
	shr.u32 	%r88, %r1, 1;
	min.s32 	%r89, %r88, %r84;
	shl.b32 	%r90, %r89, 8;
	shr.s32 	%r91, %r90, 8;
	shl.b32 	%r92, %r82, 8;
	shr.s32 	%r93, %r92, 8;
	mul.lo.s32 	%r5, %r91, %r93;
	shl.b32 	%r94, %r80, 8;
	shr.s32 	%r6, %r94, 8;
	setp.lt.s32 	%p3, %r80, 1;
	shl.b32 	%r95, %r1, 8;
	shr.s32 	%r96, %r95, 8;
	shl.b32 	%r97, %r81, 8;
	shr.s32 	%r98, %r97, 8;
	mul.lo.s32 	%r7, %r98, %r96;
	@%p3 bra 	$L__BB4_29;
	shl.b32 	%r99, %r234, 6;
	mov.u32 	%r100, _ZZ18compute_data_cost2PhS_iiiiPsiS0_iiiiiiE6m_temp;
	add.s32 	%r8, %r100, %r99;
	and.b32  	%r9, %r80, 15;
	and.b32  	%r10, %r80, 7;
	and.b32  	%r11, %r80, 3;
	add.s32 	%r12, %r11, -1;
	and.b32  	%r13, %r80, 2147483644;
	and.b32  	%r14, %r80, 1;
	add.s32 	%r15, %r8, 16;
	cvta.to.global.u64 	%rd4, %rd9;
$L__BB4_4:
	ld.param.u32 	%r233, [_Z18compute_data_cost2PhS_iiiiPsiS0_iiiiii_param_14];
	setp.lt.u32 	%p4, %r80, 16;
	shr.s32 	%r102, %r234, 1;
	min.s32 	%r103, %r102, %r233;
	shl.b32 	%r104, %r103, 8;
	shr.s32 	%r105, %r104, 8;
	mad.lo.s32 	%r106, %r105, %r6, %r5;
	cvt.s64.s32 	%rd5, %r106;
	mov.b32 	%r242, 0;
	@%p4 bra 	$L__BB4_7;
	and.b32  	%r242, %r80, 2147483632;
	neg.s32 	%r236, %r242;
	mov.u32 	%r235, %r15;
$L__BB4_6:
	.pragma "nounroll";
	mov.b16 	%rs1, 0;
	st.shared.u16 	[%r235+-16], %rs1;
	st.shared.u16 	[%r235+-14], %rs1;
	st.shared.u16 	[%r235+-12], %rs1;
	st.shared.u16 	[%r235+-10], %rs1;
	st.shared.u16 	[%r235+-8], %rs1;
	st.shared.u16 	[%r235+-6], %rs1;
	st.shared.u16 	[%r235+-4], %rs1;
	st.shared.u16 	[%r235+-2], %rs1;
	st.shared.u16 	[%r235], %rs1;
	st.shared.u16 	[%r235+2], %rs1;
	st.shared.u16 	[%r235+4], %rs1;
	st.shared.u16 	[%r235+6], %rs1;
	st.shared.u16 	[%r235+8], %rs1;
	st.shared.u16 	[%r235+10], %rs1;
	st.shared.u16 	[%r235+12], %rs1;
	st.shared.u16 	[%r235+14], %rs1;
	add.s32 	%r236, %r236, 16;
	add.s32 	%r235, %r235, 32;
	setp.eq.s32 	%p5, %r236, 0;
	@%p5 bra 	$L__BB4_7;
	bra.uni 	$L__BB4_6;
$L__BB4_7:
	setp.eq.s32 	%p6, %r9, 0;
	@%p6 bra 	$L__BB4_30;
	add.s32 	%r108, %r9, -1;
	setp.lt.u32 	%p7, %r108, 7;
	@%p7 bra 	$L__BB4_10;
	shl.b32 	%r109, %r242, 1;
	add.s32 	%r110, %r8, %r109;
	mov.b16 	%rs2, 0;
	st.shared.u16 	[%r110], %rs2;
	st.shared.u16 	[%r110+2], %rs2;
	st.shared.u16 	[%r110+4], %rs2;
	st.shared.u16 	[%r110+6], %rs2;
	st.shared.u16 	[%r110+8], %rs2;
	st.shared.u16 	[%r110+10], %rs2;
	st.shared.u16 	[%r110+12], %rs2;
	st.shared.u16 	[%r110+14], %rs2;
	add.s32 	%r242, %r242, 8;
$L__BB4_10:
	setp.eq.s32 	%p8, %r10, 0;
	@%p8 bra 	$L__BB4_30;
	add.s32 	%r111, %r10, -1;
	setp.lt.u32 	%p9, %r111, 3;
	@%p9 bra 	$L__BB4_13;
	shl.b32 	%r112, %r242, 1;
	add.s32 	%r113, %r8, %r112;
	mov.b16 	%rs3, 0;
	st.shared.u16 	[%r113], %rs3;
	st.shared.u16 	[%r113+2], %rs3;
	st.shared.u16 	[%r113+4], %rs3;
	st.shared.u16 	[%r113+6], %rs3;
	add.s32 	%r242, %r242, 4;
$L__BB4_13:
	setp.eq.s32 	%p10, %r11, 0;
	@%p10 bra 	$L__BB4_30;
	setp.eq.s32 	%p11, %r11, 1;
	shl.b32 	%r114, %r242, 1;
	add.s32 	%r40, %r8, %r114;
	mov.b16 	%rs4, 0;
	st.shared.u16 	[%r40], %rs4;
	@%p11 bra 	$L__BB4_30;
	setp.eq.s32 	%p12, %r11, 2;
	mov.b16 	%rs5, 0;
	st.shared.u16 	[%r40+2], %rs5;
	@%p12 bra 	$L__BB4_30;
	mov.b16 	%rs6, 0;
	st.shared.u16 	[%r40+4], %rs6;
	bra.uni 	$L__BB4_30;
$L__BB4_17:
	setp.lt.u32 	%p43, %r80, 8;
	shl.b32 	%r215, %r234, 8;
	shr.s32 	%r216, %r215, 8;
	mad.lo.s32 	%r29, %r216, %r6, %r7;
	mov.b32 	%r239, 0;
	@%p43 bra 	$L__BB4_20;
	mov.b32 	%r237, 0;
$L__BB4_19:
	.pragma "nounroll";
	shl.b32 	%r218, %r237, 1;
	add.s32 	%r219, %r8, %r218;
	ld.shared.u16 	%rs42, [%r219];
	add.s32 	%r220, %r29, %r237;
	mul.wide.s32 	%rd47, %r220, 2;
	add.s64 	%rd48, %rd3, %rd47;
	st.global.u16 	[%rd48], %rs42;
	ld.shared.u16 	%rs43, [%r219+2];
	st.global.u16 	[%rd48+2], %rs43;
	ld.shared.u16 	%rs44, [%r219+4];
	st.global.u16 	[%rd48+4], %rs44;
	ld.shared.u16 	%rs45, [%r219+6];
	st.global.u16 	[%rd48+6], %rs45;
	ld.shared.u16 	%rs46, [%r219+8];
	st.global.u16 	[%rd48+8], %rs46;
	ld.shared.u16 	%rs47, [%r219+10];
	st.global.u16 	[%rd48+10], %rs47;
	ld.shared.u16 	%rs48, [%r219+12];
	st.global.u16 	[%rd48+12], %rs48;
	ld.shared.u16 	%rs49, [%r219+14];
	st.global.u16 	[%rd48+14], %rs49;
	add.s32 	%r237, %r237, 8;
	and.b32  	%r239, %r80, 2147483640;
	setp.eq.s32 	%p44, %r237, %r239;
	@%p44 bra 	$L__BB4_20;
	bra.uni 	$L__BB4_19;
$L__BB4_20:
	setp.eq.s32 	%p45, %r10, 0;
	@%p45 bra 	$L__BB4_28;
	add.s32 	%r221, %r10, -1;
	setp.lt.u32 	%p46, %r221, 3;
	@%p46 bra 	$L__BB4_23;
	shl.b32 	%r222, %r239, 1;
	add.s32 	%r223, %r8, %r222;
	ld.shared.u16 	%rs50, [%r223];
	add.s32 	%r224, %r29, %r239;
	mul.wide.s32 	%rd49, %r224, 2;
	add.s64 	%rd50, %rd3, %rd49;
	st.global.u16 	[%rd50], %rs50;
	ld.shared.u16 	%rs51, [%r223+2];
	st.global.u16 	[%rd50+2], %rs51;
	ld.shared.u16 	%rs52, [%r223+4];
	st.global.u16 	[%rd50+4], %rs52;
	ld.shared.u16 	%rs53, [%r223+6];
	st.global.u16 	[%rd50+6], %rs53;
	add.s32 	%r239, %r239, 4;
$L__BB4_23:
	setp.eq.s32 	%p47, %r11, 0;
	@%p47 bra 	$L__BB4_28;
	setp.eq.s32 	%p48, %r12, 0;
	@%p48 bra 	$L__BB4_26;
	shl.b32 	%r225, %r239, 1;
	add.s32 	%r226, %r8, %r225;
	ld.shared.u16 	%rs54, [%r226];
	add.s32 	%r227, %r29, %r239;
	mul.wide.s32 	%rd51, %r227, 2;
	add.s64 	%rd52, %rd3, %rd51;
	st.global.u16 	[%rd52], %rs54;
	ld.shared.u16 	%rs55, [%r226+2];
	st.global.u16 	[%rd52+2], %rs55;
	add.s32 	%r239, %r239, 2;
$L__BB4_26:
	setp.eq.s32 	%p49, %r14, 0;
	@%p49 bra 	$L__BB4_28;
	shl.b32 	%r228, %r239, 1;
	add.s32 	%r229, %r8, %r228;
	ld.shared.u16 	%rs56, [%r229];
	add.s32 	%r230, %r29, %r239;
	mul.wide.s32 	%rd53, %r230, 2;
	add.s64 	%rd54, %rd3, %rd53;
	st.global.u16 	[%rd54], %rs56;
$L__BB4_28:
	mov.u32 	%r231, %ntid.x;
	add.s32 	%r234, %r234, %r231;
	setp.lt.s32 	%p50, %r234, %r76;
	@%p50 bra 	$L__BB4_4;
$L__BB4_29:
	ret;
$L__BB4_30:
	setp.lt.s32 	%p13, %r3, %r2;
	add.s32 	%r115, %r234, 1;
	shl.b32 	%r23, %r115, %r77;
	shl.b32 	%r24, %r234, %r77;
	mov.u32 	%r244, %r3;
	@%p13 bra 	$L__BB4_31;
	bra.uni 	$L__BB4_17;
$L__BB4_31:
	ld.param.u32 	%r232, [_Z18compute_data_cost2PhS_iiiiPsiS0_iiiiii_param_7];
	setp.ge.s32 	%p14, %r24, %r23;
	mul.lo.s32 	%r116, %r244, 768;
	shr.s32 	%r117, %r116, 8;
	shl.b32 	%r118, %r232, 8;
	shr.s32 	%r119, %r118, 8;
	mul.lo.s32 	%r120, %r117, %r119;
	cvt.s64.s32 	%rd6, %r120;
	mov.u32 	%r245, %r24;
	@%p14 bra 	$L__BB4_32;
	bra.uni 	$L__BB4_33;
$L__BB4_32:
	add.s32 	%r244, %r244, 1;
	setp.eq.s32 	%p42, %r244, %r2;
	@%p42 bra 	$L__BB4_17;
	bra.uni 	$L__BB4_31;
$L__BB4_33:
	setp.lt.u32 	%p15, %r80, 4;
	shl.b32 	%r122, %r245, 8;
	shr.s32 	%r123, %r122, 8;
	mul.lo.s32 	%r124, %r123, 3;
	cvt.s64.s32 	%rd13, %r124;
	add.s64 	%rd14, %rd6, %rd13;
	add.s64 	%rd15, %rd4, %rd14;
	ld.global.u8 	%r46, [%rd15+2];
	ld.global.u8 	%r45, [%rd15+1];
	ld.global.u8 	%r44, [%rd15];
	mov.b32 	%r254, 0;
	@%p15 bra 	$L__BB4_44;
	mov.b32 	%r246, 0;
$L__BB4_35:
	.pragma "nounroll";
	cvt.u64.u32 	%rd16, %r246;
	add.s64 	%rd17, %rd16, %rd5;
	shl.b64 	%rd18, %rd17, 1;
	add.s64 	%rd7, %rd2, %rd18;
	ld.global.u16 	%rs7, [%rd7];
	cvt.s32.s16 	%r126, %rs7;
	sub.s32 	%r48, %r245, %r126;
	setp.gt.s32 	%p16, %r83, %r126;
	setp.lt.s32 	%p17, %r48, 0;
	or.pred  	%p18, %p16, %p17;
	mov.u32 	%r247, %r78;
	@%p18 bra 	$L__BB4_37;
	mul.lo.s32 	%r127, %r48, 3;
	cvt.u64.u32 	%rd19, %r127;
	add.s64 	%rd20, %rd19, %rd6;
	add.s64 	%rd21, %rd1, %rd20;
	ld.global.u8 	%r128, [%rd21];
	sub.s32 	%r129, %r44, %r128;
	abs.s32 	%r130, %r129;
	cvt.rn.f32.u32 	%f1, %r130;
	ld.global.u8 	%r131, [%rd21+1];
	sub.s32 	%r132, %r45, %r131;
	abs.s32 	%r133, %r132;
	cvt.rn.f32.u32 	%f2, %r133;
	mul.f32 	%f3, %f2, 0f3F1645A2;
	fma.rn.f32 	%f4, %f1, 0f3E991687, %f3;
	ld.global.u8 	%r134, [%rd21+2];
	sub.s32 	%r135, %r46, %r134;
	abs.s32 	%r136, %r135;
	cvt.rn.f32.u32 	%f5, %r136;
	fma.rn.f32 	%f6, %f5, 0f3DE978D5, %f4;
	add.f32 	%f7, %f6, 0f3F000000;
	cvt.rzi.s32.f32 	%r137, %f7;
	min.s32 	%r247, %r137, %r78;
$L__BB4_37:
	shl.b32 	%r138, %r246, 1;
	add.s32 	%r51, %r8, %r138;
	ld.shared.u16 	%rs9, [%r51];
	cvt.u16.u32 	%rs10, %r247;
	add.s16 	%rs11, %rs9, %rs10;
	st.shared.u16 	[%r51], %rs11;
	ld.global.u16 	%rs12, [%rd7+2];
	cvt.s32.s16 	%r139, %rs12;
	sub.s32 	%r52, %r245, %r139;
	setp.gt.s32 	%p19, %r83, %r139;
	setp.lt.s32 	%p20, %r52, 0;
	or.pred  	%p21, %p19, %p20;
	mov.u32 	%r248, %r78;
	@%p21 bra 	$L__BB4_39;
	mul.lo.s32 	%r140, %r52, 3;
	cvt.u64.u32 	%rd22, %r140;
	add.s64 	%rd23, %rd22, %rd6;
	add.s64 	%rd24, %rd1, %rd23;
	ld.global.u8 	%r141, [%rd24];
	sub.s32 	%r142, %r44, %r141;
	abs.s32 	%r143, %r142;
	cvt.rn.f32.u32 	%f8, %r143;
	ld.global.u8 	%r144, [%rd24+1];
	sub.s32 	%r145, %r45, %r144;
	abs.s32 	%r146, %r145;
	cvt.rn.f32.u32 	%f9, %r146;
	mul.f32 	%f10, %f9, 0f3F1645A2;
	fma.rn.f32 	%f11, %f8, 0f3E991687, %f10;
	ld.global.u8 	%r147, [%rd24+2];
	sub.s32 	%r148, %r46, %r147;
	abs.s32 	%r149, %r148;
	cvt.rn.f32.u32 	%f12, %r149;
	fma.rn.f32 	%f13, %f12, 0f3DE978D5, %f11;
	add.f32 	%f14, %f13, 0f3F000000;
	cvt.rzi.s32.f32 	%r150, %f14;
	min.s32 	%r248, %r150, %r78;
$L__BB4_39:
	ld.shared.u16 	%rs14, [%r51+2];
	cvt.u16.u32 	%rs15, %r248;
	add.s16 	%rs16, %rs14, %rs15;
	st.shared.u16 	[%r51+2], %rs16;
	ld.global.u16 	%rs17, [%rd7+4];
	cvt.s32.s16 	%r151, %rs17;
	sub.s32 	%r55, %r245, %r151;
	setp.gt.s32 	%p22, %r83, %r151;
	setp.lt.s32 	%p23, %r55, 0;
	or.pred  	%p24, %p22, %p23;
	mov.u32 	%r249, %r78;
	@%p24 bra 	$L__BB4_41;
	mul.lo.s32 	%r152, %r55, 3;
	cvt.u64.u32 	%rd25, %r152;
	add.s64 	%rd26, %rd25, %rd6;
	add.s64 	%rd27, %rd1, %rd26;
	ld.global.u8 	%r153, [%rd27];
	sub.s32 	%r154, %r44, %r153;
	abs.s32 	%r155, %r154;
	cvt.rn.f32.u32 	%f15, %r155;
	ld.global.u8 	%r156, [%rd27+1];
	sub.s32 	%r157, %r45, %r156;
	abs.s32 	%r158, %r157;
	cvt.rn.f32.u32 	%f16, %r158;
	mul.f32 	%f17, %f16, 0f3F1645A2;
	fma.rn.f32 	%f18, %f15, 0f3E991687, %f17;
	ld.global.u8 	%r159, [%rd27+2];
	sub.s32 	%r160, %r46, %r159;
	abs.s32 	%r161, %r160;
	cvt.rn.f32.u32 	%f19, %r161;
	fma.rn.f32 	%f20, %f19, 0f3DE978D5, %f18;
	add.f32 	%f21, %f20, 0f3F000000;
	cvt.rzi.s32.f32 	%r162, %f21;
	min.s32 	%r249, %r162, %r78;
$L__BB4_41:
	ld.shared.u16 	%rs19, [%r51+4];
	cvt.u16.u32 	%rs20, %r249;
	add.s16 	%rs21, %rs19, %rs20;
	st.shared.u16 	[%r51+4], %rs21;
	ld.global.u16 	%rs22, [%rd7+6];
	cvt.s32.s16 	%r163, %rs22;
	sub.s32 	%r58, %r245, %r163;
	setp.gt.s32 	%p25, %r83, %r163;
	setp.lt.s32 	%p26, %r58, 0;
	or.pred  	%p27, %p25, %p26;
	mov.u32 	%r250, %r78;
	@%p27 bra 	$L__BB4_43;
	mul.lo.s32 	%r164, %r58, 3;
	cvt.u64.u32 	%rd28, %r164;
	add.s64 	%rd29, %rd28, %rd6;
	add.s64 	%rd30, %rd1, %rd29;
	ld.global.u8 	%r165, [%rd30];
	sub.s32 	%r166, %r44, %r165;
	abs.s32 	%r167, %r166;
	cvt.rn.f32.u32 	%f22, %r167;
	ld.global.u8 	%r168, [%rd30+1];
	sub.s32 	%r169, %r45, %r168;
	abs.s32 	%r170, %r169;
	cvt.rn.f32.u32 	%f23, %r170;
	mul.f32 	%f24, %f23, 0f3F1645A2;
	fma.rn.f32 	%f25, %f22, 0f3E991687, %f24;
	ld.global.u8 	%r171, [%rd30+2];
	sub.s32 	%r172, %r46, %r171;
	abs.s32 	%r173, %r172;
	cvt.rn.f32.u32 	%f26, %r173;
	fma.rn.f32 	%f27, %f26, 0f3DE978D5, %f25;
	add.f32 	%f28, %f27, 0f3F000000;
	cvt.rzi.s32.f32 	%r174, %f28;
	min.s32 	%r250, %r174, %r78;
$L__BB4_43:
	ld.shared.u16 	%rs24, [%r51+6];
	cvt.u16.u32 	%rs25, %r250;
	add.s16 	%rs26, %rs24, %rs25;
	st.shared.u16 	[%r51+6], %rs26;
	add.s32 	%r246, %r246, 4;
	setp.ne.s32 	%p28, %r246, %r13;
	mov.u32 	%r254, %r13;
	@%p28 bra 	$L__BB4_35;
$L__BB4_44:
	setp.eq.s32 	%p29, %r11, 0;
	@%p29 bra 	$L__BB4_55;
	setp.eq.s32 	%p30, %r12, 0;
	@%p30 bra 	$L__BB4_51;
	cvt.u64.u32 	%rd31, %r254;
	add.s64 	%rd32, %rd31, %rd5;
	shl.b64 	%rd33, %rd32, 1;
	add.s64 	%rd8, %rd2, %rd33;
	ld.global.u16 	%rs27, [%rd8];
	cvt.s32.s16 	%r175, %rs27;
	sub.s32 	%r63, %r245, %r175;
	setp.gt.s32 	%p31, %r83, %r175;
	setp.lt.s32 	%p32, %r63, 0;
	or.pred  	%p33, %p31, %p32;
	mov.u32 	%r252, %r78;
	@%p33 bra 	$L__BB4_48;
	mul.lo.s32 	%r176, %r63, 3;
	cvt.u64.u32 	%rd34, %r176;
	add.s64 	%rd35, %rd34, %rd6;
	add.s64 	%rd36, %rd1, %rd35;
	ld.global.u8 	%r177, [%rd36];
	sub.s32 	%r178, %r44, %r177;
	abs.s32 	%r179, %r178;
	cvt.rn.f32.u32 	%f29, %r179;
	ld.global.u8 	%r180, [%rd36+1];
	sub.s32 	%r181, %r45, %r180;
	abs.s32 	%r182, %r181;
	cvt.rn.f32.u32 	%f30, %r182;
	mul.f32 	%f31, %f30, 0f3F1645A2;
	fma.rn.f32 	%f32, %f29, 0f3E991687, %f31;
	ld.global.u8 	%r183, [%rd36+2];
	sub.s32 	%r184, %r46, %r183;
	abs.s32 	%r185, %r184;
	cvt.rn.f32.u32 	%f33, %r185;
	fma.rn.f32 	%f34, %f33, 0f3DE978D5, %f32;
	add.f32 	%f35, %f34, 0f3F000000;
	cvt.rzi.s32.f32 	%r186, %f35;
	min.s32 	%r252, %r186, %r78;
$L__BB4_48:
	shl.b32 	%r187, %r254, 1;
	add.s32 	%r66, %r8, %r187;
	ld.shared.u16 	%rs29, [%r66];
	cvt.u16.u32 	%rs30, %r252;
	add.s16 	%rs31, %rs29, %rs30;
	st.shared.u16 	[%r66], %rs31;
	ld.global.u16 	%rs32, [%rd8+2];
	cvt.s32.s16 	%r188, %rs32;
	sub.s32 	%r67, %r245, %r188;
	setp.gt.s32 	%p34, %r83, %r188;
	setp.lt.s32 	%p35, %r67, 0;
	or.pred  	%p36, %p34, %p35;
	mov.u32 	%r253, %r78;
	@%p36 bra 	$L__BB4_50;
	mul.lo.s32 	%r189, %r67, 3;
	cvt.u64.u32 	%rd37, %r189;
	add.s64 	%rd38, %rd37, %rd6;
	add.s64 	%rd39, %rd1, %rd38;
	ld.global.u8 	%r190, [%rd39];
	sub.s32 	%r191, %r44, %r190;
	abs.s32 	%r192, %r191;
	cvt.rn.f32.u32 	%f36, %r192;
	ld.global.u8 	%r193, [%rd39+1];
	sub.s32 	%r194, %r45, %r193;
	abs.s32 	%r195, %r194;
	cvt.rn.f32.u32 	%f37, %r195;
	mul.f32 	%f38, %f37, 0f3F1645A2;
	fma.rn.f32 	%f39, %f36, 0f3E991687, %f38;
	ld.global.u8 	%r196, [%rd39+2];
	sub.s32 	%r197, %r46, %r196;
	abs.s32 	%r198, %r197;
	cvt.rn.f32.u32 	%f40, %r198;
	fma.rn.f32 	%f41, %f40, 0f3DE978D5, %f39;
	add.f32 	%f42, %f41, 0f3F000000;
	cvt.rzi.s32.f32 	%r199, %f42;
	min.s32 	%r253, %r199, %r78;
$L__BB4_50:
	ld.shared.u16 	%rs34, [%r66+2];
	cvt.u16.u32 	%rs35, %r253;
	add.s16 	%rs36, %rs34, %rs35;
	st.shared.u16 	[%r66+2], %rs36;
	add.s32 	%r254, %r254, 2;
$L__BB4_51:
	setp.eq.s32 	%p37, %r14, 0;
	@%p37 bra 	$L__BB4_55;
	cvt.u64.u32 	%rd40, %r254;
	add.s64 	%rd41, %rd40, %rd5;
	shl.b64 	%rd42, %rd41, 1;
	add.s64 	%rd43, %rd2, %rd42;
	ld.global.u16 	%rs37, [%rd43];
	cvt.s32.s16 	%r200, %rs37;
	sub.s32 	%r72, %r245, %r200;
	setp.gt.s32 	%p38, %r83, %r200;
	setp.lt.s32 	%p39, %r72, 0;
	or.pred  	%p40, %p38, %p39;
	mov.u32 	%r255, %r78;
	@%p40 bra 	$L__BB4_54;
	mul.lo.s32 	%r201, %r72, 3;
	cvt.u64.u32 	%rd44, %r201;
	add.s64 	%rd45, %rd44, %rd6;
	add.s64 	%rd46, %rd1, %rd45;
	ld.global.u8 	%r202, [%rd46];
	sub.s32 	%r203, %r44, %r202;
	abs.s32 	%r204, %r203;
	cvt.rn.f32.u32 	%f43, %r204;
	ld.global.u8 	%r205, [%rd46+1];
	sub.s32 	%r206, %r45, %r205;
	abs.s32 	%r207, %r206;
	cvt.rn.f32.u32 	%f44, %r207;
	mul.f32 	%f45, %f44, 0f3F1645A2;
	fma.rn.f32 	%f46, %f43, 0f3E991687, %f45;
	ld.global.u8 	%r208, [%rd46+2];
	sub.s32 	%r209, %r46, %r208;
	abs.s32 	%r210, %r209;
	cvt.rn.f32.u32 	%f47, %r210;
	fma.rn.f32 	%f48, %f47, 0f3DE978D5, %f46;
	add.f32 	%f49, %f48, 0f3F000000;
	cvt.rzi.s32.f32 	%r211, %f49;
	min.s32 	%r255, %r211, %r78;
$L__BB4_54:
	shl.b32 	%r212, %r254, 1;
	add.s32 	%r213, %r8, %r212;
	ld.shared.u16 	%rs39, [%r213];
	cvt.u16.u32 	%rs40, %r255;
	add.s16 	%rs41, %rs39, %rs40;
	st.shared.u16 	[%r213], %rs41;
$L__BB4_55:
	add.s32 	%r245, %r245, 1;
	setp.eq.s32 	%p41, %r245, %r23;
	@%p41 bra 	$L__BB4_32;
	bra.uni 	$L__BB4_33;

}
	// .globl	_Z12init_messageiiiPsS_S_S_iiiiiiiiiiii
.visible .entry _Z12init_messageiiiPsS_S_S_iiiiiiiiiiii(
	.param .u32 _Z12init_messageiiiPsS_S_S_iiiiiiiiiiii_param_0,
	.param .u32 _Z12init_messageiiiPsS_S_S_iiiiiiiiiiii_param_1,
	.param .u32 _Z12init_messageiiiPsS_S_S_iiiiiiiiiiii_param_2,
	.param .u64 .ptr .align 1 _Z12init_messageiiiPsS_S_S_iiiiiiiiiiii_param_3,
	.param .u64 .ptr .align 1 _Z12init_messageiiiPsS_S_S_iiiiiiiiiiii_param_4,
	.param .u64 .ptr .align 1 _Z12init_messageiiiPsS_S_S_iiiiiiiiiiii_param_5,
	.param .u64 .ptr .align 1 _Z12init_messageiiiPsS_S_S_iiiiiiiiiiii_param_6,
	.param .u32 _Z12init_messageiiiPsS_S_S_iiiiiiiiiiii_param_7,
	.param .u32 _Z12init_messageiiiPsS_S_S_iiiiiiiiiiii_param_8,
	.param .u32 _Z12init_messageiiiPsS_S_S_iiiiiiiiiiii_param_9,
	.param .u32 _Z12init_messageiiiPsS_S_S_iiiiiiiiiiii_param_10,
	.param .u32 _Z12init_messageiiiPsS_S_S_iiiiiiiiiiii_param_11,
	.param .u32 _Z12init_messageiiiPsS_S_S_iiiiiiiiiiii_param_12,
	.param .u32 _Z12init_messageiiiPsS_S_S_iiiiiiiiiiii_param_13,
	.param .u32 _Z12init_messageiiiPsS_S_S_iiiiiiiiiiii_param_14,
	.param .u32 _Z12init_messageiiiPsS_S_S_iiiiiiiiiiii_param_15,
	.param .u32 _Z12init_messageiiiPsS_S_S_iiiiiiiiiiii_param_16,
	.param .u32 _Z12init_messageiiiPsS_S_S_iiiiiiiiiiii_param_17,
	.param .u32 _Z12init_messageiiiPsS_S_S_iiiiiiiiiiii_param_18
)
{
	.reg .pred 	%p<53>;
	.reg .b16 	%rs<34>;
	.reg .b32 	%r<284>;
	.reg .b64 	%rd<62>;
	// demoted variable
	.shared .align 2 .b8 _ZZ12init_messageiiiPsS_S_S_iiiiiiiiiiiiE7m_temp2[512];
	// demoted variable
	.shared .align 2 .b8 _ZZ12init_messageiiiPsS_S_S_iiiiiiiiiiiiE6m_temp[512];
	ld.param.u32 	%r74, [_Z12init_messageiiiPsS_S_S_iiiiiiiiiiii_param_0];
	ld.param.u32 	%r61, [_Z12init_messageiiiPsS_S_S_iiiiiiiiiiii_param_1];
	ld.param.u64 	%rd13, [_Z12init_messageiiiPsS_S_S_iiiiiiiiiiii_param_3];
	ld.param.u64 	%rd14, [_Z12init_messageiiiPsS_S_S_iiiiiiiiiiii_param_4];
	ld.param.u64 	%rd15, [_Z12init_messageiiiPsS_S_S_iiiiiiiiiiii_param_5];
	ld.param.u32 	%r62, [_Z12init_messageiiiPsS_S_S_iiiiiiiiiiii_param_7];
	ld.param.u32 	%r63, [_Z12init_messageiiiPsS_S_S_iiiiiiiiiiii_param_8];
	ld.param.u32 	%r64, [_Z12init_messageiiiPsS_S_S_iiiiiiiiiiii_param_9];
	ld.param.u32 	%r65, [_Z12init_messageiiiPsS_S_S_iiiiiiiiiiii_param_10];
	ld.param.u32 	%r66, [_Z12init_messageiiiPsS_S_S_iiiiiiiiiiii_param_11];
	ld.param.u32 	%r67, [_Z12init_messageiiiPsS_S_S_iiiiiiiiiiii_param_12];
	ld.param.u32 	%r68, [_Z12init_messageiiiPsS_S_S_iiiiiiiiiiii_param_13];
	ld.param.u32 	%r69, [_Z12init_messageiiiPsS_S_S_iiiiiiiiiiii_param_14];
	ld.param.u32 	%r70, [_Z12init_messageiiiPsS_S_S_iiiiiiiiiiii_param_15];
	ld.param.u32 	%r71, [_Z12init_messageiiiPsS_S_S_iiiiiiiiiiii_param_16];
	ld.param.u32 	%r72, [_Z12init_messageiiiPsS_S_S_iiiiiiiiiiii_param_17];
	ld.param.u32 	%r73, [_Z12init_messageiiiPsS_S_S_iiiiiiiiiiii_param_18];
	cvta.to.global.u64 	%rd1, %rd13;
	cvta.to.global.u64 	%rd2, %rd15;
	cvta.to.global.u64 	%rd3, %rd14;
	mov.u32 	%r75, %ctaid.y;
	not.b32 	%r76, %r75;
	add.s32 	%r1, %r74, %r76;
	setp.lt.s32 	%p1, %r1, 0;
	@%p1 bra 	$L__BB5_24;
	mov.u32 	%r77, %ctaid.x;
	not.b32 	%r78, %r77;
	add.s32 	%r2, %r61, %r78;
	setp.lt.s32 	%p2, %r2, 0;
	@%p2 bra 	$L__BB5_24;
	shr.u32 	%r79, %r1, 1;
	min.s32 	%r80, %r68, %r79;
	mul.lo.s32 	%r81, %r71, %r80;
	mul.lo.s32 	%r82, %r64, %r2;
	mad.lo.s32 	%r3, %r65, %r1, %r82;
	shr.u32 	%r83, %r2, 1;
	min.s32 	%r4, %r69, %r83;
	mul.lo.s32 	%r84, %r4, %r70;
	mul.lo.s32 	%r85, %r62, %r2;
	mad.lo.s32 	%r5, %r67, %r1, %r85;
	mul.lo.s32 	%r86, %r63, %r2;
	mad.lo.s32 	%r87, %r73, %r1, %r86;
	setp.lt.u32 	%p3, %r1, 2;
	add.s32 	%r88, %r79, -1;
	selp.b32 	%r89, 0, %r88, %p3;
	shl.b32 	%r90, %r63, 1;
	add.s32 	%r91, %r84, %r90;
	mad.lo.s32 	%r92, %r71, %r89, %r91;
	mul.wide.s32 	%rd16, %r92, 2;
	add.s64 	%rd4, %rd1, %rd16;
	setp.lt.u32 	%p4, %r2, 2;
	add.s32 	%r93, %r83, -1;
	selp.b32 	%r94, 0, %r93, %p4;
	mul.lo.s32 	%r95, %r70, %r94;
	mad.lo.s32 	%r96, %r63, 3, %r95;
	add.s32 	%r97, %r96, %r81;
	mul.wide.s32 	%rd17, %r97, 2;
	add.s64 	%rd5, %rd1, %rd17;
	setp.gt.s32 	%p5, %r68, %r79;
	add.s32 	%r98, %r79, 1;
	selp.b32 	%r99, %r98, %r68, %p5;
	mad.lo.s32 	%r100, %r71, %r99, %r84;
	mul.wide.s32 	%rd18, %r100, 2;
	add.s64 	%rd6, %rd1, %rd18;
	setp.gt.s32 	%p6, %r69, %r83;
	add.s32 	%r101, %r83, 1;
	selp.b32 	%r102, %r101, %r69, %p6;
	mad.lo.s32 	%r103, %r102, %r70, %r63;
	add.s32 	%r104, %r103, %r81;
	mul.wide.s32 	%rd19, %r104, 2;
	add.s64 	%rd7, %rd1, %rd19;
	mul.lo.s32 	%r6, %r72, %r80;
	cvt.s64.s32 	%rd8, %r87;
	mov.u32 	%r7, %tid.x;
	setp.ge.s32 	%p7, %r7, %r63;
	@%p7 bra 	$L__BB5_5;
	mov.u32 	%r8, %ntid.x;
	mul.lo.s32 	%r105, %r4, %r63;
	cvt.s64.s32 	%rd20, %r105;
	cvt.s64.s32 	%rd21, %r6;
	add.s64 	%rd9, %rd21, %rd20;
	mov.u32 	%r264, %r7;
$L__BB5_4:
	cvt.s64.s32 	%rd22, %r264;
	add.s64 	%rd23, %rd9, %rd22;
	shl.b64 	%rd24, %rd23, 1;
	add.s64 	%rd25, %rd2, %rd24;
	ld.global.u16 	%rs6, [%rd25];
	shl.b32 	%r106, %r264, 1;
	mov.u32 	%r107, _ZZ12init_messageiiiPsS_S_S_iiiiiiiiiiiiE6m_temp;
	add.s32 	%r108, %r107, %r106;
	st.shared.u16 	[%r108], %rs6;
	add.s64 	%rd26, %rd22, %rd8;
	shl.b64 	%rd27, %rd26, 1;
	add.s64 	%rd28, %rd3, %rd27;
	ld.global.u16 	%rs7, [%rd28];
	mul.wide.s32 	%rd29, %r264, 2;
	add.s64 	%rd30, %rd4, %rd29;
	ld.global.u16 	%rs8, [%rd30];
	add.s64 	%rd31, %rd5, %rd29;
	ld.global.u16 	%rs9, [%rd31];
	add.s64 	%rd32, %rd6, %rd29;
	ld.global.u16 	%rs10, [%rd32];
	add.s64 	%rd33, %rd7, %rd29;
	ld.global.u16 	%rs11, [%rd33];
	add.s16 	%rs12, %rs8, %rs7;
	add.s16 	%rs13, %rs12, %rs9;
	add.s16 	%rs14, %rs13, %rs10;
	add.s16 	%rs15, %rs14, %rs11;
	mov.u32 	%r109, _ZZ12init_messageiiiPsS_S_S_iiiiiiiiiiiiE7m_temp2;
	add.s32 	%r110, %r109, %r106;
	st.shared.u16 	[%r110], %rs15;
	add.s32 	%r264, %r264, %r8;
	setp.lt.s32 	%p8, %r264, %r63;
	@%p8 bra 	$L__BB5_4;
$L__BB5_5:
	bar.sync 	0;
	setp.ne.s32 	%p9, %r7, 0;
	@%p9 bra 	$L__BB5_24;
	shl.b32 	%r111, %r62, 1;
	sub.s32 	%r112, %r111, %r65;
	add.s32 	%r11, %r112, %r3;
	mul.lo.s32 	%r113, %r62, 3;
	sub.s32 	%r114, %r113, %r64;
	add.s32 	%r12, %r114, %r3;
	add.s32 	%r115, %r3, %r65;
	min.s32 	%r13, %r66, %r115;
	add.s32 	%r116, %r64, %r62;
	add.s32 	%r117, %r116, %r3;
	min.s32 	%r14, %r66, %r117;
	shl.b64 	%rd34, %rd8, 1;
	add.s64 	%rd10, %rd3, %rd34;
	setp.lt.s32 	%p10, %r62, 1;
	@%p10 bra 	$L__BB5_24;
	cvt.s64.s32 	%rd11, %r5;
	max.s32 	%r15, %r12, 0;
	max.s32 	%r16, %r11, 0;
	mov.b32 	%r265, 0;
	mov.b16 	%rs32, 0;
	cvt.s64.s32 	%rd50, %r13;
	cvt.s64.s32 	%rd55, %r14;
	mov.u16 	%rs33, %rs32;
$L__BB5_8:
	mov.u32 	%r17, %r265;
	not.b32 	%r119, %r17;
	add.s32 	%r18, %r63, %r119;
	shl.b32 	%r120, %r17, 1;
	mov.u32 	%r121, _ZZ12init_messageiiiPsS_S_S_iiiiiiiiiiiiE7m_temp2;
	add.s32 	%r122, %r121, %r120;
	add.s32 	%r265, %r17, 1;
	setp.ge.s32 	%p11, %r265, %r63;
	ld.shared.u16 	%rs3, [%r122];
	mov.u32 	%r283, %r17;
	@%p11 bra 	$L__BB5_23;
	cvt.s32.s16 	%r278, %rs3;
	sub.s32 	%r124, %r63, %r17;
	add.s32 	%r125, %r124, -2;
	setp.lt.u32 	%p12, %r125, 15;
	mov.u32 	%r276, %r265;
	mov.u32 	%r283, %r17;
	@%p12 bra 	$L__BB5_13;
	and.b32  	%r126, %r18, -16;
	neg.s32 	%r267, %r126;
	add.s32 	%r266, %r122, 16;
	mov.u32 	%r268, %r17;
	mov.u32 	%r283, %r17;
$L__BB5_11:
	.pragma "nounroll";
	add.s32 	%r130, %r268, 1;
	ld.shared.s16 	%r131, [%r266+-14];
	setp.gt.s32 	%p13, %r278, %r131;
	min.s32 	%r132, %r278, %r131;
	selp.b32 	%r133, %r130, %r283, %p13;
	ld.shared.s16 	%r134, [%r266+-12];
	setp.gt.s32 	%p14, %r132, %r134;
	min.s32 	%r135, %r132, %r134;
	add.s32 	%r136, %r268, 2;
	selp.b32 	%r137, %r136, %r133, %p14;
	ld.shared.s16 	%r138, [%r266+-10];
	setp.gt.s32 	%p15, %r135, %r138;
	min.s32 	%r139, %r135, %r138;
	add.s32 	%r140, %r268, 3;
	selp.b32 	%r141, %r140, %r137, %p15;
	ld.shared.s16 	%r142, [%r266+-8];
	setp.gt.s32 	%p16, %r139, %r142;
	min.s32 	%r143, %r139, %r142;
	add.s32 	%r144, %r268, 4;
	selp.b32 	%r145, %r144, %r141, %p16;
	ld.shared.s16 	%r146, [%r266+-6];
	setp.gt.s32 	%p17, %r143, %r146;
	min.s32 	%r147, %r143, %r146;
	add.s32 	%r148, %r268, 5;
	selp.b32 	%r149, %r148, %r145, %p17;
	ld.shared.s16 	%r150, [%r266+-4];
	setp.gt.s32 	%p18, %r147, %r150;
	min.s32 	%r151, %r147, %r150;
	add.s32 	%r152, %r268, 6;
	selp.b32 	%r153, %r152, %r149, %p18;
	ld.shared.s16 	%r154, [%r266+-2];
	setp.gt.s32 	%p19, %r151, %r154;
	min.s32 	%r155, %r151, %r154;
	add.s32 	%r156, %r268, 7;
	selp.b32 	%r157, %r156, %r153, %p19;
	ld.shared.s16 	%r158, [%r266];
	setp.gt.s32 	%p20, %r155, %r158;
	min.s32 	%r159, %r155, %r158;
	add.s32 	%r160, %r268, 8;
	selp.b32 	%r161, %r160, %r157, %p20;
	ld.shared.s16 	%r162, [%r266+2];
	setp.gt.s32 	%p21, %r159, %r162;
	min.s32 	%r163, %r159, %r162;
	add.s32 	%r164, %r268, 9;
	selp.b32 	%r165, %r164, %r161, %p21;
	ld.shared.s16 	%r166, [%r266+4];
	setp.gt.s32 	%p22, %r163, %r166;
	min.s32 	%r167, %r163, %r166;
	add.s32 	%r168, %r268, 10;
	selp.b32 	%r169, %r168, %r165, %p22;
	ld.shared.s16 	%r170, [%r266+6];
	setp.gt.s32 	%p23, %r167, %r170;
	min.s32 	%r171, %r167, %r170;
	add.s32 	%r172, %r268, 11;
	selp.b32 	%r173, %r172, %r169, %p23;
	ld.shared.s16 	%r174, [%r266+8];
	setp.gt.s32 	%p24, %r171, %r174;
	min.s32 	%r175, %r171, %r174;
	add.s32 	%r176, %r268, 12;
	selp.b32 	%r177, %r176, %r173, %p24;
	ld.shared.s16 	%r178, [%r266+10];
	setp.gt.s32 	%p25, %r175, %r178;
	min.s32 	%r179, %r175, %r178;
	add.s32 	%r180, %r268, 13;
	selp.b32 	%r181, %r180, %r177, %p25;
	ld.shared.s16 	%r182, [%r266+12];
	setp.gt.s32 	%p26, %r179, %r182;
	min.s32 	%r183, %r179, %r182;
	add.s32 	%r184, %r268, 14;
	selp.b32 	%r185, %r184, %r181, %p26;
	ld.shared.s16 	%r186, [%r266+14];
	setp.gt.s32 	%p27, %r183, %r186;
	min.s32 	%r187, %r183, %r186;
	add.s32 	%r188, %r268, 15;
	selp.b32 	%r189, %r188, %r185, %p27;
	ld.shared.s16 	%r190, [%r266+16];
	setp.gt.s32 	%p28, %r187, %r190;
	min.s32 	%r278, %r187, %r190;
	add.s32 	%r268, %r268, 16;
	selp.b32 	%r283, %r268, %r189, %p28;
	add.s32 	%r267, %r267, 16;
	add.s32 	%r266, %r266, 32;
	setp.ne.s32 	%p29, %r267, 0;
	@%p29 bra 	$L__BB5_11;
	add.s32 	%r276, %r268, 1;
$L__BB5_13:
	and.b32  	%r191, %r18, 15;
	setp.eq.s32 	%p30, %r191, 0;
	@%p30 bra 	$L__BB5_23;
	not.b16 	%rs18, %rs33;
	cvt.u16.u32 	%rs19, %r63;
	add.s16 	%rs20, %rs18, %rs19;
	cvt.u32.u16 	%r193, %rs20;
	and.b32  	%r38, %r193, 15;
	add.s32 	%r194, %r38, -1;
	setp.lt.u32 	%p31, %r194, 7;
	@%p31 bra 	$L__BB5_16;
	shl.b32 	%r195, %r276, 1;
	add.s32 	%r197, %r121, %r195;
	ld.shared.s16 	%r198, [%r197];
	setp.gt.s32 	%p32, %r278, %r198;
	min.s32 	%r199, %r278, %r198;
	selp.b32 	%r200, %r276, %r283, %p32;
	add.s32 	%r201, %r276, 1;
	ld.shared.s16 	%r202, [%r197+2];
	setp.gt.s32 	%p33, %r199, %r202;
	min.s32 	%r203, %r199, %r202;
	selp.b32 	%r204, %r201, %r200, %p33;
	add.s32 	%r205, %r276, 2;
	ld.shared.s16 	%r206, [%r197+4];
	setp.gt.s32 	%p34, %r203, %r206;
	min.s32 	%r207, %r203, %r206;
	selp.b32 	%r208, %r205, %r204, %p34;
	add.s32 	%r209, %r276, 3;
	ld.shared.s16 	%r210, [%r197+6];
	setp.gt.s32 	%p35, %r207, %r210;
	min.s32 	%r211, %r207, %r210;
	selp.b32 	%r212, %r209, %r208, %p35;
	add.s32 	%r213, %r276, 4;
	ld.shared.s16 	%r214, [%r197+8];
	setp.gt.s32 	%p36, %r211, %r214;
	min.s32 	%r215, %r211, %r214;
	selp.b32 	%r216, %r213, %r212, %p36;
	add.s32 	%r217, %r276, 5;
	ld.shared.s16 	%r218, [%r197+10];
	setp.gt.s32 	%p37, %r215, %r218;
	min.s32 	%r219, %r215, %r218;
	selp.b32 	%r220, %r217, %r216, %p37;
	add.s32 	%r221, %r276, 6;
	ld.shared.s16 	%r222, [%r197+12];
	setp.gt.s32 	%p38, %r219, %r222;
	min.s32 	%r223, %r219, %r222;
	selp.b32 	%r224, %r221, %r220, %p38;
	add.s32 	%r225, %r276, 7;
	ld.shared.s16 	%r226, [%r197+14];
	setp.gt.s32 	%p39, %r223, %r226;
	min.s32 	%r278, %r223, %r226;
	selp.b32 	%r283, %r225, %r224, %p39;
	add.s32 	%r276, %r276, 8;
$L__BB5_16:
	and.b32  	%r227, %r38, 7;
	setp.eq.s32 	%p40, %r227, 0;
	@%p40 bra 	$L__BB5_23;
	not.b16 	%rs21, %rs32;
	add.s16 	%rs23, %rs21, %rs19;
	cvt.u32.u16 	%r229, %rs23;
	and.b32  	%r230, %r229, 7;
	and.b32  	%r46, %r229, 3;
	add.s32 	%r231, %r230, -1;
	setp.lt.u32 	%p41, %r231, 3;
	@%p41 bra 	$L__BB5_19;
	shl.b32 	%r232, %r276, 1;
	add.s32 	%r234, %r121, %r232;
	ld.shared.s16 	%r235, [%r234];
	setp.gt.s32 	%p42, %r278, %r235;
	min.s32 	%r236, %r278, %r235;
	selp.b32 	%r237, %r276, %r283, %p42;
	add.s32 	%r238, %r276, 1;
	ld.shared.s16 	%r239, [%r234+2];
	setp.gt.s32 	%p43, %r236, %r239;
	min.s32 	%r240, %r236, %r239;
	selp.b32 	%r241, %r238, %r237, %p43;
	add.s32 	%r242, %r276, 2;
	ld.shared.s16 	%r243, [%r234+4];
	setp.gt.s32 	%p44, %r240, %r243;
	min.s32 	%r244, %r240, %r243;
	selp.b32 	%r245, %r242, %r241, %p44;
	add.s32 	%r246, %r276, 3;
	ld.shared.s16 	%r247, [%r234+6];
	setp.gt.s32 	%p45, %r244, %r247;
	min.s32 	%r278, %r244, %r247;
	selp.b32 	%r283, %r246, %r245, %p45;
	add.s32 	%r276, %r276, 4;
$L__BB5_19:
	setp.eq.s32 	%p46, %r46, 0;
	@%p46 bra 	$L__BB5_23;
	shl.b32 	%r248, %r276, 1;
	add.s32 	%r54, %r121, %r248;
	ld.shared.s16 	%r250, [%r54];
	setp.gt.s32 	%p47, %r278, %r250;
	min.s32 	%r55, %r278, %r250;
	selp.b32 	%r283, %r276, %r283, %p47;
	setp.eq.s32 	%p48, %r46, 1;
	@%p48 bra 	$L__BB5_23;
	add.s32 	%r251, %r276, 1;
	ld.shared.s16 	%r252, [%r54+2];
	setp.gt.s32 	%p49, %r55, %r252;
	min.s32 	%r57, %r55, %r252;
	selp.b32 	%r283, %r251, %r283, %p49;
	setp.eq.s32 	%p50, %r46, 2;
	@%p50 bra 	$L__BB5_23;
	add.s32 	%r253, %r276, 2;
	ld.shared.s16 	%r254, [%r54+4];
	setp.gt.s32 	%p51, %r57, %r254;
	selp.b32 	%r283, %r253, %r283, %p51;
$L__BB5_23:
	ld.param.u64 	%rd61, [_Z12init_messageiiiPsS_S_S_iiiiiiiiiiii_param_6];
	mul.wide.s32 	%rd35, %r283, 2;
	add.s64 	%rd36, %rd10, %rd35;
	ld.global.u16 	%rs24, [%rd36];
	cvt.u64.u32 	%rd37, %r17;
	add.s64 	%rd38, %rd37, %rd11;
	cvta.to.global.u64 	%rd39, %rd61;
	shl.b64 	%rd40, %rd38, 1;
	add.s64 	%rd41, %rd39, %rd40;
	st.global.u16 	[%rd41], %rs24;
	shl.b32 	%r255, %r283, 1;
	mov.u32 	%r256, _ZZ12init_messageiiiPsS_S_S_iiiiiiiiiiiiE6m_temp;
	add.s32 	%r257, %r256, %r255;
	ld.shared.u16 	%rs25, [%r257];
	add.s64 	%rd42, %rd2, %rd40;
	st.global.u16 	[%rd42], %rs25;
	add.s64 	%rd43, %rd4, %rd35;
	ld.global.u16 	%rs26, [%rd43];
	add.s32 	%r258, %r17, %r16;
	mul.wide.u32 	%rd44, %r258, 2;
	add.s64 	%rd45, %rd1, %rd44;
	st.global.u16 	[%rd45], %rs26;
	add.s64 	%rd46, %rd5, %rd35;
	ld.global.u16 	%rs27, [%rd46];
	add.s32 	%r259, %r17, %r15;
	mul.wide.u32 	%rd47, %r259, 2;
	add.s64 	%rd48, %rd1, %rd47;
	st.global.u16 	[%rd48], %rs27;
	add.s64 	%rd49, %rd6, %rd35;
	ld.global.u16 	%rs28, [%rd49];
	add.s64 	%rd51, %rd37, %rd50;
	shl.b64 	%rd52, %rd51, 1;
	add.s64 	%rd53, %rd1, %rd52;
	st.global.u16 	[%rd53], %rs28;
	add.s64 	%rd54, %rd7, %rd35;
	ld.global.u16 	%rs29, [%rd54];
	add.s64 	%rd56, %rd37, %rd55;
	shl.b64 	%rd57, %rd56, 1;
	add.s64 	%rd58, %rd1, %rd57;
	st.global.u16 	[%rd58], %rs29;
	mov.u32 	%r260, _ZZ12init_messageiiiPsS_S_S_iiiiiiiiiiiiE7m_temp2;
	add.s32 	%r261, %r260, %r255;
	st.shared.u16 	[%r261], %rs3;
	shl.b32 	%r262, %r17, 1;
	add.s32 	%r263, %r256, %r262;
	ld.shared.u16 	%rs30, [%r263];
	st.shared.u16 	[%r257], %rs30;
	mul.wide.u32 	%rd59, %r17, 2;
	add.s64 	%rd60, %rd10, %rd59;
	ld.global.u16 	%rs31, [%rd60];
	st.global.u16 	[%rd36], %rs31;
	setp.ne.s32 	%p52, %r265, %r62;
	add.s16 	%rs33, %rs33, 1;
	add.s16 	%rs32, %rs32, 1;
	@%p52 bra 	$L__BB5_8;
$L__BB5_24:
	ret;

}
	// .globl	_Z17compute_disparityiiPsiS_S_S_iiii
.visible .entry _Z17compute_disparityiiPsiS_S_S_iiii(
	.param .u32 _Z17compute_disparityiiPsiS_S_S_iiii_param_0,
	.param .u32 _Z17compute_disparityiiPsiS_S_S_iiii_param_1,
	.param .u64 .ptr .align 1 _Z17compute_disparityiiPsiS_S_S_iiii_param_2,
	.param .u32 _Z17compute_disparityiiPsiS_S_S_iiii_param_3,
	.param .u64 .ptr .align 1 _Z17compute_disparityiiPsiS_S_S_iiii_param_4,
	.param .u64 .ptr .align 1 _Z17compute_disparityiiPsiS_S_S_iiii_param_5,
	.param .u64 .ptr .align 1 _Z17compute_disparityiiPsiS_S_S_iiii_param_6,
	.param .u32 _Z17compute_disparityiiPsiS_S_S_iiii_param_7,
	.param .u32 _Z17compute_disparityiiPsiS_S_S_iiii_param_8,
	.param .u32 _Z17compute_disparityiiPsiS_S_S_iiii_param_9,
	.param .u32 _Z17compute_disparityiiPsiS_S_S_iiii_param_10
)
{
	.reg .pred 	%p<28>;
	.reg .b16 	%rs<3>;
	.reg .b32 	%r<279>;
	.reg .b64 	%rd<72>;

	ld.param.u32 	%r48, [_Z17compute_disparityiiPsiS_S_S_iiii_param_0];
	ld.param.u32 	%r53, [_Z17compute_disparityiiPsiS_S_S_iiii_param_1];
	ld.param.u64 	%rd25, [_Z17compute_disparityiiPsiS_S_S_iiii_param_2];
	ld.param.u64 	%rd26, [_Z17compute_disparityiiPsiS_S_S_iiii_param_4];
	ld.param.u64 	%rd27, [_Z17compute_disparityiiPsiS_S_S_iiii_param_5];
	ld.param.u64 	%rd28, [_Z17compute_disparityiiPsiS_S_S_iiii_param_6];
	ld.param.u32 	%r49, [_Z17compute_disparityiiPsiS_S_S_iiii_param_7];
	ld.param.u32 	%r51, [_Z17compute_disparityiiPsiS_S_S_iiii_param_9];
	ld.param.u32 	%r52, [_Z17compute_disparityiiPsiS_S_S_iiii_param_10];
	cvta.to.global.u64 	%rd1, %rd25;
	cvta.to.global.u64 	%rd2, %rd26;
	cvta.to.global.u64 	%rd3, %rd28;
	cvta.to.global.u64 	%rd4, %rd27;
	mov.u32 	%r54, %ctaid.x;
	add.s32 	%r1, %r54, 1;
	add.s32 	%r55, %r53, -1;
	setp.ge.s32 	%p1, %r1, %r55;
	@%p1 bra 	$L__BB6_18;
	mul.lo.s32 	%r2, %r52, %r1;
	mov.u32 	%r56, %tid.x;
	add.s32 	%r261, %r56, 1;
	add.s32 	%r4, %r48, -1;
	setp.ge.s32 	%p2, %r261, %r4;
	@%p2 bra 	$L__BB6_18;
	setp.gt.s32 	%p3, %r49, 1;
	mul.lo.s32 	%r5, %r48, %r1;
	mov.u32 	%r6, %ntid.x;
	@%p3 bra 	$L__BB6_3;
	bra.uni 	$L__BB6_17;
$L__BB6_3:
	ld.param.u32 	%r259, [_Z17compute_disparityiiPsiS_S_S_iiii_param_8];
	mul.lo.s32 	%r7, %r51, %r1;
	add.s32 	%r8, %r259, %r49;
	mul.lo.s32 	%r59, %r49, 3;
	sub.s32 	%r9, %r59, %r259;
	shl.b32 	%r60, %r49, 1;
	sub.s32 	%r10, %r60, %r51;
$L__BB6_4:
	ld.param.u32 	%r260, [_Z17compute_disparityiiPsiS_S_S_iiii_param_8];
	add.s32 	%r64, %r49, -2;
	setp.lt.u32 	%p5, %r64, 7;
	mad.lo.s32 	%r65, %r261, %r260, %r7;
	mad.lo.s32 	%r12, %r261, %r49, %r2;
	mul.wide.s32 	%rd33, %r12, 2;
	add.s64 	%rd5, %rd4, %rd33;
	add.s32 	%r13, %r10, %r65;
	mul.wide.s32 	%rd34, %r13, 2;
	add.s64 	%rd6, %rd3, %rd34;
	add.s32 	%r14, %r9, %r65;
	mul.wide.s32 	%rd35, %r14, 2;
	add.s64 	%rd7, %rd3, %rd35;
	add.s32 	%r15, %r65, %r51;
	mul.wide.s32 	%rd36, %r15, 2;
	add.s64 	%rd8, %rd3, %rd36;
	add.s32 	%r16, %r8, %r65;
	mul.wide.s32 	%rd37, %r16, 2;
	add.s64 	%rd9, %rd3, %rd37;
	ld.global.s16 	%r66, [%rd5];
	ld.global.s16 	%r67, [%rd6];
	add.s32 	%r68, %r67, %r66;
	ld.global.s16 	%r69, [%rd7];
	add.s32 	%r70, %r68, %r69;
	ld.global.s16 	%r71, [%rd8];
	add.s32 	%r72, %r70, %r71;
	ld.global.s16 	%r73, [%rd9];
	add.s32 	%r272, %r72, %r73;
	mov.b32 	%r277, 0;
	mov.b32 	%r270, 1;
	@%p5 bra 	$L__BB6_8;
	mul.wide.s32 	%rd38, %r12, 2;
	add.s64 	%rd39, %rd4, %rd38;
	add.s64 	%rd71, %rd39, 8;
	mul.wide.s32 	%rd40, %r13, 2;
	add.s64 	%rd41, %rd3, 8;
	add.s64 	%rd70, %rd41, %rd40;
	mul.wide.s32 	%rd42, %r14, 2;
	add.s64 	%rd69, %rd41, %rd42;
	mul.wide.s32 	%rd43, %r15, 2;
	add.s64 	%rd68, %rd41, %rd43;
	mul.wide.s32 	%rd44, %r16, 2;
	add.s64 	%rd67, %rd41, %rd44;
	mov.b32 	%r262, 0;
	mov.u32 	%r277, %r262;
$L__BB6_6:
	.pragma "nounroll";
	add.s32 	%r75, %r262, 1;
	ld.global.s16 	%r76, [%rd71+-6];
	ld.global.s16 	%r77, [%rd70+-6];
	add.s32 	%r78, %r77, %r76;
	ld.global.s16 	%r79, [%rd69+-6];
	add.s32 	%r80, %r78, %r79;
	ld.global.s16 	%r81, [%rd68+-6];
	add.s32 	%r82, %r80, %r81;
	ld.global.s16 	%r83, [%rd67+-6];
	add.s32 	%r84, %r82, %r83;
	setp.lt.s32 	%p6, %r84, %r272;
	min.s32 	%r85, %r84, %r272;
	selp.b32 	%r86, %r75, %r277, %p6;
	ld.global.s16 	%r87, [%rd71+-4];
	ld.global.s16 	%r88, [%rd70+-4];
	add.s32 	%r89, %r88, %r87;
	ld.global.s16 	%r90, [%rd69+-4];
	add.s32 	%r91, %r89, %r90;
	ld.global.s16 	%r92, [%rd68+-4];
	add.s32 	%r93, %r91, %r92;
	ld.global.s16 	%r94, [%rd67+-4];
	add.s32 	%r95, %r93, %r94;
	setp.lt.s32 	%p7, %r95, %r85;
	min.s32 	%r96, %r95, %r85;
	add.s32 	%r97, %r262, 2;
	selp.b32 	%r98, %r97, %r86, %p7;
	ld.global.s16 	%r99, [%rd71+-2];
	ld.global.s16 	%r100, [%rd70+-2];
	add.s32 	%r101, %r100, %r99;
	ld.global.s16 	%r102, [%rd69+-2];
	add.s32 	%r103, %r101, %r102;
	ld.global.s16 	%r104, [%rd68+-2];
	add.s32 	%r105, %r103, %r104;
	ld.global.s16 	%r106, [%rd67+-2];
	add.s32 	%r107, %r105, %r106;
	setp.lt.s32 	%p8, %r107, %r96;
	min.s32 	%r108, %r107, %r96;
	add.s32 	%r109, %r262, 3;
	selp.b32 	%r110, %r109, %r98, %p8;
	ld.global.s16 	%r111, [%rd71];
	ld.global.s16 	%r112, [%rd70];
	add.s32 	%r113, %r112, %r111;
	ld.global.s16 	%r114, [%rd69];
	add.s32 	%r115, %r113, %r114;
	ld.global.s16 	%r116, [%rd68];
	add.s32 	%r117, %r115, %r116;
	ld.global.s16 	%r118, [%rd67];
	add.s32 	%r119, %r117, %r118;
	setp.lt.s32 	%p9, %r119, %r108;
	min.s32 	%r120, %r119, %r108;
	add.s32 	%r121, %r262, 4;
	selp.b32 	%r122, %r121, %r110, %p9;
	ld.global.s16 	%r123, [%rd71+2];
	ld.global.s16 	%r124, [%rd70+2];
	add.s32 	%r125, %r124, %r123;
	ld.global.s16 	%r126, [%rd69+2];
	add.s32 	%r127, %r125, %r126;
	ld.global.s16 	%r128, [%rd68+2];
	add.s32 	%r129, %r127, %r128;
	ld.global.s16 	%r130, [%rd67+2];
	add.s32 	%r131, %r129, %r130;
	setp.lt.s32 	%p10, %r131, %r120;
	min.s32 	%r132, %r131, %r120;
	add.s32 	%r133, %r262, 5;
	selp.b32 	%r134, %r133, %r122, %p10;
	ld.global.s16 	%r135, [%rd71+4];
	ld.global.s16 	%r136, [%rd70+4];
	add.s32 	%r137, %r136, %r135;
	ld.global.s16 	%r138, [%rd69+4];
	add.s32 	%r139, %r137, %r138;
	ld.global.s16 	%r140, [%rd68+4];
	add.s32 	%r141, %r139, %r140;
	ld.global.s16 	%r142, [%rd67+4];
	add.s32 	%r143, %r141, %r142;
	setp.lt.s32 	%p11, %r143, %r132;
	min.s32 	%r144, %r143, %r132;
	add.s32 	%r145, %r262, 6;
	selp.b32 	%r146, %r145, %r134, %p11;
	ld.global.s16 	%r147, [%rd71+6];
	ld.global.s16 	%r148, [%rd70+6];
	add.s32 	%r149, %r148, %r147;
	ld.global.s16 	%r150, [%rd69+6];
	add.s32 	%r151, %r149, %r150;
	ld.global.s16 	%r152, [%rd68+6];
	add.s32 	%r153, %r151, %r152;
	ld.global.s16 	%r154, [%rd67+6];
	add.s32 	%r155, %r153, %r154;
	setp.lt.s32 	%p12, %r155, %r144;
	min.s32 	%r156, %r155, %r144;
	add.s32 	%r157, %r262, 7;
	selp.b32 	%r158, %r157, %r146, %p12;
	ld.global.s16 	%r159, [%rd71+8];
	ld.global.s16 	%r160, [%rd70+8];
	add.s32 	%r161, %r160, %r159;
	ld.global.s16 	%r162, [%rd69+8];
	add.s32 	%r163, %r161, %r162;
	ld.global.s16 	%r164, [%rd68+8];
	add.s32 	%r165, %r163, %r164;
	ld.global.s16 	%r166, [%rd67+8];
	add.s32 	%r167, %r165, %r166;
	setp.lt.s32 	%p13, %r167, %r156;
	min.s32 	%r272, %r167, %r156;
	add.s32 	%r262, %r262, 8;
	selp.b32 	%r277, %r262, %r158, %p13;
	add.s64 	%rd71, %rd71, 16;
	add.s64 	%rd70, %rd70, 16;
	add.s64 	%rd69, %rd69, 16;
	add.s64 	%rd68, %rd68, 16;
	add.s64 	%rd67, %rd67, 16;
	add.s32 	%r168, %r49, -1;
	and.b32  	%r169, %r168, -8;
	setp.ne.s32 	%p14, %r262, %r169;
	@%p14 bra 	$L__BB6_6;
	add.s32 	%r270, %r262, 1;
$L__BB6_8:
	add.s32 	%r170, %r49, -1;
	and.b32  	%r171, %r170, 7;
	setp.eq.s32 	%p15, %r171, 0;
	@%p15 bra 	$L__BB6_16;
	add.s32 	%r175, %r171, -1;
	setp.lt.u32 	%p16, %r175, 3;
	@%p16 bra 	$L__BB6_11;
	mul.wide.u32 	%rd45, %r270, 2;
	add.s64 	%rd46, %rd5, %rd45;
	ld.global.s16 	%r176, [%rd46];
	add.s64 	%rd47, %rd6, %rd45;
	ld.global.s16 	%r177, [%rd47];
	add.s32 	%r178, %r177, %r176;
	add.s64 	%rd48, %rd7, %rd45;
	ld.global.s16 	%r179, [%rd48];
	add.s32 	%r180, %r178, %r179;
	add.s64 	%rd49, %rd8, %rd45;
	ld.global.s16 	%r181, [%rd49];
	add.s32 	%r182, %r180, %r181;
	add.s64 	%rd50, %rd9, %rd45;
	ld.global.s16 	%r183, [%rd50];
	add.s32 	%r184, %r182, %r183;
	setp.lt.s32 	%p17, %r184, %r272;
	min.s32 	%r185, %r184, %r272;
	selp.b32 	%r186, %r270, %r277, %p17;
	add.s32 	%r187, %r270, 1;
	ld.global.s16 	%r188, [%rd46+2];
	ld.global.s16 	%r189, [%rd47+2];
	add.s32 	%r190, %r189, %r188;
	ld.global.s16 	%r191, [%rd48+2];
	add.s32 	%r192, %r190, %r191;
	ld.global.s16 	%r193, [%rd49+2];
	add.s32 	%r194, %r192, %r193;
	ld.global.s16 	%r195, [%rd50+2];
	add.s32 	%r196, %r194, %r195;
	setp.lt.s32 	%p18, %r196, %r185;
	min.s32 	%r197, %r196, %r185;
	selp.b32 	%r198, %r187, %r186, %p18;
	add.s32 	%r199, %r270, 2;
	ld.global.s16 	%r200, [%rd46+4];
	ld.global.s16 	%r201, [%rd47+4];
	add.s32 	%r202, %r201, %r200;
	ld.global.s16 	%r203, [%rd48+4];
	add.s32 	%r204, %r202, %r203;
	ld.global.s16 	%r205, [%rd49+4];
	add.s32 	%r206, %r204, %r205;
	ld.global.s16 	%r207, [%rd50+4];
	add.s32 	%r208, %r206, %r207;
	setp.lt.s32 	%p19, %r208, %r197;
	min.s32 	%r209, %r208, %r197;
	selp.b32 	%r210, %r199, %r198, %p19;
	add.s32 	%r211, %r270, 3;
	ld.global.s16 	%r212, [%rd46+6];
	ld.global.s16 	%r213, [%rd47+6];
	add.s32 	%r214, %r213, %r212;
	ld.global.s16 	%r215, [%rd48+6];
	add.s32 	%r216, %r214, %r215;
	ld.global.s16 	%r217, [%rd49+6];
	add.s32 	%r218, %r216, %r217;
	ld.global.s16 	%r219, [%rd50+6];
	add.s32 	%r220, %r218, %r219;
	setp.lt.s32 	%p20, %r220, %r209;
	min.s32 	%r272, %r220, %r209;
	selp.b32 	%r277, %r211, %r210, %p20;
	add.s32 	%r270, %r270, 4;
$L__BB6_11:
	add.s32 	%r221, %r49, -1;
	and.b32  	%r222, %r221, 3;
	setp.eq.s32 	%p21, %r222, 0;
	@%p21 bra 	$L__BB6_16;
	setp.eq.s32 	%p22, %r222, 1;
	@%p22 bra 	$L__BB6_14;
	mul.wide.u32 	%rd51, %r270, 2;
	add.s64 	%rd52, %rd5, %rd51;
	ld.global.s16 	%r226, [%rd52];
	add.s64 	%rd53, %rd6, %rd51;
	ld.global.s16 	%r227, [%rd53];
	add.s32 	%r228, %r227, %r226;
	add.s64 	%rd54, %rd7, %rd51;
	ld.global.s16 	%r229, [%rd54];
	add.s32 	%r230, %r228, %r229;
	add.s64 	%rd55, %rd8, %rd51;
	ld.global.s16 	%r231, [%rd55];
	add.s32 	%r232, %r230, %r231;
	add.s64 	%rd56, %rd9, %rd51;
	ld.global.s16 	%r233, [%rd56];
	add.s32 	%r234, %r232, %r233;
	setp.lt.s32 	%p23, %r234, %r272;
	min.s32 	%r235, %r234, %r272;
	selp.b32 	%r236, %r270, %r277, %p23;
	add.s32 	%r237, %r270, 1;
	ld.global.s16 	%r238, [%rd52+2];
	ld.global.s16 	%r239, [%rd53+2];
	add.s32 	%r240, %r239, %r238;
	ld.global.s16 	%r241, [%rd54+2];
	add.s32 	%r242, %r240, %r241;
	ld.global.s16 	%r243, [%rd55+2];
	add.s32 	%r244, %r242, %r243;
	ld.global.s16 	%r245, [%rd56+2];
	add.s32 	%r246, %r244, %r245;
	setp.lt.s32 	%p24, %r246, %r235;
	min.s32 	%r272, %r246, %r235;
	selp.b32 	%r277, %r237, %r236, %p24;
	add.s32 	%r270, %r270, 2;
$L__BB6_14:
	and.b32  	%r247, %r49, 1;
	setp.eq.b32 	%p25, %r247, 1;
	@%p25 bra 	$L__BB6_16;
	mul.wide.u32 	%rd57, %r270, 2;
	add.s64 	%rd58, %rd5, %rd57;
	ld.global.s16 	%r248, [%rd58];
	add.s64 	%rd59, %rd6, %rd57;
	ld.global.s16 	%r249, [%rd59];
	add.s32 	%r250, %r249, %r248;
	add.s64 	%rd60, %rd7, %rd57;
	ld.global.s16 	%r251, [%rd60];
	add.s32 	%r252, %r250, %r251;
	add.s64 	%rd61, %rd8, %rd57;
	ld.global.s16 	%r253, [%rd61];
	add.s32 	%r254, %r252, %r253;
	add.s64 	%rd62, %rd9, %rd57;
	ld.global.s16 	%r255, [%rd62];
	add.s32 	%r256, %r254, %r255;
	setp.lt.s32 	%p26, %r256, %r272;
	selp.b32 	%r277, %r270, %r277, %p26;
$L__BB6_16:
	add.s32 	%r257, %r277, %r12;
	mul.wide.s32 	%rd63, %r257, 2;
	add.s64 	%rd64, %rd2, %rd63;
	ld.global.u16 	%rs2, [%rd64];
	add.s32 	%r258, %r261, %r5;
	mul.wide.s32 	%rd65, %r258, 2;
	add.s64 	%rd66, %rd1, %rd65;
	st.global.u16 	[%rd66], %rs2;
	add.s32 	%r261, %r261, %r6;
	setp.lt.s32 	%p27, %r261, %r4;
	@%p27 bra 	$L__BB6_4;
	bra.uni 	$L__BB6_18;
$L__BB6_17:
	mad.lo.s32 	%r57, %r261, %r49, %r2;
	mul.wide.s32 	%rd29, %r57, 2;
	add.s64 	%rd30, %rd2, %rd29;
	ld.global.u16 	%rs1, [%rd30];
	add.s32 	%r58, %r261, %r5;
	mul.wide.s32 	%rd31, %r58, 2;
	add.s64 	%rd32, %rd1, %rd31;
	st.global.u16 	[%rd32], %rs1;
	add.s32 	%r261, %r261, %r6;
	setp.lt.s32 	%p4, %r261, %r4;
	@%p4 bra 	$L__BB6_17;
$L__BB6_18:
	ret;

}
	// .globl	_Z15disparity_ajustiiPs
.visible .entry _Z15disparity_ajustiiPs(
	.param .u32 _Z15disparity_ajustiiPs_param_0,
	.param .u32 _Z15disparity_ajustiiPs_param_1,
	.param .u64 .ptr .align 1 _Z15disparity_ajustiiPs_param_2
)
{
	.reg .pred 	%p<13>;
	.reg .b16 	%rs<21>;
	.reg .b32 	%r<71>;
	.reg .b64 	%rd<77>;

	ld.param.u32 	%r25, [_Z15disparity_ajustiiPs_param_0];
	ld.param.u32 	%r26, [_Z15disparity_ajustiiPs_param_1];
	ld.param.u64 	%rd8, [_Z15disparity_ajustiiPs_param_2];
	cvta.to.global.u64 	%rd1, %rd8;
	mov.u32 	%r27, %ctaid.x;
	mov.u32 	%r28, %ntid.x;
	mov.u32 	%r29, %tid.x;
	mad.lo.s32 	%r69, %r27, %r28, %r29;
	mov.u32 	%r30, %nctaid.x;
	mul.lo.s32 	%r2, %r30, %r28;
	add.s32 	%r31, %r26, -1;
	mul.lo.s32 	%r32, %r31, %r25;
	cvt.s64.s32 	%rd2, %r32;
	sub.s32 	%r33, %r32, %r25;
	cvt.s64.s32 	%rd3, %r33;
	cvt.s64.s32 	%rd4, %r25;
	setp.ge.s32 	%p1, %r69, %r25;
	@%p1 bra 	$L__BB7_7;
	add.s32 	%r34, %r69, %r2;
	max.s32 	%r35, %r25, %r34;
	setp.lt.s32 	%p2, %r34, %r25;
	selp.u32 	%r36, 1, 0, %p2;
	add.s32 	%r37, %r34, %r36;
	sub.s32 	%r38, %r35, %r37;
	div.u32 	%r39, %r38, %r2;
	add.s32 	%r3, %r39, %r36;
	and.b32  	%r40, %r3, 3;
	setp.eq.s32 	%p3, %r40, 3;
	mov.u32 	%r64, %r69;
	@%p3 bra 	$L__BB7_4;
	shl.b64 	%rd5, %rd4, 1;
	shl.b64 	%rd6, %rd2, 1;
	shl.b64 	%rd7, %rd3, 1;
	add.s32 	%r41, %r3, 1;
	and.b32  	%r42, %r41, 3;
	neg.s32 	%r62, %r42;
	mov.u32 	%r64, %r69;
$L__BB7_3:
	.pragma "nounroll";
	mul.wide.s32 	%rd9, %r64, 2;
	add.s64 	%rd10, %rd1, %rd9;
	add.s64 	%rd11, %rd10, %rd7;
	ld.global.u16 	%rs1, [%rd11];
	add.s64 	%rd12, %rd10, %rd6;
	st.global.u16 	[%rd12], %rs1;
	add.s64 	%rd13, %rd10, %rd5;
	ld.global.u16 	%rs2, [%rd13];
	st.global.u16 	[%rd10], %rs2;
	add.s32 	%r64, %r64, %r2;
	add.s32 	%r62, %r62, 1;
	setp.ne.s32 	%p4, %r62, 0;
	@%p4 bra 	$L__BB7_3;
$L__BB7_4:
	setp.lt.u32 	%p5, %r3, 3;
	@%p5 bra 	$L__BB7_7;
	mul.wide.s32 	%rd36, %r2, 2;
$L__BB7_6:
	cvt.s64.s32 	%rd14, %r64;
	add.s64 	%rd15, %rd14, %rd3;
	shl.b64 	%rd16, %rd15, 1;
	add.s64 	%rd17, %rd1, %rd16;
	ld.global.u16 	%rs3, [%rd17];
	add.s64 	%rd18, %rd14, %rd2;
	shl.b64 	%rd19, %rd18, 1;
	add.s64 	%rd20, %rd1, %rd19;
	st.global.u16 	[%rd20], %rs3;
	add.s64 	%rd21, %rd14, %rd4;
	shl.b64 	%rd22, %rd21, 1;
	add.s64 	%rd23, %rd1, %rd22;
	ld.global.u16 	%rs4, [%rd23];
	mul.wide.s32 	%rd24, %r64, 2;
	add.s64 	%rd25, %rd1, %rd24;
	st.global.u16 	[%rd25], %rs4;
	add.s32 	%r43, %r64, %r2;
	cvt.s64.s32 	%rd26, %r43;
	add.s64 	%rd27, %rd26, %rd3;
	shl.b64 	%rd28, %rd27, 1;
	add.s64 	%rd29, %rd1, %rd28;
	ld.global.u16 	%rs5, [%rd29];
	add.s64 	%rd30, %rd26, %rd2;
	shl.b64 	%rd31, %rd30, 1;
	add.s64 	%rd32, %rd1, %rd31;
	st.global.u16 	[%rd32], %rs5;
	add.s64 	%rd33, %rd26, %rd4;
	shl.b64 	%rd34, %rd33, 1;
	add.s64 	%rd35, %rd1, %rd34;
	ld.global.u16 	%rs6, [%rd35];
	add.s64 	%rd37, %rd25, %rd36;
	st.global.u16 	[%rd37], %rs6;
	add.s32 	%r44, %r43, %r2;
	cvt.s64.s32 	%rd38, %r44;
	add.s64 	%rd39, %rd38, %rd3;
	shl.b64 	%rd40, %rd39, 1;
	add.s64 	%rd41, %rd1, %rd40;
	ld.global.u16 	%rs7, [%rd41];
	add.s64 	%rd42, %rd38, %rd2;
	shl.b64 	%rd43, %rd42, 1;
	add.s64 	%rd44, %rd1, %rd43;
	st.global.u16 	[%rd44], %rs7;
	add.s64 	%rd45, %rd38, %rd4;
	shl.b64 	%rd46, %rd45, 1;
	add.s64 	%rd47, %rd1, %rd46;
	ld.global.u16 	%rs8, [%rd47];
	add.s64 	%rd48, %rd37, %rd36;
	st.global.u16 	[%rd48], %rs8;
	add.s32 	%r45, %r44, %r2;
	cvt.s64.s32 	%rd49, %r45;
	add.s64 	%rd50, %rd49, %rd3;
	shl.b64 	%rd51, %rd50, 1;
	add.s64 	%rd52, %rd1, %rd51;
	ld.global.u16 	%rs9, [%rd52];
	add.s64 	%rd53, %rd49, %rd2;
	shl.b64 	%rd54, %rd53, 1;
	add.s64 	%rd55, %rd1, %rd54;
	st.global.u16 	[%rd55], %rs9;
	add.s64 	%rd56, %rd49, %rd4;
	shl.b64 	%rd57, %rd56, 1;
	add.s64 	%rd58, %rd1, %rd57;
	ld.global.u16 	%rs10, [%rd58];
	add.s64 	%rd59, %rd48, %rd36;
	st.global.u16 	[%rd59], %rs10;
	add.s32 	%r64, %r45, %r2;
	setp.lt.s32 	%p6, %r64, %r25;
	@%p6 bra 	$L__BB7_6;
$L__BB7_7:
	setp.ge.s32 	%p7, %r69, %r26;
	@%p7 bra 	$L__BB7_14;
	add.s32 	%r46, %r69, %r2;
	max.s32 	%r47, %r26, %r46;
	setp.lt.s32 	%p8, %r46, %r26;
	selp.u32 	%r48, 1, 0, %p8;
	add.s32 	%r49, %r46, %r48;
	sub.s32 	%r50, %r47, %r49;
	div.u32 	%r51, %r50, %r2;
	add.s32 	%r12, %r51, %r48;
	and.b32  	%r52, %r12, 3;
	setp.eq.s32 	%p9, %r52, 3;
	@%p9 bra 	$L__BB7_11;
	mul.lo.s32 	%r67, %r25, %r69;
	mul.lo.s32 	%r14, %r2, %r25;
	add.s32 	%r53, %r12, 1;
	and.b32  	%r54, %r53, 3;
	neg.s32 	%r66, %r54;
	shl.b64 	%rd62, %rd4, 1;
$L__BB7_10:
	.pragma "nounroll";
	mul.wide.s32 	%rd60, %r67, 2;
	add.s64 	%rd61, %rd1, %rd60;
	ld.global.u16 	%rs11, [%rd61+2];
	st.global.u16 	[%rd61], %rs11;
	add.s64 	%rd63, %rd61, %rd62;
	ld.global.u16 	%rs12, [%rd63+-4];
	st.global.u16 	[%rd63+-2], %rs12;
	add.s32 	%r69, %r69, %r2;
	add.s32 	%r67, %r67, %r14;
	add.s32 	%r66, %r66, 1;
	setp.ne.s32 	%p10, %r66, 0;
	@%p10 bra 	$L__BB7_10;
$L__BB7_11:
	setp.lt.u32 	%p11, %r12, 3;
	@%p11 bra 	$L__BB7_14;
	shl.b64 	%rd66, %rd4, 1;
$L__BB7_13:
	mul.lo.s32 	%r55, %r69, %r25;
	mul.wide.s32 	%rd64, %r55, 2;
	add.s64 	%rd65, %rd1, %rd64;
	ld.global.u16 	%rs13, [%rd65+2];
	st.global.u16 	[%rd65], %rs13;
	add.s64 	%rd67, %rd65, %rd66;
	ld.global.u16 	%rs14, [%rd67+-4];
	st.global.u16 	[%rd67+-2], %rs14;
	add.s32 	%r56, %r69, %r2;
	mul.lo.s32 	%r57, %r56, %r25;
	mul.wide.s32 	%rd68, %r57, 2;
	add.s64 	%rd69, %rd1, %rd68;
	ld.global.u16 	%rs15, [%rd69+2];
	st.global.u16 	[%rd69], %rs15;
	add.s64 	%rd70, %rd69, %rd66;
	ld.global.u16 	%rs16, [%rd70+-4];
	st.global.u16 	[%rd70+-2], %rs16;
	add.s32 	%r58, %r56, %r2;
	mul.lo.s32 	%r59, %r58, %r25;
	mul.wide.s32 	%rd71, %r59, 2;
	add.s64 	%rd72, %rd1, %rd71;
	ld.global.u16 	%rs17, [%rd72+2];
	st.global.u16 	[%rd72], %rs17;
	add.s64 	%rd73, %rd72, %rd66;
	ld.global.u16 	%rs18, [%rd73+-4];
	st.global.u16 	[%rd73+-2], %rs18;
	add.s32 	%r60, %r58, %r2;
	mul.lo.s32 	%r61, %r60, %r25;
	mul.wide.s32 	%rd74, %r61, 2;
	add.s64 	%rd75, %rd1, %rd74;
	ld.global.u16 	%rs19, [%rd75+2];
	st.global.u16 	[%rd75], %rs19;
	add.s64 	%rd76, %rd75, %rd66;
	ld.global.u16 	%rs20, [%rd76+-4];
	st.global.u16 	[%rd76+-2], %rs20;
	add.s32 	%r69, %r60, %r2;
	setp.lt.s32 	%p12, %r69, %r26;
	@%p12 bra 	$L__BB7_13;
$L__BB7_14:
	ret;

}
	// .globl	_Z12normalizeRGBPhii
.visible .entry _Z12normalizeRGBPhii(
	.param .u64 .ptr .align 1 _Z12normalizeRGBPhii_param_0,
	.param .u32 _Z12normalizeRGBPhii_param_1,
	.param .u32 _Z12normalizeRGBPhii_param_2
)
{
	.reg .pred 	%p<3>;
	.reg .b16 	%rs<8>;
	.reg .b32 	%r<23>;
	.reg .b64 	%rd<5>;

	ld.param.u64 	%rd2, [_Z12normalizeRGBPhii_param_0];
	ld.param.u32 	%r10, [_Z12normalizeRGBPhii_param_1];
	ld.param.u32 	%r11, [_Z12normalizeRGBPhii_param_2];
	mul.lo.s32 	%r1, %r11, %r10;
	mov.u32 	%r12, %ntid.x;
	mov.u32 	%r13, %nctaid.x;
	mul.lo.s32 	%r2, %r12, %r13;
	mov.u32 	%r14, %ctaid.x;
	mov.u32 	%r15, %tid.x;
	mad.lo.s32 	%r22, %r14, %r12, %r15;
	setp.ge.s32 	%p1, %r22, %r1;
	@%p1 bra 	$L__BB8_3;
	mul.lo.s32 	%r21, %r22, 3;
	mul.lo.s32 	%r5, %r2, 3;
	cvta.to.global.u64 	%rd1, %rd2;
$L__BB8_2:
	cvt.s64.s32 	%rd3, %r21;
	add.s64 	%rd4, %rd1, %rd3;
	ld.global.u8 	%rs1, [%rd4];
	cvt.u32.u16 	%r16, %rs1;
	ld.global.u8 	%rs2, [%rd4+1];
	cvt.u32.u16 	%r17, %rs2;
	ld.global.u8 	%rs3, [%rd4+2];
	cvt.u32.u16 	%r18, %rs3;
	add.s32 	%r19, %r17, %r16;
	add.s32 	%r20, %r19, %r18;
	cvt.u16.u32 	%rs4, %r20;
	div.u16 	%rs5, %rs1, %rs4;
	st.global.u8 	[%rd4], %rs5;
	div.u16 	%rs6, %rs2, %rs4;
	st.global.u8 	[%rd4+1], %rs6;
	div.u16 	%rs7, %rs3, %rs4;
	st.global.u8 	[%rd4+2], %rs7;
	add.s32 	%r22, %r22, %r2;
	add.s32 	%r21, %r21, %r5;
	setp.lt.s32 	%p2, %r22, %r1;
	@%p2 bra 	$L__BB8_2;
$L__BB8_3:
	ret;

}


// ===== COMPILED SASS (sm_100) =====

	.target	sm_100

	.elftype	@"ET_EXEC"


//--------------------- .note.nv.tkinfo           --------------------------
	.section	.note.nv.tkinfo,"",@"SHT_NOTE"
	.sectionflags	@"SHF_NOTE_NV_TKINFO"
	.tkinfo
        /*0018*/ 	.word	0x00000002
        /*0030*/ 	.string	""
        /*0030*/ 	.string	"ptxas"
        /*0030*/ 	.string	"Cuda compilation tools, release 13.0, V13.0.88"
        /*0030*/ 	.string	"Build cuda_13.0.r13.0/compiler.36424714_0"
        /*0030*/ 	.string	"-arch sm_100 -m 64 "



//--------------------- .note.nv.cuinfo           --------------------------
	.section	.note.nv.cuinfo,"",@"SHT_NOTE"
	.sectionflags	@"SHF_NOTE_NV_CUINFO"
        /*0018*/ 	.short	0x0002
        /*001a*/ 	.short	0x0064
        /*001c*/ 	.short	0x0082
	.zero		2


//--------------------- .nv.info                  --------------------------
	.section	.nv.info,"",@"SHT_CUDA_INFO"
	.align	4


	//----- nvinfo : EIATTR_REGCOUNT
	.align		4
        /*0000*/ 	.byte	0x04, 0x2f
        /*0002*/ 	.short	(.L_1 - .L_0)
	.align		4
.L_0:
        /*0004*/ 	.word	index@(_Z16compute_message2iiiPsS_S_iiiiiii)
        /*0008*/ 	.word	0x00000038


	//----- nvinfo : EIATTR_FRAME_SIZE
	.align		4
.L_1:
        /*000c*/ 	.byte	0x04, 0x11
        /*000e*/ 	.short	(.L_3 - .L_2)
	.align		4
.L_2:
        /*0010*/ 	.word	index@(_Z16compute_message2iiiPsS_S_iiiiiii)
        /*0014*/ 	.word	0x00000000


	//----- nvinfo : EIATTR_REGCOUNT
	.align		4
.L_3:
        /*0018*/ 	.byte	0x04, 0x2f
        /*001a*/ 	.short	(.L_5 - .L_4)
	.align		4
.L_4:
        /*001c*/ 	.word	index@(_Z15compute_messageiiiPsS_S_iiiiiii)
        /*0020*/ 	.word	0x0000001e


	//----- nvinfo : EIATTR_FRAME_SIZE
	.align		4
.L_5:
        /*0024*/ 	.byte	0x04, 0x11
        /*0026*/ 	.short	(.L_7 - .L_6)
	.align		4
.L_6:
        /*0028*/ 	.word	index@(_Z15compute_messageiiiPsS_S_iiiiiii)
        /*002c*/ 	.word	0x00000000


	//----- nvinfo : EIATTR_REGCOUNT
	.align		4
.L_7:
        /*0030*/ 	.byte	0x04, 0x2f
        /*0032*/ 	.short	(.L_9 - .L_8)
	.align		4
.L_8:
        /*0034*/ 	.word	index@(_Z22compute_data_cost_initPhS_iiiiiiPsS0_iii)
        /*0038*/ 	.word	0x0000001d


	//----- nvinfo : EIATTR_FRAME_SIZE
	.align		4
.L_9:
        /*003c*/ 	.byte	0x04, 0x11
        /*003e*/ 	.short	(.L_11 - .L_10)
	.align		4
.L_10:
        /*0040*/ 	.word	index@(_Z22compute_data_cost_initPhS_iiiiiiPsS0_iii)
        /*0044*/ 	.word	0x00000000


	//----- nvinfo : EIATTR_REGCOUNT
	.align		4
.L_11:
        /*0048*/ 	.byte	0x04, 0x2f
        /*004a*/ 	.short	(.L_13 - .L_12)
	.align		4
.L_12:
        /*004c*/ 	.word	index@(_Z17compute_data_costPhS_iiiiPsiS0_iiiiii)
        /*0050*/ 	.word	0x0000001e


	//----- nvinfo : EIATTR_FRAME_SIZE
	.align		4
.L_13:
        /*0054*/ 	.byte	0x04, 0x11
        /*0056*/ 	.short	(.L_15 - .L_14)
	.align		4
.L_14:
        /*0058*/ 	.word	index@(_Z17compute_data_costPhS_iiiiPsiS0_iiiiii)
        /*005c*/ 	.word	0x00000000


	//----- nvinfo : EIATTR_REGCOUNT
	.align		4
.L_15:
        /*0060*/ 	.byte	0x04, 0x2f
        /*0062*/ 	.short	(.L_17 - .L_16)
	.align		4
.L_16:
        /*0064*/ 	.word	index@(_Z18compute_data_cost2PhS_iiiiPsiS0_iiiiii)
        /*0068*/ 	.word	0x00000020


	//----- nvinfo : EIATTR_FRAME_SIZE
	.align		4
.L_17:
        /*006c*/ 	.byte	0x04, 0x11
        /*006e*/ 	.short	(.L_19 - .L_18)
	.align		4
.L_18:
        /*0070*/ 	.word	index@(_Z18compute_data_cost2PhS_iiiiPsiS0_iiiiii)
        /*0074*/ 	.word	0x00000000


	//----- nvinfo : EIATTR_REGCOUNT
	.align		4
.L_19:
        /*0078*/ 	.byte	0x04, 0x2f
        /*007a*/ 	.short	(.L_21 - .L_20)
	.align		4
.L_20:
        /*007c*/ 	.word	index@(_Z12init_messageiiiPsS_S_S_iiiiiiiiiiii)
        /*0080*/ 	.word	0x00000020


	//----- nvinfo : EIATTR_FRAME_SIZE
	.align		4
.L_21:
        /*0084*/ 	.byte	0x04, 0x11
        /*0086*/ 	.short	(.L_23 - .L_22)
	.align		4
.L_22:
        /*0088*/ 	.word	index@(_Z12init_messageiiiPsS_S_S_iiiiiiiiiiii)
        /*008c*/ 	.word	0x00000000


	//----- nvinfo : EIATTR_REGCOUNT
	.align		4
.L_23:
        /*0090*/ 	.byte	0x04, 0x2f
        /*0092*/ 	.short	(.L_25 - .L_24)
	.align		4
.L_24:
        /*0094*/ 	.word	index@(_Z17compute_disparityiiPsiS_S_S_iiii)
        /*0098*/ 	.word	0x00000028


	//----- nvinfo : EIATTR_FRAME_SIZE
	.align		4
.L_25:
        /*009c*/ 	.byte	0x04, 0x11
        /*009e*/ 	.short	(.L_27 - .L_26)
	.align		4
.L_26:
        /*00a0*/ 	.word	index@(_Z17compute_disparityiiPsiS_S_S_iiii)
        /*00a4*/ 	.word	0x00000000


	//----- nvinfo : EIATTR_REGCOUNT
	.align		4
.L_27:
        /*00a8*/ 	.byte	0x04, 0x2f
        /*00aa*/ 	.short	(.L_29 - .L_28)
	.align		4
.L_28:
        /*00ac*/ 	.word	index@(_Z15disparity_ajustiiPs)
        /*00b0*/ 	.word	0x00000020


	//----- nvinfo : EIATTR_FRAME_SIZE
	.align		4
.L_29:
        /*00b4*/ 	.byte	0x04, 0x11
        /*00b6*/ 	.short	(.L_31 - .L_30)
	.align		4
.L_30:
        /*00b8*/ 	.word	index@(_Z15disparity_ajustiiPs)
        /*00bc*/ 	.word	0x00000000


	//----- nvinfo : EIATTR_REGCOUNT
	.align		4
.L_31:
        /*00c0*/ 	.byte	0x04, 0x2f
        /*00c2*/ 	.short	(.L_33 - .L_32)
	.align		4
.L_32:
        /*00c4*/ 	.word	index@(_Z12normalizeRGBPhii)
        /*00c8*/ 	.word	0x00000012


	//----- nvinfo : EIATTR_FRAME_SIZE
	.align		4
.L_33:
        /*00cc*/ 	.byte	0x04, 0x11
        /*00ce*/ 	.short	(.L_35 - .L_34)
	.align		4
.L_34:
        /*00d0*/ 	.word	index@($__internal_0_$__cuda_sm20_div_u16)
        /*00d4*/ 	.word	0x00000000


	//----- nvinfo : EIATTR_FRAME_SIZE
	.align		4
.L_35:
        /*00d8*/ 	.byte	0x04, 0x11
        /*00da*/ 	.short	(.L_37 - .L_36)
	.align		4
.L_36:
        /*00dc*/ 	.word	index@(_Z12normalizeRGBPhii)
        /*00e0*/ 	.word	0x00000000


	//----- nvinfo : EIATTR_MIN_STACK_SIZE
	.align		4
.L_37:
        /*00e4*/ 	.byte	0x04, 0x12
        /*00e6*/ 	.short	(.L_39 - .L_38)
	.align		4
.L_38:
        /*00e8*/ 	.word	index@(_Z12normalizeRGBPhii)
        /*00ec*/ 	.word	0x00000000


	//----- nvinfo : EIATTR_MIN_STACK_SIZE
	.align		4
.L_39:
        /*00f0*/ 	.byte	0x04, 0x12
        /*00f2*/ 	.short	(.L_41 - .L_40)
	.align		4
.L_40:
        /*00f4*/ 	.word	index@(_Z15disparity_ajustiiPs)
        /*00f8*/ 	.word	0x00000000


	//----- nvinfo : EIATTR_MIN_STACK_SIZE
	.align		4
.L_41:
        /*00fc*/ 	.byte	0x04, 0x12
        /*00fe*/ 	.short	(.L_43 - .L_42)
	.align		4
.L_42:
        /*0100*/ 	.word	index@(_Z17compute_disparityiiPsiS_S_S_iiii)
        /*0104*/ 	.word	0x00000000


	//----- nvinfo : EIATTR_MIN_STACK_SIZE
	.align		4
.L_43:
        /*0108*/ 	.byte	0x04, 0x12
        /*010a*/ 	.short	(.L_45 - .L_44)
	.align		4
.L_44:
        /*010c*/ 	.word	index@(_Z12init_messageiiiPsS_S_S_iiiiiiiiiiii)
        /*0110*/ 	.word	0x00000000


	//----- nvinfo : EIATTR_MIN_STACK_SIZE
	.align		4
.L_45:
        /*0114*/ 	.byte	0x04, 0x12
        /*0116*/ 	.short	(.L_47 - .L_46)
	.align		4
.L_46:
        /*0118*/ 	.word	index@(_Z18compute_data_cost2PhS_iiiiPsiS0_iiiiii)
        /*011c*/ 	.word	0x00000000


	//----- nvinfo : EIATTR_MIN_STACK_SIZE
	.align		4
.L_47:
        /*0120*/ 	.byte	0x04, 0x12
        /*0122*/ 	.short	(.L_49 - .L_48)
	.align		4
.L_48:
        /*0124*/ 	.word	index@(_Z17compute_data_costPhS_iiiiPsiS0_iiiiii)
        /*0128*/ 	.word	0x00000000


	//----- nvinfo : EIATTR_MIN_STACK_SIZE
	.align		4
.L_49:
        /*012c*/ 	.byte	0x04, 0x12
        /*012e*/ 	.short	(.L_51 - .L_50)
	.align		4
.L_50:
        /*0130*/ 	.word	index@(_Z22compute_data_cost_initPhS_iiiiiiPsS0_iii)
        /*0134*/ 	.word	0x00000000


	//----- nvinfo : EIATTR_MIN_STACK_SIZE
	.align		4
.L_51:
        /*0138*/ 	.byte	0x04, 0x12
        /*013a*/ 	.short	(.L_53 - .L_52)
	.align		4
.L_52:
        /*013c*/ 	.word	index@(_Z15compute_messageiiiPsS_S_iiiiiii)
        /*0140*/ 	.word	0x00000000


	//----- nvinfo : EIATTR_MIN_STACK_SIZE
	.align		4
.L_53:
        /*0144*/ 	.byte	0x04, 0x12
        /*0146*/ 	.short	(.L_55 - .L_54)
	.align		4
.L_54:
        /*0148*/ 	.word	index@(_Z16compute_message2iiiPsS_S_iiiiiii)
        /*014c*/ 	.word	0x00000000
.L_55:


//--------------------- .nv.compat                --------------------------
	.section	.nv.compat,"",@"SHT_CUDA_COMPAT_INFO"
	.align	4
        /*0000*/ 	.byte	0x02, 0x09, 0x00, 0x00, 0x02, 0x02, 0x01, 0x00, 0x02, 0x05, 0x05, 0x00, 0x03, 0x07, 0x01, 0x01
        /*0010*/ 	.byte	0x02, 0x03, 0x00, 0x00, 0x02, 0x06, 0x01, 0x00, 0x04, 0x0b, 0x08, 0x00, 0x01, 0x00, 0x00, 0x00
        /*0020*/ 	.byte	0x00, 0x00, 0x00, 0x00


//--------------------- .nv.info._Z12normalizeRGBPhii --------------------------
	.section	.nv.info._Z12normalizeRGBPhii,"",@"SHT_CUDA_INFO"
	.sectionflags	@""
	.align	4


	//----- nvinfo : EIATTR_CUDA_API_VERSION
	.align		4
        /*0000*/ 	.byte	0x04, 0x37
        /*0002*/ 	.short	(.L_57 - .L_56)
.L_56:
        /*0004*/ 	.word	0x00000082


	//----- nvinfo : EIATTR_KPARAM_INFO
	.align		4
.L_57:
        /*0008*/ 	.byte	0x04, 0x17
        /*000a*/ 	.short	(.L_59 - .L_58)
.L_58:
        /*000c*/ 	.word	0x00000000
        /*0010*/ 	.short	0x0002
        /*0012*/ 	.short	0x000c
        /*0014*/ 	.byte	0x00, 0xf0, 0x11, 0x00


	//----- nvinfo : EIATTR_KPARAM_INFO
	.align		4
.L_59:
        /*0018*/ 	.byte	0x04, 0x17
        /*001a*/ 	.short	(.L_61 - .L_60)
.L_60:
        /*001c*/ 	.word	0x00000000
        /*0020*/ 	.short	0x0001
        /*0022*/ 	.short	0x0008
        /*0024*/ 	.byte	0x00, 0xf0, 0x11, 0x00


	//----- nvinfo : EIATTR_KPARAM_INFO
	.align		4
.L_61:
        /*0028*/ 	.byte	0x04, 0x17
        /*002a*/ 	.short	(.L_63 - .L_62)
.L_62:
        /*002c*/ 	.word	0x00000000
        /*0030*/ 	.short	0x0000
        /*0032*/ 	.short	0x0000
        /*0034*/ 	.byte	0x00, 0xf5, 0x21, 0x00


	//----- nvinfo : EIATTR_SPARSE_MMA_MASK
	.align		4
.L_63:
        /*0038*/ 	.byte	0x03, 0x50
        /*003a*/ 	.short	0x0000


	//----- nvinfo : EIATTR_MAXREG_COUNT
	.align		4
        /*003c*/ 	.byte	0x03, 0x1b
        /*003e*/ 	.short	0x00ff


	//----- nvinfo : EIATTR_MERCURY_ISA_VERSION
	.align		4
        /*0040*/ 	.byte	0x03, 0x5f
        /*0042*/ 	.short	0x0101


	//----- nvinfo : EIATTR_VRC_CTA_INIT_COUNT
	.align		4
        /*0044*/ 	.byte	0x02, 0x4a
	.zero		1
	.zero		1


	//----- nvinfo : EIATTR_EXIT_INSTR_OFFSETS
	.align		4
        /*0048*/ 	.byte	0x04, 0x1c
        /*004a*/ 	.short	(.L_65 - .L_64)


	//   ....[0]....
.L_64:
        /*004c*/ 	.word	0x000000a0


	//   ....[1]....
        /*0050*/ 	.word	0x00000240


	//----- nvinfo : EIATTR_CRS_STACK_SIZE
	.align		4
.L_65:
        /*0054*/ 	.byte	0x04, 0x1e
        /*0056*/ 	.short	(.L_67 - .L_66)
.L_66:
        /*0058*/ 	.word	0x00000000


	//----- nvinfo : EIATTR_CBANK_PARAM_SIZE
	.align		4
.L_67:
        /*005c*/ 	.byte	0x03, 0x19
        /*005e*/ 	.short	0x0010


	//----- nvinfo : EIATTR_PARAM_CBANK
	.align		4
        /*0060*/ 	.byte	0x04, 0x0a
        /*0062*/ 	.short	(.L_69 - .L_68)
	.align		4
.L_68:
        /*0064*/ 	.word	index@(.nv.constant0._Z12normalizeRGBPhii)
        /*0068*/ 	.short	0x0380
        /*006a*/ 	.short	0x0010


	//----- nvinfo : EIATTR_SW_WAR
	.align		4
.L_69:
        /*006c*/ 	.byte	0x04, 0x36
        /*006e*/ 	.short	(.L_71 - .L_70)
.L_70:
        /*0070*/ 	.word	0x00000008
.L_71:


//--------------------- .nv.info._Z15disparity_ajustiiPs --------------------------
	.section	.nv.info._Z15disparity_ajustiiPs,"",@"SHT_CUDA_INFO"
	.sectionflags	@""
	.align	4


	//----- nvinfo : EIATTR_CUDA_API_VERSION
	.align		4
        /*0000*/ 	.byte	0x04, 0x37
        /*0002*/ 	.short	(.L_73 - .L_72)
.L_72:
        /*0004*/ 	.word	0x00000082


	//----- nvinfo : EIATTR_KPARAM_INFO
	.align		4
.L_73:
        /*0008*/ 	.byte	0x04, 0x17
        /*000a*/ 	.short	(.L_75 - .L_74)
.L_74:
        /*000c*/ 	.word	0x00000000
        /*0010*/ 	.short	0x0002
        /*0012*/ 	.short	0x0008
        /*0014*/ 	.byte	0x00, 0xf5, 0x21, 0x00


	//----- nvinfo : EIATTR_KPARAM_INFO
	.align		4
.L_75:
        /*0018*/ 	.byte	0x04, 0x17
        /*001a*/ 	.short	(.L_77 - .L_76)
.L_76:
        /*001c*/ 	.word	0x00000000
        /*0020*/ 	.short	0x0001
        /*0022*/ 	.short	0x0004
        /*0024*/ 	.byte	0x00, 0xf0, 0x11, 0x00


	//----- nvinfo : EIATTR_KPARAM_INFO
	.align		4
.L_77:
        /*0028*/ 	.byte	0x04, 0x17
        /*002a*/ 	.short	(.L_79 - .L_78)
.L_78:
        /*002c*/ 	.word	0x00000000
        /*0030*/ 	.short	0x0000
        /*0032*/ 	.short	0x0000
        /*0034*/ 	.byte	0x00, 0xf0, 0x11, 0x00


	//----- nvinfo : EIATTR_SPARSE_MMA_MASK
	.align		4
.L_79:
        /*0038*/ 	.byte	0x03, 0x50
        /*003a*/ 	.short	0x0000


	//----- nvinfo : EIATTR_MAXREG_COUNT
	.align		4
        /*003c*/ 	.byte	0x03, 0x1b
        /*003e*/ 	.short	0x00ff


	//----- nvinfo : EIATTR_MERCURY_ISA_VERSION
	.align		4
        /*0040*/ 	.byte	0x03, 0x5f
        /*0042*/ 	.short	0x0101


	//----- nvinfo : EIATTR_VRC_CTA_INIT_COUNT
	.align		4
        /*0044*/ 	.byte	0x02, 0x4a
	.zero		1
	.zero		1


	//----- nvinfo : EIATTR_EXIT_INSTR_OFFSETS
	.align		4
        /*0048*/ 	.byte	0x04, 0x1c
        /*004a*/ 	.short	(.L_81 - .L_80)


	//   ....[0]....
.L_80:
        /*004c*/ 	.word	0x000009d0


	//   ....[1]....
        /*0050*/ 	.word	0x00000ce0


	//   ....[2]....
        /*0054*/ 	.word	0x00000f80


	//----- nvinfo : EIATTR_CRS_STACK_SIZE
	.align		4
.L_81:
        /*0058*/ 	.byte	0x04, 0x1e
        /*005a*/ 	.short	(.L_83 - .L_82)
.L_82:
        /*005c*/ 	.word	0x00000000


	//----- nvinfo : EIATTR_CBANK_PARAM_SIZE
	.align		4
.L_83:
        /*0060*/ 	.byte	0x03, 0x19
        /*0062*/ 	.short	0x0010


	//----- nvinfo : EIATTR_PARAM_CBANK
	.align		4
        /*0064*/ 	.byte	0x04, 0x0a
        /*0066*/ 	.short	(.L_85 - .L_84)
	.align		4
.L_84:
        /*0068*/ 	.word	index@(.nv.constant0._Z15disparity_ajustiiPs)
        /*006c*/ 	.short	0x0380
        /*006e*/ 	.short	0x0010


	//----- nvinfo : EIATTR_SW_WAR
	.align		4
.L_85:
        /*0070*/ 	.byte	0x04, 0x36
        /*0072*/ 	.short	(.L_87 - .L_86)
.L_86:
        /*0074*/ 	.word	0x00000008
.L_87:


//--------------------- .nv.info._Z17compute_disparityiiPsiS_S_S_iiii --------------------------
	.section	.nv.info._Z17compute_disparityiiPsiS_S_S_iiii,"",@"SHT_CUDA_INFO"
	.sectionflags	@""
	.align	4


	//----- nvinfo : EIATTR_CUDA_API_VERSION
	.align		4
        /*0000*/ 	.byte	0x04, 0x37
        /*0002*/ 	.short	(.L_89 - .L_88)
.L_88:
        /*0004*/ 	.word	0x00000082


	//----- nvinfo : EIATTR_KPARAM_INFO
	.align		4
.L_89:
        /*0008*/ 	.byte	0x04, 0x17
        /*000a*/ 	.short	(.L_91 - .L_90)
.L_90:
        /*000c*/ 	.word	0x00000000
        /*0010*/ 	.short	0x000a
        /*0012*/ 	.short	0x003c
        /*0014*/ 	.byte	0x00, 0xf0, 0x11, 0x00


	//----- nvinfo : EIATTR_KPARAM_INFO
	.align		4
.L_91:
        /*0018*/ 	.byte	0x04, 0x17
        /*001a*/ 	.short	(.L_93 - .L_92)
.L_92:
        /*001c*/ 	.word	0x00000000
        /*0020*/ 	.short	0x0009
        /*0022*/ 	.short	0x0038
        /*0024*/ 	.byte	0x00, 0xf0, 0x11, 0x00


	//----- nvinfo : EIATTR_KPARAM_INFO
	.align		4
.L_93:
        /*0028*/ 	.byte	0x04, 0x17
        /*002a*/ 	.short	(.L_95 - .L_94)
.L_94:
        /*002c*/ 	.word	0x00000000
        /*0030*/ 	.short	0x0008
        /*0032*/ 	.short	0x0034
        /*0034*/ 	.byte	0x00, 0xf0, 0x11, 0x00


	//----- nvinfo : EIATTR_KPARAM_INFO
	.align		4
.L_95:
        /*0038*/ 	.byte	0x04, 0x17
        /*003a*/ 	.short	(.L_97 - .L_96)
.L_96:
        /*003c*/ 	.word	0x00000000
        /*0040*/ 	.short	0x0007
        /*0042*/ 	.short	0x0030
        /*0044*/ 	.byte	0x00, 0xf0, 0x11, 0x00


	//----- nvinfo : EIATTR_KPARAM_INFO
	.align		4
.L_97:
        /*0048*/ 	.byte	0x04, 0x17
        /*004a*/ 	.short	(.L_99 - .L_98)
.L_98:
        /*004c*/ 	.word	0x00000000
        /*0050*/ 	.short	0x0006
        /*0052*/ 	.short	0x0028
        /*0054*/ 	.byte	0x00, 0xf5, 0x21, 0x00


	//----- nvinfo : EIATTR_KPARAM_INFO
	.align		4
.L_99:
        /*0058*/ 	.byte	0x04, 0x17
        /*005a*/ 	.short	(.L_101 - .L_100)
.L_100:
        /*005c*/ 	.word	0x00000000
        /*0060*/ 	.short	0x0005
        /*0062*/ 	.short	0x0020
        /*0064*/ 	.byte	0x00, 0xf5, 0x21, 0x00


	//----- nvinfo : EIATTR_KPARAM_INFO
	.align		4
.L_101:
        /*0068*/ 	.byte	0x04, 0x17
        /*006a*/ 	.short	(.L_103 - .L_102)
.L_102:
        /*006c*/ 	.word	0x00000000
        /*0070*/ 	.short	0x0004
        /*0072*/ 	.short	0x0018
        /*0074*/ 	.byte	0x00, 0xf5, 0x21, 0x00


	//----- nvinfo : EIATTR_KPARAM_INFO
	.align		4
.L_103:
        /*0078*/ 	.byte	0x04, 0x17
        /*007a*/ 	.short	(.L_105 - .L_104)
.L_104:
        /*007c*/ 	.word	0x00000000
        /*0080*/ 	.short	0x0003
        /*0082*/ 	.short	0x0010
        /*0084*/ 	.byte	0x00, 0xf0, 0x11, 0x00


	//----- nvinfo : EIATTR_KPARAM_INFO
	.align		4
.L_105:
        /*0088*/ 	.byte	0x04, 0x17
        /*008a*/ 	.short	(.L_107 - .L_106)
.L_106:
        /*008c*/ 	.word	0x00000000
        /*0090*/ 	.short	0x0002
        /*0092*/ 	.short	0x0008
        /*0094*/ 	.byte	0x00, 0xf5, 0x21, 0x00


	//----- nvinfo : EIATTR_KPARAM_INFO
	.align		4
.L_107:
        /*0098*/ 	.byte	0x04, 0x17
        /*009a*/ 	.short	(.L_109 - .L_108)
.L_108:
        /*009c*/ 	.word	0x00000000
        /*00a0*/ 	.short	0x0001
        /*00a2*/ 	.short	0x0004
        /*00a4*/ 	.byte	0x00, 0xf0, 0x11, 0x00


	//----- nvinfo : EIATTR_KPARAM_INFO
	.align		4
.L_109:
        /*00a8*/ 	.byte	0x04, 0x17
        /*00aa*/ 	.short	(.L_111 - .L_110)
.L_110:
        /*00ac*/ 	.word	0x00000000
        /*00b0*/ 	.short	0x0000
        /*00b2*/ 	.short	0x0000
        /*00b4*/ 	.byte	0x00, 0xf0, 0x11, 0x00


	//----- nvinfo : EIATTR_SPARSE_MMA_MASK
	.align		4
.L_111:
        /*00b8*/ 	.byte	0x03, 0x50
        /*00ba*/ 	.short	0x0000


	//----- nvinfo : EIATTR_MAXREG_COUNT
	.align		4
        /*00bc*/ 	.byte	0x03, 0x1b
        /*00be*/ 	.short	0x00ff


	//----- nvinfo : EIATTR_MERCURY_ISA_VERSION
	.align		4
        /*00c0*/ 	.byte	0x03, 0x5f
        /*00c2*/ 	.short	0x0101


	//----- nvinfo : EIATTR_VRC_CTA_INIT_COUNT
	.align		4
        /*00c4*/ 	.byte	0x02, 0x4a
	.zero		1
	.zero		1


	//----- nvinfo : EIATTR_EXIT_INSTR_OFFSETS
	.align		4
        /*00c8*/ 	.byte	0x04, 0x1c
        /*00ca*/ 	.short	(.L_113 - .L_112)


	//   ....[0]....
.L_112:
        /*00cc*/ 	.word	0x00000060


	//   ....[1]....
        /*00d0*/ 	.word	0x000000c0


	//   ....[2]....
        /*00d4*/ 	.word	0x000001f0


	//   ....[3]....
        /*00d8*/ 	.word	0x00001220


	//----- nvinfo : EIATTR_CRS_STACK_SIZE
	.align		4
.L_113:
        /*00dc*/ 	.byte	0x04, 0x1e
        /*00de*/ 	.short	(.L_115 - .L_114)
.L_114:
        /*00e0*/ 	.word	0x00000000


	//----- nvinfo : EIATTR_CBANK_PARAM_SIZE
	.align		4
.L_115:
        /*00e4*/ 	.byte	0x03, 0x19
        /*00e6*/ 	.short	0x0040


	//----- nvinfo : EIATTR_PARAM_CBANK
	.align		4
        /*00e8*/ 	.byte	0x04, 0x0a
        /*00ea*/ 	.short	(.L_117 - .L_116)
	.align		4
.L_116:
        /*00ec*/ 	.word	index@(.nv.constant0._Z17compute_disparityiiPsiS_S_S_iiii)
        /*00f0*/ 	.short	0x0380
        /*00f2*/ 	.short	0x0040


	//----- nvinfo : EIATTR_SW_WAR
	.align		4
.L_117:
        /*00f4*/ 	.byte	0x04, 0x36
        /*00f6*/ 	.short	(.L_119 - .L_118)
.L_118:
        /*00f8*/ 	.word	0x00000008
.L_119:


//--------------------- .nv.info._Z12init_messageiiiPsS_S_S_iiiiiiiiiiii --------------------------
	.section	.nv.info._Z12init_messageiiiPsS_S_S_iiiiiiiiiiii,"",@"SHT_CUDA_INFO"
	.sectionflags	@""
	.align	4


	//----- nvinfo : EIATTR_CUDA_API_VERSION
	.align		4
        /*0000*/ 	.byte	0x04, 0x37
        /*0002*/ 	.short	(.L_121 - .L_120)
.L_120:
        /*0004*/ 	.word	0x00000082


	//----- nvinfo : EIATTR_KPARAM_INFO
	.align		4
.L_121:
        /*0008*/ 	.byte	0x04, 0x17
        /*000a*/ 	.short	(.L_123 - .L_122)
.L_122:
        /*000c*/ 	.word	0x00000000
        /*0010*/ 	.short	0x0012
        /*0012*/ 	.short	0x005c
        /*0014*/ 	.byte	0x00, 0xf0, 0x11, 0x00


	//----- nvinfo : EIATTR_KPARAM_INFO
	.align		4
.L_123:
        /*0018*/ 	.byte	0x04, 0x17
        /*001a*/ 	.short	(.L_125 - .L_124)
.L_124:
        /*001c*/ 	.word	0x00000000
        /*0020*/ 	.short	0x0011
        /*0022*/ 	.short	0x0058
        /*0024*/ 	.byte	0x00, 0xf0, 0x11, 0x00


	//----- nvinfo : EIATTR_KPARAM_INFO
	.align		4
.L_125:
        /*0028*/ 	.byte	0x04, 0x17
        /*002a*/ 	.short	(.L_127 - .L_126)
.L_126:
        /*002c*/ 	.word	0x00000000
        /*0030*/ 	.short	0x0010
        /*0032*/ 	.short	0x0054
        /*0034*/ 	.byte	0x00, 0xf0, 0x11, 0x00


	//----- nvinfo : EIATTR_KPARAM_INFO
	.align		4
.L_127:
        /*0038*/ 	.byte	0x04, 0x17
        /*003a*/ 	.short	(.L_129 - .L_128)
.L_128:
        /*003c*/ 	.word	0x00000000
        /*0040*/ 	.short	0x000f
        /*0042*/ 	.short	0x0050
        /*0044*/ 	.byte	0x00, 0xf0, 0x11, 0x00


	//----- nvinfo : EIATTR_KPARAM_INFO
	.align		4
.L_129:
        /*0048*/ 	.byte	0x04, 0x17
        /*004a*/ 	.short	(.L_131 - .L_130)
.L_130:
        /*004c*/ 	.word	0x00000000
        /*0050*/ 	.short	0x000e
        /*0052*/ 	.short	0x004c
        /*0054*/ 	.byte	0x00, 0xf0, 0x11, 0x00


	//----- nvinfo : EIATTR_KPARAM_INFO
	.align		4
.L_131:
        /*0058*/ 	.byte	0x04, 0x17
        /*005a*/ 	.short	(.L_133 - .L_132)
.L_132:
        /*005c*/ 	.word	0x00000000
        /*0060*/ 	.short	0x000d
        /*0062*/ 	.short	0x0048
        /*0064*/ 	.byte	0x00, 0xf0, 0x11, 0x00


	//----- nvinfo : EIATTR_KPARAM_INFO
	.align		4
.L_133:
        /*0068*/ 	.byte	0x04, 0x17
        /*006a*/ 	.short	(.L_135 - .L_134)
.L_134:
        /*006c*/ 	.word	0x00000000
        /*0070*/ 	.short	0x000c
        /*0072*/ 	.short	0x0044
        /*0074*/ 	.byte	0x00, 0xf0, 0x11, 0x00


	//----- nvinfo : EIATTR_KPARAM_INFO
	.align		4
.L_135:
        /*0078*/ 	.byte	0x04, 0x17
        /*007a*/ 	.short	(.L_137 - .L_136)
.L_136:
        /*007c*/ 	.word	0x00000000
        /*0080*/ 	.short	0x000b
        /*0082*/ 	.short	0x0040
        /*0084*/ 	.byte	0x00, 0xf0, 0x11, 0x00


	//----- nvinfo : EIATTR_KPARAM_INFO
	.align		4
.L_137:
        /*0088*/ 	.byte	0x04, 0x17
        /*008a*/ 	.short	(.L_139 - .L_138)
.L_138:
        /*008c*/ 	.word	0x00000000
        /*0090*/ 	.short	0x000a
        /*0092*/ 	.short	0x003c
        /*0094*/ 	.byte	0x00, 0xf0, 0x11, 0x00


	//----- nvinfo : EIATTR_KPARAM_INFO
	.align		4
.L_139:
        /*0098*/ 	.byte	0x04, 0x17
        /*009a*/ 	.short	(.L_141 - .L_140)
.L_140:
        /*009c*/ 	.word	0x00000000
        /*00a0*/ 	.short	0x0009
        /*00a2*/ 	.short	0x0038
        /*00a4*/ 	.byte	0x00, 0xf0, 0x11, 0x00


	//----- nvinfo : EIATTR_KPARAM_INFO
	.align		4
.L_141:
        /*00a8*/ 	.byte	0x04, 0x17
        /*00aa*/ 	.short	(.L_143 - .L_142)
.L_142:
        /*00ac*/ 	.word	0x00000000
        /*00b0*/ 	.short	0x0008
        /*00b2*/ 	.short	0x0034
        /*00b4*/ 	.byte	0x00, 0xf0, 0x11, 0x00


	//----- nvinfo : EIATTR_KPARAM_INFO
	.align		4
.L_143:
        /*00b8*/ 	.byte	0x04, 0x17
        /*00ba*/ 	.short	(.L_145 - .L_144)
.L_144:
        /*00bc*/ 	.word	0x00000000
        /*00c0*/ 	.short	0x0007
        /*00c2*/ 	.short	0x0030
        /*00c4*/ 	.byte	0x00, 0xf0, 0x11, 0x00


	//----- nvinfo : EIATTR_KPARAM_INFO
	.align		4
.L_145:
        /*00c8*/ 	.byte	0x04, 0x17
        /*00ca*/ 	.short	(.L_147 - .L_146)
.L_146:
        /*00cc*/ 	.word	0x00000000
        /*00d0*/ 	.short	0x0006
        /*00d2*/ 	.short	0x0028
        /*00d4*/ 	.byte	0x00, 0xf5, 0x21, 0x00


	//----- nvinfo : EIATTR_KPARAM_INFO
	.align		4
.L_147:
        /*00d8*/ 	.byte	0x04, 0x17
        /*00da*/ 	.short	(.L_149 - .L_148)
.L_148:
        /*00dc*/ 	.word	0x00000000
        /*00e0*/ 	.short	0x0005
        /*00e2*/ 	.short	0x0020
        /*00e4*/ 	.byte	0x00, 0xf5, 0x21, 0x00


	//----- nvinfo : EIATTR_KPARAM_INFO
	.align		4
.L_149:
        /*00e8*/ 	.byte	0x04, 0x17
        /*00ea*/ 	.short	(.L_151 - .L_150)
.L_150:
        /*00ec*/ 	.word	0x00000000
        /*00f0*/ 	.short	0x0004
        /*00f2*/ 	.short	0x0018
        /*00f4*/ 	.byte	0x00, 0xf5, 0x21, 0x00


	//----- nvinfo : EIATTR_KPARAM_INFO
	.align		4
.L_151:
        /*00f8*/ 	.byte	0x04, 0x17
        /*00fa*/ 	.short	(.L_153 - .L_152)
.L_152:
        /*00fc*/ 	.word	0x00000000
        /*0100*/ 	.short	0x0003
        /*0102*/ 	.short	0x0010
        /*0104*/ 	.byte	0x00, 0xf5, 0x21, 0x00


	//----- nvinfo : EIATTR_KPARAM_INFO
	.align		4
.L_153:
        /*0108*/ 	.byte	0x04, 0x17
        /*010a*/ 	.short	(.L_155 - .L_154)
.L_154:
        /*010c*/ 	.word	0x00000000
        /*0110*/ 	.short	0x0002
        /*0112*/ 	.short	0x0008
        /*0114*/ 	.byte	0x00, 0xf0, 0x11, 0x00


	//----- nvinfo : EIATTR_KPARAM_INFO
	.align		4
.L_155:
        /*0118*/ 	.byte	0x04, 0x17
        /*011a*/ 	.short	(.L_157 - .L_156)
.L_156:
        /*011c*/ 	.word	0x00000000
        /*0120*/ 	.short	0x0001
        /*0122*/ 	.short	0x0004
        /*0124*/ 	.byte	0x00, 0xf0, 0x11, 0x00


	//----- nvinfo : EIATTR_KPARAM_INFO
	.align		4
.L_157:
        /*0128*/ 	.byte	0x04, 0x17
        /*012a*/ 	.short	(.L_159 - .L_158)
.L_158:
        /*012c*/ 	.word	0x00000000
        /*0130*/ 	.short	0x0000
        /*0132*/ 	.short	0x0000
        /*0134*/ 	.byte	0x00, 0xf0, 0x11, 0x00


	//----- nvinfo : EIATTR_SPARSE_MMA_MASK
	.align		4
.L_159:
        /*0138*/ 	.byte	0x03, 0x50
        /*013a*/ 	.short	0x0000


	//----- nvinfo : EIATTR_MAXREG_COUNT
	.align		4
        /*013c*/ 	.byte	0x03, 0x1b
        /*013e*/ 	.short	0x00ff


	//----- nvinfo : EIATTR_NUM_BARRIERS
	.align		4
        /*0140*/ 	.byte	0x02, 0x4c
        /*0142*/ 	.byte	0x01
	.zero		1


	//----- nvinfo : EIATTR_MERCURY_ISA_VERSION
	.align		4
        /*0144*/ 	.byte	0x03, 0x5f
        /*0146*/ 	.short	0x0101


	//----- nvinfo : EIATTR_VRC_CTA_INIT_COUNT
	.align		4
        /*0148*/ 	.byte	0x02, 0x4a
	.zero		1
	.zero		1


	//----- nvinfo : EIATTR_EXIT_INSTR_OFFSETS
	.align		4
        /*014c*/ 	.byte	0x04, 0x1c
        /*014e*/ 	.short	(.L_161 - .L_160)


	//   ....[0]....
.L_160:
        /*0150*/ 	.word	0x00000060


	//   ....[1]....
        /*0154*/ 	.word	0x000000c0


	//   ....[2]....
        /*0158*/ 	.word	0x00000690


	//   ....[3]....
        /*015c*/ 	.word	0x00000770


	//   ....[4]....
        /*0160*/ 	.word	0x000017d0


	//----- nvinfo : EIATTR_CRS_STACK_SIZE
	.align		4
.L_161:
        /*0164*/ 	.byte	0x04, 0x1e
        /*0166*/ 	.short	(.L_163 - .L_162)
.L_162:
        /*0168*/ 	.word	0x00000000


	//----- nvinfo : EIATTR_CBANK_PARAM_SIZE
	.align		4
.L_163:
        /*016c*/ 	.byte	0x03, 0x19
        /*016e*/ 	.short	0x0060


	//----- nvinfo : EIATTR_PARAM_CBANK
	.align		4
        /*0170*/ 	.byte	0x04, 0x0a
        /*0172*/ 	.short	(.L_165 - .L_164)
	.align		4
.L_164:
        /*0174*/ 	.word	index@(.nv.constant0._Z12init_messageiiiPsS_S_S_iiiiiiiiiiii)
        /*0178*/ 	.short	0x0380
        /*017a*/ 	.short	0x0060


	//----- nvinfo : EIATTR_SW_WAR
	.align		4
.L_165:
        /*017c*/ 	.byte	0x04, 0x36
        /*017e*/ 	.short	(.L_167 - .L_166)
.L_166:
        /*0180*/ 	.word	0x00000008
.L_167:


//--------------------- .nv.info._Z18compute_data_cost2PhS_iiiiPsiS0_iiiiii --------------------------
	.section	.nv.info._Z18compute_data_cost2PhS_iiiiPsiS0_iiiiii,"",@"SHT_CUDA_INFO"
	.sectionflags	@""
	.align	4


	//----- nvinfo : EIATTR_CUDA_API_VERSION
	.align		4
        /*0000*/ 	.byte	0x04, 0x37
        /*0002*/ 	.short	(.L_169 - .L_168)
.L_168:
        /*0004*/ 	.word	0x00000082


	//----- nvinfo : EIATTR_KPARAM_INFO
	.align		4
.L_169:
        /*0008*/ 	.byte	0x04, 0x17
        /*000a*/ 	.short	(.L_171 - .L_170)
.L_170:
        /*000c*/ 	.word	0x00000000
        /*0010*/ 	.short	0x000e
        /*0012*/ 	.short	0x004c
        /*0014*/ 	.byte	0x00, 0xf0, 0x11, 0x00


	//----- nvinfo : EIATTR_KPARAM_INFO
	.align		4
.L_171:
        /*0018*/ 	.byte	0x04, 0x17
        /*001a*/ 	.short	(.L_173 - .L_172)
.L_172:
        /*001c*/ 	.word	0x00000000
        /*0020*/ 	.short	0x000d
        /*0022*/ 	.short	0x0048
        /*0024*/ 	.byte	0x00, 0xf0, 0x11, 0x00


	//----- nvinfo : EIATTR_KPARAM_INFO
	.align		4
.L_173:
        /*0028*/ 	.byte	0x04, 0x17
        /*002a*/ 	.short	(.L_175 - .L_174)
.L_174:
        /*002c*/ 	.word	0x00000000
        /*0030*/ 	.short	0x000c
        /*0032*/ 	.short	0x0044
        /*0034*/ 	.byte	0x00, 0xf0, 0x11, 0x00


	//----- nvinfo : EIATTR_KPARAM_INFO
	.align		4
.L_175:
        /*0038*/ 	.byte	0x04, 0x17
        /*003a*/ 	.short	(.L_177 - .L_176)
.L_176:
        /*003c*/ 	.word	0x00000000
        /*0040*/ 	.short	0x000b
        /*0042*/ 	.short	0x0040
        /*0044*/ 	.byte	0x00, 0xf0, 0x11, 0x00


	//----- nvinfo : EIATTR_KPARAM_INFO
	.align		4
.L_177:
        /*0048*/ 	.byte	0x04, 0x17
        /*004a*/ 	.short	(.L_179 - .L_178)
.L_178:
        /*004c*/ 	.word	0x00000000
        /*0050*/ 	.short	0x000a
        /*0052*/ 	.short	0x003c
        /*0054*/ 	.byte	0x00, 0xf0, 0x11, 0x00


	//----- nvinfo : EIATTR_KPARAM_INFO
	.align		4
.L_179:
        /*0058*/ 	.byte	0x04, 0x17
        /*005a*/ 	.short	(.L_181 - .L_180)
.L_180:
        /*005c*/ 	.word	0x00000000
        /*0060*/ 	.short	0x0009
        /*0062*/ 	.short	0x0038
        /*0064*/ 	.byte	0x00, 0xf0, 0x11, 0x00


	//----- nvinfo : EIATTR_KPARAM_INFO
	.align		4
.L_181:
        /*0068*/ 	.byte	0x04, 0x17
        /*006a*/ 	.short	(.L_183 - .L_182)
.L_182:
        /*006c*/ 	.word	0x00000000
        /*0070*/ 	.short	0x0008
        /*0072*/ 	.short	0x0030
        /*0074*/ 	.byte	0x00, 0xf5, 0x21, 0x00


	//----- nvinfo : EIATTR_KPARAM_INFO
	.align		4
.L_183:
        /*0078*/ 	.byte	0x04, 0x17
        /*007a*/ 	.short	(.L_185 - .L_184)
.L_184:
        /*007c*/ 	.word	0x00000000
        /*0080*/ 	.short	0x0007
        /*0082*/ 	.short	0x0028
        /*0084*/ 	.byte	0x00, 0xf0, 0x11, 0x00


	//----- nvinfo : EIATTR_KPARAM_INFO
	.align		4
.L_185:
        /*0088*/ 	.byte	0x04, 0x17
        /*008a*/ 	.short	(.L_187 - .L_186)
.L_186:
        /*008c*/ 	.word	0x00000000
        /*0090*/ 	.short	0x0006
        /*0092*/ 	.short	0x0020
        /*0094*/ 	.byte	0x00, 0xf5, 0x21, 0x00


	//----- nvinfo : EIATTR_KPARAM_INFO
	.align		4
.L_187:
        /*0098*/ 	.byte	0x04, 0x17
        /*009a*/ 	.short	(.L_189 - .L_188)
.L_188:
        /*009c*/ 	.word	0x00000000
        /*00a0*/ 	.short	0x0005
        /*00a2*/ 	.short	0x001c
        /*00a4*/ 	.byte	0x00, 0xf0, 0x11, 0x00


	//----- nvinfo : EIATTR_KPARAM_INFO
	.align		4
.L_189:
        /*00a8*/ 	.byte	0x04, 0x17
        /*00aa*/ 	.short	(.L_191 - .L_190)
.L_190:
        /*00ac*/ 	.word	0x00000000
        /*00b0*/ 	.short	0x0004
        /*00b2*/ 	.short	0x0018
        /*00b4*/ 	.byte	0x00, 0xf0, 0x11, 0x00


	//----- nvinfo : EIATTR_KPARAM_INFO
	.align		4
.L_191:
        /*00b8*/ 	.byte	0x04, 0x17
        /*00ba*/ 	.short	(.L_193 - .L_192)
.L_192:
        /*00bc*/ 	.word	0x00000000
        /*00c0*/ 	.short	0x0003
        /*00c2*/ 	.short	0x0014
        /*00c4*/ 	.byte	0x00, 0xf0, 0x11, 0x00


	//----- nvinfo : EIATTR_KPARAM_INFO
	.align		4
.L_193:
        /*00c8*/ 	.byte	0x04, 0x17
        /*00ca*/ 	.short	(.L_195 - .L_194)
.L_194:
        /*00cc*/ 	.word	0x00000000
        /*00d0*/ 	.short	0x0002
        /*00d2*/ 	.short	0x0010
        /*00d4*/ 	.byte	0x00, 0xf0, 0x11, 0x00


	//----- nvinfo : EIATTR_KPARAM_INFO
	.align		4
.L_195:
        /*00d8*/ 	.byte	0x04, 0x17
        /*00da*/ 	.short	(.L_197 - .L_196)
.L_196:
        /*00dc*/ 	.word	0x00000000
        /*00e0*/ 	.short	0x0001
        /*00e2*/ 	.short	0x0008
        /*00e4*/ 	.byte	0x00, 0xf5, 0x21, 0x00


	//----- nvinfo : EIATTR_KPARAM_INFO
	.align		4
.L_197:
        /*00e8*/ 	.byte	0x04, 0x17
        /*00ea*/ 	.short	(.L_199 - .L_198)
.L_198:
        /*00ec*/ 	.word	0x00000000
        /*00f0*/ 	.short	0x0000
        /*00f2*/ 	.short	0x0000
        /*00f4*/ 	.byte	0x00, 0xf5, 0x21, 0x00


	//----- nvinfo : EIATTR_SPARSE_MMA_MASK
	.align		4
.L_199:
        /*00f8*/ 	.byte	0x03, 0x50
        /*00fa*/ 	.short	0x0000


	//----- nvinfo : EIATTR_MAXREG_COUNT
	.align		4
        /*00fc*/ 	.byte	0x03, 0x1b
        /*00fe*/ 	.short	0x00ff


	//----- nvinfo : EIATTR_MERCURY_ISA_VERSION
	.align		4
        /*0100*/ 	.byte	0x03, 0x5f
        /*0102*/ 	.short	0x0101


	//----- nvinfo : EIATTR_VRC_CTA_INIT_COUNT
	.align		4
        /*0104*/ 	.byte	0x02, 0x4a
	.zero		1
	.zero		1


	//----- nvinfo : EIATTR_EXIT_INSTR_OFFSETS
	.align		4
        /*0108*/ 	.byte	0x04, 0x1c
        /*010a*/ 	.short	(.L_201 - .L_200)


	//   ....[0]....
.L_200:
        /*010c*/ 	.word	0x00000040


	//   ....[1]....
        /*0110*/ 	.word	0x00000080


	//   ....[2]....
        /*0114*/ 	.word	0x000001a0


	//   ....[3]....
        /*0118*/ 	.word	0x00001f00


	//----- nvinfo : EIATTR_CRS_STACK_SIZE
	.align		4
.L_201:
        /*011c*/ 	.byte	0x04, 0x1e
        /*011e*/ 	.short	(.L_203 - .L_202)
.L_202:
        /*0120*/ 	.word	0x00000000


	//----- nvinfo : EIATTR_CBANK_PARAM_SIZE
	.align		4
.L_203:
        /*0124*/ 	.byte	0x03, 0x19
        /*0126*/ 	.short	0x0050


	//----- nvinfo : EIATTR_PARAM_CBANK
	.align		4
        /*0128*/ 	.byte	0x04, 0x0a
        /*012a*/ 	.short	(.L_205 - .L_204)
	.align		4
.L_204:
        /*012c*/ 	.word	index@(.nv.constant0._Z18compute_data_cost2PhS_iiiiPsiS0_iiiiii)
        /*0130*/ 	.short	0x0380
        /*0132*/ 	.short	0x0050


	//----- nvinfo : EIATTR_SW_WAR
	.align		4
.L_205:
        /*0134*/ 	.byte	0x04, 0x36
        /*0136*/ 	.short	(.L_207 - .L_206)
.L_206:
        /*0138*/ 	.word	0x00000008
.L_207:


//--------------------- .nv.info._Z17compute_data_costPhS_iiiiPsiS0_iiiiii --------------------------
	.section	.nv.info._Z17compute_data_costPhS_iiiiPsiS0_iiiiii,"",@"SHT_CUDA_INFO"
	.sectionflags	@""
	.align	4


	//----- nvinfo : EIATTR_CUDA_API_VERSION
	.align		4
        /*0000*/ 	.byte	0x04, 0x37
        /*0002*/ 	.short	(.L_209 - .L_208)
.L_208:
        /*0004*/ 	.word	0x00000082


	//----- nvinfo : EIATTR_KPARAM_INFO
	.align		4
.L_209:
        /*0008*/ 	.byte	0x04, 0x17
        /*000a*/ 	.short	(.L_211 - .L_210)
.L_210:
        /*000c*/ 	.word	0x00000000
        /*0010*/ 	.short	0x000e
        /*0012*/ 	.short	0x004c
        /*0014*/ 	.byte	0x00, 0xf0, 0x11, 0x00


	//----- nvinfo : EIATTR_KPARAM_INFO
	.align		4
.L_211:
        /*0018*/ 	.byte	0x04, 0x17
        /*001a*/ 	.short	(.L_213 - .L_212)
.L_212:
        /*001c*/ 	.word	0x00000000
        /*0020*/ 	.short	0x000d
        /*0022*/ 	.short	0x0048
        /*0024*/ 	.byte	0x00, 0xf0, 0x11, 0x00


	//----- nvinfo : EIATTR_KPARAM_INFO
	.align		4
.L_213:
        /*0028*/ 	.byte	0x04, 0x17
        /*002a*/ 	.short	(.L_215 - .L_214)
.L_214:
        /*002c*/ 	.word	0x00000000
        /*0030*/ 	.short	0x000c
        /*0032*/ 	.short	0x0044
        /*0034*/ 	.byte	0x00, 0xf0, 0x11, 0x00


	//----- nvinfo : EIATTR_KPARAM_INFO
	.align		4
.L_215:
        /*0038*/ 	.byte	0x04, 0x17
        /*003a*/ 	.short	(.L_217 - .L_216)
.L_216:
        /*003c*/ 	.word	0x00000000
        /*0040*/ 	.short	0x000b
        /*0042*/ 	.short	0x0040
        /*0044*/ 	.byte	0x00, 0xf0, 0x11, 0x00


	//----- nvinfo : EIATTR_KPARAM_INFO
	.align		4
.L_217:
        /*0048*/ 	.byte	0x04, 0x17
        /*004a*/ 	.short	(.L_219 - .L_218)
.L_218:
        /*004c*/ 	.word	0x00000000
        /*0050*/ 	.short	0x000a
        /*0052*/ 	.short	0x003c
        /*0054*/ 	.byte	0x00, 0xf0, 0x11, 0x00


	//----- nvinfo : EIATTR_KPARAM_INFO
	.align		4
.L_219:
        /*0058*/ 	.byte	0x04, 0x17
        /*005a*/ 	.short	(.L_221 - .L_220)
.L_220:
        /*005c*/ 	.word	0x00000000
        /*0060*/ 	.short	0x0009
        /*0062*/ 	.short	0x0038
        /*0064*/ 	.byte	0x00, 0xf0, 0x11, 0x00


	//----- nvinfo : EIATTR_KPARAM_INFO
	.align		4
.L_221:
        /*0068*/ 	.byte	0x04, 0x17
        /*006a*/ 	.short	(.L_223 - .L_222)
.L_222:
        /*006c*/ 	.word	0x00000000
        /*0070*/ 	.short	0x0008
        /*0072*/ 	.short	0x0030
        /*0074*/ 	.byte	0x00, 0xf5, 0x21, 0x00


	//----- nvinfo : EIATTR_KPARAM_INFO
	.align		4
.L_223:
        /*0078*/ 	.byte	0x04, 0x17
        /*007a*/ 	.short	(.L_225 - .L_224)
.L_224:
        /*007c*/ 	.word	0x00000000
        /*0080*/ 	.short	0x0007
        /*0082*/ 	.short	0x0028
        /*0084*/ 	.byte	0x00, 0xf0, 0x11, 0x00


	//----- nvinfo : EIATTR_KPARAM_INFO
	.align		4
.L_225:
        /*0088*/ 	.byte	0x04, 0x17
        /*008a*/ 	.short	(.L_227 - .L_226)
.L_226:
        /*008c*/ 	.word	0x00000000
        /*0090*/ 	.short	0x0006
        /*0092*/ 	.short	0x0020
        /*0094*/ 	.byte	0x00, 0xf5, 0x21, 0x00


	//----- nvinfo : EIATTR_KPARAM_INFO
	.align		4
.L_227:
        /*0098*/ 	.byte	0x04, 0x17
        /*009a*/ 	.short	(.L_229 - .L_228)
.L_228:
        /*009c*/ 	.word	0x00000000
        /*00a0*/ 	.short	0x0005
        /*00a2*/ 	.short	0x001c
        /*00a4*/ 	.byte	0x00, 0xf0, 0x11, 0x00


	//----- nvinfo : EIATTR_KPARAM_INFO
	.align		4
.L_229:
        /*00a8*/ 	.byte	0x04, 0x17
        /*00aa*/ 	.short	(.L_231 - .L_230)
.L_230:
        /*00ac*/ 	.word	0x00000000
        /*00b0*/ 	.short	0x0004
        /*00b2*/ 	.short	0x0018
        /*00b4*/ 	.byte	0x00, 0xf0, 0x11, 0x00


	//----- nvinfo : EIATTR_KPARAM_INFO
	.align		4
.L_231:
        /*00b8*/ 	.byte	0x04, 0x17
        /*00ba*/ 	.short	(.L_233 - .L_232)
.L_232:
        /*00bc*/ 	.word	0x00000000
        /*00c0*/ 	.short	0x0003
        /*00c2*/ 	.short	0x0014
        /*00c4*/ 	.byte	0x00, 0xf0, 0x11, 0x00


	//----- nvinfo : EIATTR_KPARAM_INFO
	.align		4
.L_233:
        /*00c8*/ 	.byte	0x04, 0x17
        /*00ca*/ 	.short	(.L_235 - .L_234)
.L_234:
        /*00cc*/ 	.word	0x00000000
        /*00d0*/ 	.short	0x0002
        /*00d2*/ 	.short	0x0010
        /*00d4*/ 	.byte	0x00, 0xf0, 0x11, 0x00


	//----- nvinfo : EIATTR_KPARAM_INFO
	.align		4
.L_235:
        /*00d8*/ 	.byte	0x04, 0x17
        /*00da*/ 	.short	(.L_237 - .L_236)
.L_236:
        /*00dc*/ 	.word	0x00000000
        /*00e0*/ 	.short	0x0001
        /*00e2*/ 	.short	0x0008
        /*00e4*/ 	.byte	0x00, 0xf5, 0x21, 0x00


	//----- nvinfo : EIATTR_KPARAM_INFO
	.align		4
.L_237:
        /*00e8*/ 	.byte	0x04, 0x17
        /*00ea*/ 	.short	(.L_239 - .L_238)
.L_238:
        /*00ec*/ 	.word	0x00000000
        /*00f0*/ 	.short	0x0000
        /*00f2*/ 	.short	0x0000
        /*00f4*/ 	.byte	0x00, 0xf5, 0x21, 0x00


	//----- nvinfo : EIATTR_SPARSE_MMA_MASK
	.align		4
.L_239:
        /*00f8*/ 	.byte	0x03, 0x50
        /*00fa*/ 	.short	0x0000


	//----- nvinfo : EIATTR_MAXREG_COUNT
	.align		4
        /*00fc*/ 	.byte	0x03, 0x1b
        /*00fe*/ 	.short	0x00ff


	//----- nvinfo : EIATTR_NUM_BARRIERS
	.align		4
        /*0100*/ 	.byte	0x02, 0x4c
        /*0102*/ 	.byte	0x01
	.zero		1


	//----- nvinfo : EIATTR_MERCURY_ISA_VERSION
	.align		4
        /*0104*/ 	.byte	0x03, 0x5f
        /*0106*/ 	.short	0x0101


	//----- nvinfo : EIATTR_VRC_CTA_INIT_COUNT
	.align		4
        /*0108*/ 	.byte	0x02, 0x4a
	.zero		1
	.zero		1


	//----- nvinfo : EIATTR_EXIT_INSTR_OFFSETS
	.align		4
        /*010c*/ 	.byte	0x04, 0x1c
        /*010e*/ 	.short	(.L_241 - .L_240)


	//   ....[0]....
.L_240:
        /*0110*/ 	.word	0x00000040


	//   ....[1]....
        /*0114*/ 	.word	0x00000080


	//   ....[2]....
        /*0118*/ 	.word	0x00000970


	//   ....[3]....
        /*011c*/ 	.word	0x00000a90


	//----- nvinfo : EIATTR_CRS_STACK_SIZE
	.align		4
.L_241:
        /*0120*/ 	.byte	0x04, 0x1e
        /*0122*/ 	.short	(.L_243 - .L_242)
.L_242:
        /*0124*/ 	.word	0x00000000


	//----- nvinfo : EIATTR_CBANK_PARAM_SIZE
	.align		4
.L_243:
        /*0128*/ 	.byte	0x03, 0x19
        /*012a*/ 	.short	0x0050


	//----- nvinfo : EIATTR_PARAM_CBANK
	.align		4
        /*012c*/ 	.byte	0x04, 0x0a
        /*012e*/ 	.short	(.L_245 - .L_244)
	.align		4
.L_244:
        /*0130*/ 	.word	index@(.nv.constant0._Z17compute_data_costPhS_iiiiPsiS0_iiiiii)
        /*0134*/ 	.short	0x0380
        /*0136*/ 	.short	0x0050


	//----- nvinfo : EIATTR_SW_WAR
	.align		4
.L_245:
        /*0138*/ 	.byte	0x04, 0x36
        /*013a*/ 	.short	(.L_247 - .L_246)
.L_246:
        /*013c*/ 	.word	0x00000008
.L_247:


//--------------------- .nv.info._Z22compute_data_cost_initPhS_iiiiiiPsS0_iii --------------------------
	.section	.nv.info._Z22compute_data_cost_initPhS_iiiiiiPsS0_iii,"",@"SHT_CUDA_INFO"
	.sectionflags	@""
	.align	4


	//----- nvinfo : EIATTR_CUDA_API_VERSION
	.align		4
        /*0000*/ 	.byte	0x04, 0x37
        /*0002*/ 	.short	(.L_249 - .L_248)
.L_248:
        /*0004*/ 	.word	0x00000082


	//----- nvinfo : EIATTR_KPARAM_INFO
	.align		4
.L_249:
        /*0008*/ 	.byte	0x04, 0x17
        /*000a*/ 	.short	(.L_251 - .L_250)
.L_250:
        /*000c*/ 	.word	0x00000000
        /*0010*/ 	.short	0x000c
        /*0012*/ 	.short	0x0040
        /*0014*/ 	.byte	0x00, 0xf0, 0x11, 0x00


	//----- nvinfo : EIATTR_KPARAM_INFO
	.align		4
.L_251:
        /*0018*/ 	.byte	0x04, 0x17
        /*001a*/ 	.short	(.L_253 - .L_252)
.L_252:
        /*001c*/ 	.word	0x00000000
        /*0020*/ 	.short	0x000b
        /*0022*/ 	.short	0x003c
        /*0024*/ 	.byte	0x00, 0xf0, 0x11, 0x00


	//----- nvinfo : EIATTR_KPARAM_INFO
	.align		4
.L_253:
        /*0028*/ 	.byte	0x04, 0x17
        /*002a*/ 	.short	(.L_255 - .L_254)
.L_254:
        /*002c*/ 	.word	0x00000000
        /*0030*/ 	.short	0x000a
        /*0032*/ 	.short	0x0038
        /*0034*/ 	.byte	0x00, 0xf0, 0x11, 0x00


	//----- nvinfo : EIATTR_KPARAM_INFO
	.align		4
.L_255:
        /*0038*/ 	.byte	0x04, 0x17
        /*003a*/ 	.short	(.L_257 - .L_256)
.L_256:
        /*003c*/ 	.word	0x00000000
        /*0040*/ 	.short	0x0009
        /*0042*/ 	.short	0x0030
        /*0044*/ 	.byte	0x00, 0xf5, 0x21, 0x00


	//----- nvinfo : EIATTR_KPARAM_INFO
	.align		4
.L_257:
        /*0048*/ 	.byte	0x04, 0x17
        /*004a*/ 	.short	(.L_259 - .L_258)
.L_258:
        /*004c*/ 	.word	0x00000000
        /*0050*/ 	.short	0x0008
        /*0052*/ 	.short	0x0028
        /*0054*/ 	.byte	0x00, 0xf5, 0x21, 0x00


	//----- nvinfo : EIATTR_KPARAM_INFO
	.align		4
.L_259:
        /*0058*/ 	.byte	0x04, 0x17
        /*005a*/ 	.short	(.L_261 - .L_260)
.L_260:
        /*005c*/ 	.word	0x00000000
        /*0060*/ 	.short	0x0007
        /*0062*/ 	.short	0x0024
        /*0064*/ 	.byte	0x00, 0xf0, 0x11, 0x00


	//----- nvinfo : EIATTR_KPARAM_INFO
	.align		4
.L_261:
        /*0068*/ 	.byte	0x04, 0x17
        /*006a*/ 	.short	(.L_263 - .L_262)
.L_262:
        /*006c*/ 	.word	0x00000000
        /*0070*/ 	.short	0x0006
        /*0072*/ 	.short	0x0020
        /*0074*/ 	.byte	0x00, 0xf0, 0x11, 0x00


	//----- nvinfo : EIATTR_KPARAM_INFO
	.align		4
.L_263:
        /*0078*/ 	.byte	0x04, 0x17
        /*007a*/ 	.short	(.L_265 - .L_264)
.L_264:
        /*007c*/ 	.word	0x00000000
        /*0080*/ 	.short	0x0005
        /*0082*/ 	.short	0x001c
        /*0084*/ 	.byte	0x00, 0xf0, 0x11, 0x00


	//----- nvinfo : EIATTR_KPARAM_INFO
	.align		4
.L_265:
        /*0088*/ 	.byte	0x04, 0x17
        /*008a*/ 	.short	(.L_267 - .L_266)
.L_266:
        /*008c*/ 	.word	0x00000000
        /*0090*/ 	.short	0x0004
        /*0092*/ 	.short	0x0018
        /*0094*/ 	.byte	0x00, 0xf0, 0x11, 0x00


	//----- nvinfo : EIATTR_KPARAM_INFO
	.align		4
.L_267:
        /*0098*/ 	.byte	0x04, 0x17
        /*009a*/ 	.short	(.L_269 - .L_268)
.L_268:
        /*009c*/ 	.word	0x00000000
        /*00a0*/ 	.short	0x0003
        /*00a2*/ 	.short	0x0014
        /*00a4*/ 	.byte	0x00, 0xf0, 0x11, 0x00


	//----- nvinfo : EIATTR_KPARAM_INFO
	.align		4
.L_269:
        /*00a8*/ 	.byte	0x04, 0x17
        /*00aa*/ 	.short	(.L_271 - .L_270)
.L_270:
        /*00ac*/ 	.word	0x00000000
        /*00b0*/ 	.short	0x0002
        /*00b2*/ 	.short	0x0010
        /*00b4*/ 	.byte	0x00, 0xf0, 0x11, 0x00


	//----- nvinfo : EIATTR_KPARAM_INFO
	.align		4
.L_271:
        /*00b8*/ 	.byte	0x04, 0x17
        /*00ba*/ 	.short	(.L_273 - .L_272)
.L_272:
        /*00bc*/ 	.word	0x00000000
        /*00c0*/ 	.short	0x0001
        /*00c2*/ 	.short	0x0008
        /*00c4*/ 	.byte	0x00, 0xf5, 0x21, 0x00


	//----- nvinfo : EIATTR_KPARAM_INFO
	.align		4
.L_273:
        /*00c8*/ 	.byte	0x04, 0x17
        /*00ca*/ 	.short	(.L_275 - .L_274)
.L_274:
        /*00cc*/ 	.word	0x00000000
        /*00d0*/ 	.short	0x0000
        /*00d2*/ 	.short	0x0000
        /*00d4*/ 	.byte	0x00, 0xf5, 0x21, 0x00


	//----- nvinfo : EIATTR_SPARSE_MMA_MASK
	.align		4
.L_275:
        /*00d8*/ 	.byte	0x03, 0x50
        /*00da*/ 	.short	0x0000


	//----- nvinfo : EIATTR_MAXREG_COUNT
	.align		4
        /*00dc*/ 	.byte	0x03, 0x1b
        /*00de*/ 	.short	0x00ff


	//----- nvinfo : EIATTR_NUM_BARRIERS
	.align		4
        /*00e0*/ 	.byte	0x02, 0x4c
        /*00e2*/ 	.byte	0x01
	.zero		1


	//----- nvinfo : EIATTR_MERCURY_ISA_VERSION
	.align		4
        /*00e4*/ 	.byte	0x03, 0x5f
        /*00e6*/ 	.short	0x0101


	//----- nvinfo : EIATTR_VRC_CTA_INIT_COUNT
	.align		4
        /*00e8*/ 	.byte	0x02, 0x4a
	.zero		1
	.zero		1


	//----- nvinfo : EIATTR_EXIT_INSTR_OFFSETS
	.align		4
        /*00ec*/ 	.byte	0x04, 0x1c
        /*00ee*/ 	.short	(.L_277 - .L_276)


	//   ....[0]....
.L_276:
        /*00f0*/ 	.word	0x00000180


	//   ....[1]....
        /*00f4*/ 	.word	0x000001c0


	//   ....[2]....
        /*00f8*/ 	.word	0x00001580


	//   ....[3]....
        /*00fc*/ 	.word	0x000016c0


	//----- nvinfo : EIATTR_CRS_STACK_SIZE
	.align		4
.L_277:
        /*0100*/ 	.byte	0x04, 0x1e
        /*0102*/ 	.short	(.L_279 - .L_278)
.L_278:
        /*0104*/ 	.word	0x00000000


	//----- nvinfo : EIATTR_CBANK_PARAM_SIZE
	.align		4
.L_279:
        /*0108*/ 	.byte	0x03, 0x19
        /*010a*/ 	.short	0x0044


	//----- nvinfo : EIATTR_PARAM_CBANK
	.align		4
        /*010c*/ 	.byte	0x04, 0x0a
        /*010e*/ 	.short	(.L_281 - .L_280)
	.align		4
.L_280:
        /*0110*/ 	.word	index@(.nv.constant0._Z22compute_data_cost_initPhS_iiiiiiPsS0_iii)
        /*0114*/ 	.short	0x0380
        /*0116*/ 	.short	0x0044


	//----- nvinfo : EIATTR_SW_WAR
	.align		4
.L_281:
        /*0118*/ 	.byte	0x04, 0x36
        /*011a*/ 	.short	(.L_283 - .L_282)
.L_282:
        /*011c*/ 	.word	0x00000008
.L_283:


//--------------------- .nv.info._Z15compute_messageiiiPsS_S_iiiiiii --------------------------
	.section	.nv.info._Z15compute_messageiiiPsS_S_iiiiiii,"",@"SHT_CUDA_INFO"
	.sectionflags	@""
	.align	4


	//----- nvinfo : EIATTR_CUDA_API_VERSION
	.align		4
        /*0000*/ 	.byte	0x04, 0x37
        /*0002*/ 	.short	(.L_285 - .L_284)
.L_284:
        /*0004*/ 	.word	0x00000082


	//----- nvinfo : EIATTR_KPARAM_INFO
	.align		4
.L_285:
        /*0008*/ 	.byte	0x04, 0x17
        /*000a*/ 	.short	(.L_287 - .L_286)
.L_286:
        /*000c*/ 	.word	0x00000000
        /*0010*/ 	.short	0x000c
        /*0012*/ 	.short	0x0040
        /*0014*/ 	.byte	0x00, 0xf0, 0x11, 0x00


	//----- nvinfo : EIATTR_KPARAM_INFO
	.align		4
.L_287:
        /*0018*/ 	.byte	0x04, 0x17
        /*001a*/ 	.short	(.L_289 - .L_288)
.L_288:
        /*001c*/ 	.word	0x00000000
        /*0020*/ 	.short	0x000b
        /*0022*/ 	.short	0x003c
        /*0024*/ 	.byte	0x00, 0xf0, 0x11, 0x00


	//----- nvinfo : EIATTR_KPARAM_INFO
	.align		4
.L_289:
        /*0028*/ 	.byte	0x04, 0x17
        /*002a*/ 	.short	(.L_291 - .L_290)
.L_290:
        /*002c*/ 	.word	0x00000000
        /*0030*/ 	.short	0x000a
        /*0032*/ 	.short	0x0038
        /*0034*/ 	.byte	0x00, 0xf0, 0x11, 0x00


	//----- nvinfo : EIATTR_KPARAM_INFO
	.align		4
.L_291:
        /*0038*/ 	.byte	0x04, 0x17
        /*003a*/ 	.short	(.L_293 - .L_292)
.L_292:
        /*003c*/ 	.word	0x00000000
        /*0040*/ 	.short	0x0009
        /*0042*/ 	.short	0x0034
        /*0044*/ 	.byte	0x00, 0xf0, 0x11, 0x00


	//----- nvinfo : EIATTR_KPARAM_INFO
	.align		4
.L_293:
        /*0048*/ 	.byte	0x04, 0x17
        /*004a*/ 	.short	(.L_295 - .L_294)
.L_294:
        /*004c*/ 	.word	0x00000000
        /*0050*/ 	.short	0x0008
        /*0052*/ 	.short	0x0030
        /*0054*/ 	.byte	0x00, 0xf0, 0x11, 0x00


	//----- nvinfo : EIATTR_KPARAM_INFO
	.align		4
.L_295:
        /*0058*/ 	.byte	0x04, 0x17
        /*005a*/ 	.short	(.L_297 - .L_296)
.L_296:
        /*005c*/ 	.word	0x00000000
        /*0060*/ 	.short	0x0007
        /*0062*/ 	.short	0x002c
        /*0064*/ 	.byte	0x00, 0xf0, 0x11, 0x00


	//----- nvinfo : EIATTR_KPARAM_INFO
	.align		4
.L_297:
        /*0068*/ 	.byte	0x04, 0x17
        /*006a*/ 	.short	(.L_299 - .L_298)
.L_298:
        /*006c*/ 	.word	0x00000000
        /*0070*/ 	.short	0x0006
        /*0072*/ 	.short	0x0028
        /*0074*/ 	.byte	0x00, 0xf0, 0x11, 0x00


	//----- nvinfo : EIATTR_KPARAM_INFO
	.align		4
.L_299:
        /*0078*/ 	.byte	0x04, 0x17
        /*007a*/ 	.short	(.L_301 - .L_300)
.L_300:
        /*007c*/ 	.word	0x00000000
        /*0080*/ 	.short	0x0005
        /*0082*/ 	.short	0x0020
        /*0084*/ 	.byte	0x00, 0xf5, 0x21, 0x00


	//----- nvinfo : EIATTR_KPARAM_INFO
	.align		4
.L_301:
        /*0088*/ 	.byte	0x04, 0x17
        /*008a*/ 	.short	(.L_303 - .L_302)
.L_302:
        /*008c*/ 	.word	0x00000000
        /*0090*/ 	.short	0x0004
        /*0092*/ 	.short	0x0018
        /*0094*/ 	.byte	0x00, 0xf5, 0x21, 0x00


	//----- nvinfo : EIATTR_KPARAM_INFO
	.align		4
.L_303:
        /*0098*/ 	.byte	0x04, 0x17
        /*009a*/ 	.short	(.L_305 - .L_304)
.L_304:
        /*009c*/ 	.word	0x00000000
        /*00a0*/ 	.short	0x0003
        /*00a2*/ 	.short	0x0010
        /*00a4*/ 	.byte	0x00, 0xf5, 0x21, 0x00


	//----- nvinfo : EIATTR_KPARAM_INFO
	.align		4
.L_305:
        /*00a8*/ 	.byte	0x04, 0x17
        /*00aa*/ 	.short	(.L_307 - .L_306)
.L_306:
        /*00ac*/ 	.word	0x00000000
        /*00b0*/ 	.short	0x0002
        /*00b2*/ 	.short	0x0008
        /*00b4*/ 	.byte	0x00, 0xf0, 0x11, 0x00


	//----- nvinfo : EIATTR_KPARAM_INFO
	.align		4
.L_307:
        /*00b8*/ 	.byte	0x04, 0x17
        /*00ba*/ 	.short	(.L_309 - .L_308)
.L_308:
        /*00bc*/ 	.word	0x00000000
        /*00c0*/ 	.short	0x0001
        /*00c2*/ 	.short	0x0004
        /*00c4*/ 	.byte	0x00, 0xf0, 0x11, 0x00


	//----- nvinfo : EIATTR_KPARAM_INFO
	.align		4
.L_309:
        /*00c8*/ 	.byte	0x04, 0x17
        /*00ca*/ 	.short	(.L_311 - .L_310)
.L_310:
        /*00cc*/ 	.word	0x00000000
        /*00d0*/ 	.short	0x0000
        /*00d2*/ 	.short	0x0000
        /*00d4*/ 	.byte	0x00, 0xf0, 0x11, 0x00


	//----- nvinfo : EIATTR_SPARSE_MMA_MASK
	.align		4
.L_311:
        /*00d8*/ 	.byte	0x03, 0x50
        /*00da*/ 	.short	0x0000


	//----- nvinfo : EIATTR_MAXREG_COUNT
	.align		4
        /*00dc*/ 	.byte	0x03, 0x1b
        /*00de*/ 	.short	0x00ff


	//----- nvinfo : EIATTR_NUM_BARRIERS
	.align		4
        /*00e0*/ 	.byte	0x02, 0x4c
        /*00e2*/ 	.byte	0x01
	.zero		1


	//----- nvinfo : EIATTR_MERCURY_ISA_VERSION
	.align		4
        /*00e4*/ 	.byte	0x03, 0x5f
        /*00e6*/ 	.short	0x0101


	//----- nvinfo : EIATTR_INT_WARP_WIDE_INSTR_OFFSETS
	.align		4
        /*00e8*/ 	.byte	0x04, 0x31
        /*00ea*/ 	.short	(.L_313 - .L_312)


	//   ....[0]....
.L_312:
        /*00ec*/ 	.word	0x00000460


	//   ....[1]....
        /*00f0*/ 	.word	0x000004f0


	//   ....[2]....
        /*00f4*/ 	.word	0x000011c0


	//   ....[3]....
        /*00f8*/ 	.word	0x000011f0


	//   ....[4]....
        /*00fc*/ 	.word	0x00001560


	//   ....[5]....
        /*0100*/ 	.word	0x000015f0


	//   ....[6]....
        /*0104*/ 	.word	0x000022b0


	//   ....[7]....
        /*0108*/ 	.word	0x000022e0


	//   ....[8]....
        /*010c*/ 	.word	0x000026a0


	//   ....[9]....
        /*0110*/ 	.word	0x00002760


	//   ....[10]....
        /*0114*/ 	.word	0x00003410


	//   ....[11]....
        /*0118*/ 	.word	0x00003440


	//   ....[12]....
        /*011c*/ 	.word	0x000037c0


	//   ....[13]....
        /*0120*/ 	.word	0x00003850


	//   ....[14]....
        /*0124*/ 	.word	0x00004540


	//   ....[15]....
        /*0128*/ 	.word	0x00004570


	//----- nvinfo : EIATTR_VRC_CTA_INIT_COUNT
	.align		4
.L_313:
        /*012c*/ 	.byte	0x02, 0x4a
	.zero		1
	.zero		1


	//----- nvinfo : EIATTR_EXIT_INSTR_OFFSETS
	.align		4
        /*0130*/ 	.byte	0x04, 0x1c
        /*0132*/ 	.short	(.L_315 - .L_314)


	//   ....[0]....
.L_314:
        /*0134*/ 	.word	0x00000050


	//   ....[1]....
        /*0138*/ 	.word	0x00000100


	//   ....[2]....
        /*013c*/ 	.word	0x000003a0


	//   ....[3]....
        /*0140*/ 	.word	0x00001410


	//   ....[4]....
        /*0144*/ 	.word	0x000014a0


	//   ....[5]....
        /*0148*/ 	.word	0x000024f0


	//   ....[6]....
        /*014c*/ 	.word	0x000025e0


	//   ....[7]....
        /*0150*/ 	.word	0x00003670


	//   ....[8]....
        /*0154*/ 	.word	0x00003700


	//   ....[9]....
        /*0158*/ 	.word	0x000047b0


	//----- nvinfo : EIATTR_INDIRECT_BRANCH_TARGETS
	.align		4
.L_315:
        /*015c*/ 	.byte	0x04, 0x34
        /*015e*/ 	.short	(.L_317 - .L_316)


	//   ....[0]....
.L_316:
        /*0160*/ 	.word	.L_x_138@srel
        /*0164*/ 	.short	0x0
        /*0166*/ 	.short	0x0
        /*0168*/ 	.word	0x3
        /*016c*/ 	.word	.L_x_139@srel
        /*0170*/ 	.word	.L_x_140@srel
        /*0174*/ 	.word	.L_x_141@srel


	//   ....[1]....
        /*0178*/ 	.word	.L_x_142@srel
        /*017c*/ 	.short	0x0
        /*017e*/ 	.short	0x0
        /*0180*/ 	.word	0x3
        /*0184*/ 	.word	.L_x_143@srel
        /*0188*/ 	.word	.L_x_144@srel
        /*018c*/ 	.word	.L_x_141@srel


	//----- nvinfo : EIATTR_CRS_STACK_SIZE
	.align		4
.L_317:
        /*0190*/ 	.byte	0x04, 0x1e
        /*0192*/ 	.short	(.L_319 - .L_318)
.L_318:
        /*0194*/ 	.word	0x00000000


	//----- nvinfo : EIATTR_CBANK_PARAM_SIZE
	.align		4
.L_319:
        /*0198*/ 	.byte	0x03, 0x19
        /*019a*/ 	.short	0x0044


	//----- nvinfo : EIATTR_PARAM_CBANK
	.align		4
        /*019c*/ 	.byte	0x04, 0x0a
        /*019e*/ 	.short	(.L_321 - .L_320)
	.align		4
.L_320:
        /*01a0*/ 	.word	index@(.nv.constant0._Z15compute_messageiiiPsS_S_iiiiiii)
        /*01a4*/ 	.short	0x0380
        /*01a6*/ 	.short	0x0044


	//----- nvinfo : EIATTR_SW_WAR
	.align		4
.L_321:
        /*01a8*/ 	.byte	0x04, 0x36
        /*01aa*/ 	.short	(.L_323 - .L_322)
.L_322:
        /*01ac*/ 	.word	0x00000008
.L_323:


//--------------------- .nv.info._Z16compute_message2iiiPsS_S_iiiiiii --------------------------
	.section	.nv.info._Z16compute_message2iiiPsS_S_iiiiiii,"",@"SHT_CUDA_INFO"
	.sectionflags	@""
	.align	4


	//----- nvinfo : EIATTR_CUDA_API_VERSION
	.align		4
        /*0000*/ 	.byte	0x04, 0x37
        /*0002*/ 	.short	(.L_325 - .L_324)
.L_324:
        /*0004*/ 	.word	0x00000082


	//----- nvinfo : EIATTR_KPARAM_INFO
	.align		4
.L_325:
        /*0008*/ 	.byte	0x04, 0x17
        /*000a*/ 	.short	(.L_327 - .L_326)
.L_326:
        /*000c*/ 	.word	0x00000000
        /*0010*/ 	.short	0x000c
        /*0012*/ 	.short	0x0040
        /*0014*/ 	.byte	0x00, 0xf0, 0x11, 0x00


	//----- nvinfo : EIATTR_KPARAM_INFO
	.align		4
.L_327:
        /*0018*/ 	.byte	0x04, 0x17
        /*001a*/ 	.short	(.L_329 - .L_328)
.L_328:
        /*001c*/ 	.word	0x00000000
        /*0020*/ 	.short	0x000b
        /*0022*/ 	.short	0x003c
        /*0024*/ 	.byte	0x00, 0xf0, 0x11, 0x00


	//----- nvinfo : EIATTR_KPARAM_INFO
	.align		4
.L_329:
        /*0028*/ 	.byte	0x04, 0x17
        /*002a*/ 	.short	(.L_331 - .L_330)
.L_330:
        /*002c*/ 	.word	0x00000000
        /*0030*/ 	.short	0x000a
        /*0032*/ 	.short	0x0038
        /*0034*/ 	.byte	0x00, 0xf0, 0x11, 0x00


	//----- nvinfo : EIATTR_KPARAM_INFO
	.align		4
.L_331:
        /*0038*/ 	.byte	0x04, 0x17
        /*003a*/ 	.short	(.L_333 - .L_332)
.L_332:
        /*003c*/ 	.word	0x00000000
        /*0040*/ 	.short	0x0009
        /*0042*/ 	.short	0x0034
        /*0044*/ 	.byte	0x00, 0xf0, 0x11, 0x00


	//----- nvinfo : EIATTR_KPARAM_INFO
	.align		4
.L_333:
        /*0048*/ 	.byte	0x04, 0x17
        /*004a*/ 	.short	(.L_335 - .L_334)
.L_334:
        /*004c*/ 	.word	0x00000000
        /*0050*/ 	.short	0x0008
        /*0052*/ 	.short	0x0030
        /*0054*/ 	.byte	0x00, 0xf0, 0x11, 0x00


	//----- nvinfo : EIATTR_KPARAM_INFO
	.align		4
.L_335:
        /*0058*/ 	.byte	0x04, 0x17
        /*005a*/ 	.short	(.L_337 - .L_336)
.L_336:
        /*005c*/ 	.word	0x00000000
        /*0060*/ 	.short	0x0007
        /*0062*/ 	.short	0x002c
        /*0064*/ 	.byte	0x00, 0xf0, 0x11, 0x00


	//----- nvinfo : EIATTR_KPARAM_INFO
	.align		4
.L_337:
        /*0068*/ 	.byte	0x04, 0x17
        /*006a*/ 	.short	(.L_339 - .L_338)
.L_338:
        /*006c*/ 	.word	0x00000000
        /*0070*/ 	.short	0x0006
        /*0072*/ 	.short	0x0028
        /*0074*/ 	.byte	0x00, 0xf0, 0x11, 0x00


	//----- nvinfo : EIATTR_KPARAM_INFO
	.align		4
.L_339:
        /*0078*/ 	.byte	0x04, 0x17
        /*007a*/ 	.short	(.L_341 - .L_340)
.L_340:
        /*007c*/ 	.word	0x00000000
        /*0080*/ 	.short	0x0005
        /*0082*/ 	.short	0x0020
        /*0084*/ 	.byte	0x00, 0xf5, 0x21, 0x00


	//----- nvinfo : EIATTR_KPARAM_INFO
	.align		4
.L_341:
        /*0088*/ 	.byte	0x04, 0x17
        /*008a*/ 	.short	(.L_343 - .L_342)
.L_342:
        /*008c*/ 	.word	0x00000000
        /*0090*/ 	.short	0x0004
        /*0092*/ 	.short	0x0018
        /*0094*/ 	.byte	0x00, 0xf5, 0x21, 0x00


	//----- nvinfo : EIATTR_KPARAM_INFO
	.align		4
.L_343:
        /*0098*/ 	.byte	0x04, 0x17
        /*009a*/ 	.short	(.L_345 - .L_344)
.L_344:
        /*009c*/ 	.word	0x00000000
        /*00a0*/ 	.short	0x0003
        /*00a2*/ 	.short	0x0010
        /*00a4*/ 	.byte	0x00, 0xf5, 0x21, 0x00


	//----- nvinfo : EIATTR_KPARAM_INFO
	.align		4
.L_345:
        /*00a8*/ 	.byte	0x04, 0x17
        /*00aa*/ 	.short	(.L_347 - .L_346)
.L_346:
        /*00ac*/ 	.word	0x00000000
        /*00b0*/ 	.short	0x0002
        /*00b2*/ 	.short	0x0008
        /*00b4*/ 	.byte	0x00, 0xf0, 0x11, 0x00


	//----- nvinfo : EIATTR_KPARAM_INFO
	.align		4
.L_347:
        /*00b8*/ 	.byte	0x04, 0x17
        /*00ba*/ 	.short	(.L_349 - .L_348)
.L_348:
        /*00bc*/ 	.word	0x00000000
        /*00c0*/ 	.short	0x0001
        /*00c2*/ 	.short	0x0004
        /*00c4*/ 	.byte	0x00, 0xf0, 0x11, 0x00


	//----- nvinfo : EIATTR_KPARAM_INFO
	.align		4
.L_349:
        /*00c8*/ 	.byte	0x04, 0x17
        /*00ca*/ 	.short	(.L_351 - .L_350)
.L_350:
        /*00cc*/ 	.word	0x00000000
        /*00d0*/ 	.short	0x0000
        /*00d2*/ 	.short	0x0000
        /*00d4*/ 	.byte	0x00, 0xf0, 0x11, 0x00


	//----- nvinfo : EIATTR_SPARSE_MMA_MASK
	.align		4
.L_351:
        /*00d8*/ 	.byte	0x03, 0x50
        /*00da*/ 	.short	0x0000


	//----- nvinfo : EIATTR_MAXREG_COUNT
	.align		4
        /*00dc*/ 	.byte	0x03, 0x1b
        /*00de*/ 	.short	0x00ff


	//----- nvinfo : EIATTR_MERCURY_ISA_VERSION
	.align		4
        /*00e0*/ 	.byte	0x03, 0x5f
        /*00e2*/ 	.short	0x0101


	//----- nvinfo : EIATTR_VRC_CTA_INIT_COUNT
	.align		4
        /*00e4*/ 	.byte	0x02, 0x4a
	.zero		1
	.zero		1


	//----- nvinfo : EIATTR_EXIT_INSTR_OFFSETS
	.align		4
        /*00e8*/ 	.byte	0x04, 0x1c
        /*00ea*/ 	.short	(.L_353 - .L_352)


	//   ....[0]....
.L_352:
        /*00ec*/ 	.word	0x00000050


	//   ....[1]....
        /*00f0*/ 	.word	0x00000100


	//   ....[2]....
        /*00f4*/ 	.word	0x00000140


	//   ....[3]....
        /*00f8*/ 	.word	0x000035e0


	//----- nvinfo : EIATTR_CRS_STACK_SIZE
	.align		4
.L_353:
        /*00fc*/ 	.byte	0x04, 0x1e
        /*00fe*/ 	.short	(.L_355 - .L_354)
.L_354:
        /*0100*/ 	.word	0x00000000


	//----- nvinfo : EIATTR_CBANK_PARAM_SIZE
	.align		4
.L_355:
        /*0104*/ 	.byte	0x03, 0x19
        /*0106*/ 	.short	0x0044


	//----- nvinfo : EIATTR_PARAM_CBANK
	.align		4
        /*0108*/ 	.byte	0x04, 0x0a
        /*010a*/ 	.short	(.L_357 - .L_356)
	.align		4
.L_356:
        /*010c*/ 	.word	index@(.nv.constant0._Z16compute_message2iiiPsS_S_iiiiiii)
        /*0110*/ 	.short	0x0380
        /*0112*/ 	.short	0x0044


	//----- nvinfo : EIATTR_SW_WAR
	.align		4
.L_357:
        /*0114*/ 	.byte	0x04, 0x36
        /*0116*/ 	.short	(.L_359 - .L_358)
.L_358:
        /*0118*/ 	.word	0x00000008
.L_359:


//--------------------- .nv.callgraph             --------------------------
	.section	.nv.callgraph,"",@"SHT_CUDA_CALLGRAPH"
	.align	4
	.sectionentsize	8
	.align		4
        /*0000*/ 	.word	0x00000000
	.align		4
        /*0004*/ 	.word	0xffffffff
	.align		4
        /*0008*/ 	.word	0x00000000
	.align		4
        /*000c*/ 	.word	0xfffffffe
	.align		4
        /*0010*/ 	.word	0x00000000
	.align		4
        /*0014*/ 	.word	0xfffffffd
	.align		4
        /*0018*/ 	.word	0x00000000
	.align		4
        /*001c*/ 	.word	0xfffffffc


//--------------------- .nv.constant2._Z15compute_messageiiiPsS_S_iiiiiii --------------------------
	.section	.nv.constant2._Z15compute_messageiiiPsS_S_iiiiiii,"a",@progbits
	.sectionflags	@""
	.align	4
.nv.constant2._Z15compute_messageiiiPsS_S_iiiiiii:
        /*0000*/ 	.byte	0x20, 0x14, 0x00, 0x00, 0x20, 0x03, 0x00, 0x00, 0xa0, 0x47, 0x00, 0x00, 0x80, 0x36, 0x00, 0x00
        /*0010*/ 	.byte	0x60, 0x25, 0x00, 0x00, 0xa0, 0x47, 0x00, 0x00


//--------------------- .text._Z12normalizeRGBPhii --------------------------
	.section	.text._Z12normalizeRGBPhii,"ax",@progbits
	.align	128
        .global         _Z12normalizeRGBPhii
        .type           _Z12normalizeRGBPhii,@function
        .size           _Z12normalizeRGBPhii,(.L_x_146 - _Z12normalizeRGBPhii)
        .other          _Z12normalizeRGBPhii,@"STO_CUDA_ENTRY STV_DEFAULT"
_Z12normalizeRGBPhii:
.text._Z12normalizeRGBPhii:
[----:B------:R-:W-:Y:S01]  /*0000*/  LDC R1, c[0x0][0x37c] ;  /* 0x0000df00ff017b82 */ /* 0x000fe20000000800 */
[----:B------:R-:W0:Y:S01]  /*0010*/  S2R R2, SR_CTAID.X ;  /* 0x0000000000027919 */ /* 0x000e220000002500 */
[----:B------:R-:W1:Y:S01]  /*0020*/  LDCU.64 UR4, c[0x0][0x388] ;  /* 0x00007100ff0477ac */ /* 0x000e620008000a00 */
[----:B------:R-:W0:Y:S01]  /*0030*/  S2R R3, SR_TID.X ;  /* 0x0000000000037919 */ /* 0x000e220000002100 */
[----:B------:R-:W2:Y:S04]  /*0040*/  LDCU UR6, c[0x0][0x360] ;  /* 0x00006c00ff0677ac */ /* 0x000ea80008000800 */
[----:B------:R-:W2:Y:S01]  /*0050*/  LDC R0, c[0x0][0x370] ;  /* 0x0000dc00ff007b82 */ /* 0x000ea20000000800 */
[----:B-1----:R-:W-:Y:S01]  /*0060*/  UIMAD UR4, UR5, UR4, URZ ;  /* 0x00000004050472a4 */ /* 0x002fe2000f8e02ff */
[----:B--2---:R-:W-:-:S02]  /*0070*/  IMAD R0, R0, UR6, RZ ;  /* 0x0000000600007c24 */ /* 0x004fc4000f8e02ff */
[----:B0-----:R-:W-:-:S05]  /*0080*/  IMAD R2, R2, UR6, R3 ;  /* 0x0000000602027c24 */ /* 0x001fca000f8e0203 */
[----:B------:R-:W-:-:S13]  /*0090*/  ISETP.GE.AND P0, PT, R2, UR4, PT ;  /* 0x0000000402007c0c */ /* 0x000fda000bf06270 */
[----:B------:R-:W-:Y:S05]  /*00a0*/  @P0 EXIT ;  /* 0x000000000000094d */ /* 0x000fea0003800000 */
[----:B------:R-:W-:Y:S01]  /*00b0*/  IMAD.MOV.U32 R7, RZ, RZ, R2 ;  /* 0x000000ffff077224 */ /* 0x000fe200078e0002 */
[----:B------:R-:W0:Y:S03]  /*00c0*/  LDCU.64 UR6, c[0x0][0x358] ;  /* 0x00006b00ff0677ac */ /* 0x000e260008000a00 */
[----:B------:R-:W-:Y:S01]  /*00d0*/  IMAD R9, R7, 0x3, RZ ;  /* 0x0000000307097824 */ /* 0x000fe200078e02ff */
[----:B------:R-:W1:Y:S06]  /*00e0*/  LDCU.64 UR8, c[0x0][0x380] ;  /* 0x00007000ff0877ac */ /* 0x000e6c0008000a00 */
.L_x_0:
[----:B-12---:R-:W-:-:S04]  /*00f0*/  IADD3 R2, P0, PT, R9, UR8, RZ ;  /* 0x0000000809027c10 */ /* 0x006fc8000ff1e0ff */
[----:B------:R-:W-:-:S05]  /*0100*/  LEA.HI.X.SX32 R3, R9, UR9, 0x1, P0 ;  /* 0x0000000909037c11 */ /* 0x000fca00080f0eff */
[----:B0-----:R-:W2:Y:S04]  /*0110*/  LDG.E.U8 R10, desc[UR6][R2.64] ;  /* 0x00000006020a7981 */ /* 0x001ea8000c1e1100 */
[----:B------:R-:W2:Y:S04]  /*0120*/  LDG.E.U8 R15, desc[UR6][R2.64+0x1] ;  /* 0x00000106020f7981 */ /* 0x000ea8000c1e1100 */
[----:B------:R-:W2:Y:S01]  /*0130*/  LDG.E.U8 R14, desc[UR6][R2.64+0x2] ;  /* 0x00000206020e7981 */ /* 0x000ea2000c1e1100 */
[----:B------:R-:W-:Y:S01]  /*0140*/  IMAD.IADD R7, R0, 0x1, R7 ;  /* 0x0000000100077824 */ /* 0x000fe200078e0207 */
[----:B------:R-:W-:-:S04]  /*0150*/  MOV R12, 0x190 ;  /* 0x00000190000c7802 */ /* 0x000fc80000000f00 */
[----:B------:R-:W-:Y:S02]  /*0160*/  ISETP.GE.AND P0, PT, R7, UR4, PT ;  /* 0x0000000407007c0c */ /* 0x000fe4000bf06270 */
[----:B--2---:R-:W-:-:S11]  /*0170*/  IADD3 R11, PT, PT, R14, R15, R10 ;  /* 0x0000000f0e0b7210 */ /* 0x004fd60007ffe00a */
[----:B------:R-:W-:Y:S05]  /*0180*/  CALL.REL.NOINC `($__internal_0_$__cuda_sm20_div_u16) ;  /* 0x0000000000307944 */ /* 0x000fea0003c00000 */
[----:B------:R0:W-:Y:S01]  /*0190*/  STG.E.U8 desc[UR6][R2.64], R13 ;  /* 0x0000000d02007986 */ /* 0x0001e2000c101106 */
[----:B------:R-:W-:Y:S01]  /*01a0*/  IMAD.MOV.U32 R10, RZ, RZ, R15 ;  /* 0x000000ffff0a7224 */ /* 0x000fe200078e000f */
[----:B------:R-:W-:-:S07]  /*01b0*/  MOV R12, 0x1d0 ;  /* 0x000001d0000c7802 */ /* 0x000fce0000000f00 */
[----:B0-----:R-:W-:Y:S05]  /*01c0*/  CALL.REL.NOINC `($__internal_0_$__cuda_sm20_div_u16) ;  /* 0x0000000000207944 */ /* 0x001fea0003c00000 */
[----:B------:R0:W-:Y:S01]  /*01d0*/  STG.E.U8 desc[UR6][R2.64+0x1], R13 ;  /* 0x0000010d02007986 */ /* 0x0001e2000c101106 */
[----:B------:R-:W-:Y:S01]  /*01e0*/  IMAD.MOV.U32 R10, RZ, RZ, R14 ;  /* 0x000000ffff0a7224 */ /* 0x000fe200078e000e */
[----:B------:R-:W-:-:S07]  /*01f0*/  MOV R12, 0x210 ;  /* 0x00000210000c7802 */ /* 0x000fce0000000f00 */
[----:B0-----:R-:W-:Y:S05]  /*0200*/  CALL.REL.NOINC `($__internal_0_$__cuda_sm20_div_u16) ;  /* 0x0000000000107944 */ /* 0x001fea0003c00000 */
[----:B------:R2:W-:Y:S01]  /*0210*/  STG.E.U8 desc[UR6][R2.64+0x2], R13 ;  /* 0x0000020d02007986 */ /* 0x0005e2000c101106 */
[----:B------:R-:W-:Y:S01]  /*0220*/  IMAD R9, R0, 0x3, R9 ;  /* 0x0000000300097824 */ /* 0x000fe200078e0209 */
[----:B------:R-:W-:Y:S06]  /*0230*/  @!P0 BRA `(.L_x_0) ;  /* 0xfffffffc00ac8947 */ /* 0x000fec000383ffff */
[----:B------:R-:W-:Y:S05]  /*0240*/  EXIT ;  /* 0x000000000000794d */ /* 0x000fea0003800000 */
        .weak           $__internal_0_$__cuda_sm20_div_u16
        .type           $__internal_0_$__cuda_sm20_div_u16,@function
        .size           $__internal_0_$__cuda_sm20_div_u16,(.L_x_146 - $__internal_0_$__cuda_sm20_div_u16)
$__internal_0_$__cuda_sm20_div_u16:
[----:B------:R-:W0:Y:S01]  /*0250*/  I2F.U16 R4, R11 ;  /* 0x0000000b00047306 */ /* 0x000e220000101000 */
[----:B------:R-:W-:Y:S01]  /*0260*/  HFMA2 R5, -RZ, RZ, 15, 0 ;  /* 0x4b800000ff057431 */ /* 0x000fe200000001ff */
[C---:B0-----:R-:W-:Y:S02]  /*0270*/  FSETP.GEU.AND P2, PT, |R4|.reuse, 1.175494350822287508e-38, PT ;  /* 0x008000000400780b */ /* 0x041fe40003f4e200 */
[----:B------:R-:W-:Y:S02]  /*0280*/  FSETP.GT.AND P1, PT, |R4|, 8.50705917302346158658e+37, PT ;  /* 0x7e8000000400780b */ /* 0x000fe40003f24200 */
[----:B------:R-:W-:-:S04]  /*0290*/  FSEL R5, R5, 1, !P2 ;  /* 0x3f80000005057808 */ /* 0x000fc80005000000 */
[----:B------:R-:W-:Y:S02]  /*02a0*/  FSEL R5, R5, 0.25, !P1 ;  /* 0x3e80000005057808 */ /* 0x000fe40004800000 */
[----:B------:R-:W-:-:S03]  /*02b0*/  ISETP.NE.U32.AND P1, PT, R11, RZ, PT ;  /* 0x000000ff0b00720c */ /* 0x000fc60003f25070 */
[----:B------:R-:W-:Y:S02]  /*02c0*/  FMUL R6, R4, R5 ;  /* 0x0000000504067220 */ /* 0x000fe40000400000 */
[----:B------:R-:W-:Y:S08]  /*02d0*/  I2F.U16.RZ R4, R10 ;  /* 0x0000000a00047306 */ /* 0x000ff0000010d000 */
[----:B------:R-:W0:Y:S02]  /*02e0*/  MUFU.RCP R6, R6 ;  /* 0x0000000600067308 */ /* 0x000e240000001000 */
[----:B0-----:R-:W-:-:S04]  /*02f0*/  FMUL R5, R5, R6 ;  /* 0x0000000605057220 */ /* 0x001fc80000400000 */
[----:B------:R-:W-:-:S04]  /*0300*/  VIADD R5, R5, 0x2 ;  /* 0x0000000205057836 */ /* 0x000fc80000000000 */
[----:B------:R-:W-:Y:S01]  /*0310*/  FMUL.RZ R8, R4, R5 ;  /* 0x0000000504087220 */ /* 0x000fe2000040c000 */
[----:B------:R-:W-:Y:S01]  /*0320*/  MOV R4, R12 ;  /* 0x0000000c00047202 */ /* 0x000fe20000000f00 */
[----:B------:R-:W-:-:S04]  /*0330*/  IMAD.MOV.U32 R5, RZ, RZ, 0x0 ;  /* 0x00000000ff057424 */ /* 0x000fc800078e00ff */
[----:B------:R-:W0:Y:S02]  /*0340*/  F2I.U32.TRUNC.NTZ R8, R8 ;  /* 0x0000000800087305 */ /* 0x000e24000020f000 */
[----:B0-----:R-:W-:Y:S01]  /*0350*/  LOP3.LUT R13, R8, 0xffff, RZ, 0xc0, !PT ;  /* 0x0000ffff080d7812 */ /* 0x001fe200078ec0ff */
[----:B------:R-:W-:Y:S01]  /*0360*/  @!P1 IMAD.MOV.U32 R13, RZ, RZ, -0x1 ;  /* 0xffffffffff0d9424 */ /* 0x000fe200078e00ff */
[----:B------:R-:W-:Y:S06]  /*0370*/  RET.REL.NODEC R4 `(_Z12normalizeRGBPhii) ;  /* 0xfffffffc04207950 */ /* 0x000fec0003c3ffff */
.L_x_1:
[----:B------:R-:W-:-:S00]  /*0380*/  BRA `(.L_x_1) ;  /* 0xfffffffc00fc7947 */ /* 0x000fc0000383ffff */
[----:B------:R-:W-:-:S00]  /*0390*/  NOP ;  /* 0x0000000000007918 */ /* 0x000fc00000000000 */
        /* <DEDUP_REMOVED lines=14> */
.L_x_146:


//--------------------- .text._Z15disparity_ajustiiPs --------------------------
	.section	.text._Z15disparity_ajustiiPs,"ax",@progbits
	.align	128
        .global         _Z15disparity_ajustiiPs
        .type           _Z15disparity_ajustiiPs,@function
        .size           _Z15disparity_ajustiiPs,(.L_x_148 - _Z15disparity_ajustiiPs)
        .other          _Z15disparity_ajustiiPs,@"STO_CUDA_ENTRY STV_DEFAULT"
_Z15disparity_ajustiiPs:
.text._Z15disparity_ajustiiPs:
[----:B------:R-:W-:Y:S01]  /*0000*/  LDC R1, c[0x0][0x37c] ;  /* 0x0000df00ff017b82 */ /* 0x000fe20000000800 */
[----:B------:R-:W0:Y:S07]  /*0010*/  S2R R5, SR_TID.X ;  /* 0x0000000000057919 */ /* 0x000e2e0000002100 */
[----:B------:R-:W0:Y:S01]  /*0020*/  S2UR UR4, SR_CTAID.X ;  /* 0x00000000000479c3 */ /* 0x000e220000002500 */
[----:B------:R-:W1:Y:S01]  /*0030*/  LDCU.64 UR6, c[0x0][0x358] ;  /* 0x00006b00ff0677ac */ /* 0x000e620008000a00 */
[----:B------:R-:W-:Y:S01]  /*0040*/  BSSY.RECONVERGENT B0, `(.L_x_2) ;  /* 0x0000096000007945 */ /* 0x000fe20003800200 */
[----:B------:R-:W2:Y:S05]  /*0050*/  LDCU.64 UR8, c[0x0][0x388] ;  /* 0x00007100ff0877ac */ /* 0x000eaa0008000a00 */
[----:B------:R-:W0:Y:S01]  /*0060*/  LDC R4, c[0x0][0x360] ;  /* 0x0000d800ff047b82 */ /* 0x000e220000000800 */
[----:B------:R-:W3:Y:S07]  /*0070*/  LDCU UR5, c[0x0][0x370] ;  /* 0x00006e00ff0577ac */ /* 0x000eee0008000800 */
[----:B------:R-:W4:Y:S01]  /*0080*/  LDC R0, c[0x0][0x380] ;  /* 0x0000e000ff007b82 */ /* 0x000f220000000800 */
[----:B0-----:R-:W-:-:S02]  /*0090*/  IMAD R5, R4, UR4, R5 ;  /* 0x0000000404057c24 */ /* 0x001fc4000f8e0205 */
[----:B---3--:R-:W-:-:S03]  /*00a0*/  IMAD R4, R4, UR5, RZ ;  /* 0x0000000504047c24 */ /* 0x008fc6000f8e02ff */
[----:B----4-:R-:W-:Y:S02]  /*00b0*/  ISETP.GE.AND P0, PT, R5, R0, PT ;  /* 0x000000000500720c */ /* 0x010fe40003f06270 */
[----:B------:R-:W-:-:S11]  /*00c0*/  SHF.R.S32.HI R7, RZ, 0x1f, R0 ;  /* 0x0000001fff077819 */ /* 0x000fd60000011400 */
[----:B-12---:R-:W-:Y:S05]  /*00d0*/  @P0 BRA `(.L_x_3) ;  /* 0x0000000800300947 */ /* 0x006fea0003800000 */
[----:B------:R-:W0:Y:S01]  /*00e0*/  I2F.U32.RP R10, R4 ;  /* 0x00000004000a7306 */ /* 0x000e220000209000 */
[C-C-:B------:R-:W-:Y:S01]  /*00f0*/  IMAD.IADD R9, R4.reuse, 0x1, R5.reuse ;  /* 0x0000000104097824 */ /* 0x140fe200078e0205 */
[----:B------:R-:W-:Y:S01]  /*0100*/  ISETP.NE.U32.AND P2, PT, R4, RZ, PT ;  /* 0x000000ff0400720c */ /* 0x000fe20003f45070 */
[----:B------:R-:W-:Y:S01]  /*0110*/  IMAD.MOV R11, RZ, RZ, -R4 ;  /* 0x000000ffff0b7224 */ /* 0x000fe200078e0a04 */
[----:B------:R-:W1:Y:S01]  /*0120*/  LDCU UR4, c[0x0][0x384] ;  /* 0x00007080ff0477ac */ /* 0x000e620008000800 */
[----:B------:R-:W-:Y:S01]  /*0130*/  BSSY.RECONVERGENT B1, `(.L_x_4) ;  /* 0x0000037000017945 */ /* 0x000fe20003800200 */
[CC--:B------:R-:W-:Y:S01]  /*0140*/  ISETP.GE.AND P0, PT, R9.reuse, R0.reuse, PT ;  /* 0x000000000900720c */ /* 0x0c0fe20003f06270 */
[----:B------:R-:W-:Y:S01]  /*0150*/  IMAD.MOV.U32 R17, RZ, RZ, R5 ;  /* 0x000000ffff117224 */ /* 0x000fe200078e0005 */
[----:B------:R-:W-:Y:S02]  /*0160*/  VIMNMX R6, PT, PT, R9, R0, !PT ;  /* 0x0000000009067248 */ /* 0x000fe40007fe0100 */
[----:B------:R-:W-:-:S04]  /*0170*/  SEL R8, RZ, 0x1, P0 ;  /* 0x00000001ff087807 */ /* 0x000fc80000000000 */
[----:B------:R-:W-:Y:S01]  /*0180*/  IADD3 R9, PT, PT, R6, -R9, -R8 ;  /* 0x8000000906097210 */ /* 0x000fe20007ffe808 */
[----:B0-----:R-:W0:Y:S01]  /*0190*/  MUFU.RCP R10, R10 ;  /* 0x0000000a000a7308 */ /* 0x001e220000001000 */
[----:B-1----:R-:W-:Y:S01]  /*01a0*/  UIADD3 UR4, UPT, UPT, UR4, -0x1, URZ ;  /* 0xffffffff04047890 */ /* 0x002fe2000fffe0ff */
[----:B0-----:R-:W-:-:S06]  /*01b0*/  VIADD R2, R10, 0xffffffe ;  /* 0x0ffffffe0a027836 */ /* 0x001fcc0000000000 */
[----:B------:R0:W1:Y:S02]  /*01c0*/  F2I.FTZ.U32.TRUNC.NTZ R3, R2 ;  /* 0x0000000200037305 */ /* 0x000064000021f000 */
[----:B0-----:R-:W-:Y:S02]  /*01d0*/  IMAD.MOV.U32 R2, RZ, RZ, RZ ;  /* 0x000000ffff027224 */ /* 0x001fe400078e00ff */
[----:B-1----:R-:W-:-:S04]  /*01e0*/  IMAD R11, R11, R3, RZ ;  /* 0x000000030b0b7224 */ /* 0x002fc800078e02ff */
[----:B------:R-:W-:-:S06]  /*01f0*/  IMAD.HI.U32 R10, R3, R11, R2 ;  /* 0x0000000b030a7227 */ /* 0x000fcc00078e0002 */
[----:B------:R-:W-:-:S04]  /*0200*/  IMAD.HI.U32 R11, R10, R9, RZ ;  /* 0x000000090a0b7227 */ /* 0x000fc800078e00ff */
[----:B------:R-:W-:-:S04]  /*0210*/  IMAD.MOV R2, RZ, RZ, -R11 ;  /* 0x000000ffff027224 */ /* 0x000fc800078e0a0b */
[----:B------:R-:W-:Y:S02]  /*0220*/  IMAD R9, R4, R2, R9 ;  /* 0x0000000204097224 */ /* 0x000fe400078e0209 */
[----:B------:R-:W0:Y:S03]  /*0230*/  LDC.64 R2, c[0x0][0x388] ;  /* 0x0000e200ff027b82 */ /* 0x000e260000000a00 */
[----:B------:R-:W-:-:S13]  /*0240*/  ISETP.GE.U32.AND P0, PT, R9, R4, PT ;  /* 0x000000040900720c */ /* 0x000fda0003f06070 */
[----:B------:R-:W-:Y:S02]  /*0250*/  @P0 IMAD.IADD R9, R9, 0x1, -R4 ;  /* 0x0000000109090824 */ /* 0x000fe400078e0a04 */
[----:B------:R-:W-:-:S03]  /*0260*/  @P0 VIADD R11, R11, 0x1 ;  /* 0x000000010b0b0836 */ /* 0x000fc60000000000 */
[----:B------:R-:W-:Y:S01]  /*0270*/  ISETP.GE.U32.AND P1, PT, R9, R4, PT ;  /* 0x000000040900720c */ /* 0x000fe20003f26070 */
[----:B------:R-:W-:-:S12]  /*0280*/  IMAD R9, R0, UR4, RZ ;  /* 0x0000000400097c24 */ /* 0x000fd8000f8e02ff */
[----:B------:R-:W-:Y:S01]  /*0290*/  @P1 VIADD R11, R11, 0x1 ;  /* 0x000000010b0b1836 */ /* 0x000fe20000000000 */
[----:B------:R-:W-:-:S05]  /*02a0*/  @!P2 LOP3.LUT R11, RZ, R4, RZ, 0x33, !PT ;  /* 0x00000004ff0ba212 */ /* 0x000fca00078e33ff */
[----:B------:R-:W-:Y:S01]  /*02b0*/  IMAD.IADD R10, R8, 0x1, R11 ;  /* 0x00000001080a7824 */ /* 0x000fe200078e020b */
[----:B------:R-:W-:-:S04]  /*02c0*/  SHF.R.S32.HI R8, RZ, 0x1f, R9 ;  /* 0x0000001fff087819 */ /* 0x000fc80000011409 */
[C---:B------:R-:W-:Y:S02]  /*02d0*/  LOP3.LUT R6, R10.reuse, 0x3, RZ, 0xc0, !PT ;  /* 0x000000030a067812 */ /* 0x040fe400078ec0ff */
[----:B------:R-:W-:Y:S02]  /*02e0*/  ISETP.GE.U32.AND P0, PT, R10, 0x3, PT ;  /* 0x000000030a00780c */ /* 0x000fe40003f06070 */
[----:B------:R-:W-:Y:S01]  /*02f0*/  ISETP.NE.AND P1, PT, R6, 0x3, PT ;  /* 0x000000030600780c */ /* 0x000fe20003f25270 */
[----:B------:R-:W-:-:S05]  /*0300*/  IMAD.IADD R6, R9, 0x1, -R0 ;  /* 0x0000000109067824 */ /* 0x000fca00078e0a00 */
[----:B------:R-:W-:-:S07]  /*0310*/  SHF.R.S32.HI R11, RZ, 0x1f, R6 ;  /* 0x0000001fff0b7819 */ /* 0x000fce0000011406 */
[----:B0-----:R-:W-:Y:S05]  /*0320*/  @!P1 BRA `(.L_x_5) ;  /* 0x00000000005c9947 */ /* 0x001fea0003800000 */
[----:B------:R-:W0:Y:S01]  /*0330*/  LDC.64 R12, c[0x0][0x388] ;  /* 0x0000e200ff0c7b82 */ /* 0x000e220000000a00 */
[----:B------:R-:W-:Y:S01]  /*0340*/  VIADD R10, R10, 0x1 ;  /* 0x000000010a0a7836 */ /* 0x000fe20000000000 */
[----:B------:R-:W-:Y:S01]  /*0350*/  SHF.L.U64.HI R29, R0, 0x1, R7 ;  /* 0x00000001001d7819 */ /* 0x000fe20000010207 */
[----:B------:R-:W-:Y:S01]  /*0360*/  IMAD.MOV.U32 R17, RZ, RZ, R5 ;  /* 0x000000ffff117224 */ /* 0x000fe200078e0005 */
[----:B------:R-:W-:Y:S02]  /*0370*/  SHF.L.U64.HI R27, R9, 0x1, R8 ;  /* 0x00000001091b7819 */ /* 0x000fe40000010208 */
[----:B------:R-:W-:Y:S02]  /*0380*/  LOP3.LUT R10, R10, 0x3, RZ, 0xc0, !PT ;  /* 0x000000030a0a7812 */ /* 0x000fe400078ec0ff */
[----:B------:R-:W-:-:S03]  /*0390*/  SHF.L.U64.HI R25, R6, 0x1, R11 ;  /* 0x0000000106197819 */ /* 0x000fc6000001020b */
[----:B------:R-:W-:-:S07]  /*03a0*/  IMAD.MOV R10, RZ, RZ, -R10 ;  /* 0x000000ffff0a7224 */ /* 0x000fce00078e0a0a */
.L_x_6:
[----:B01----:R-:W-:-:S03]  /*03b0*/  IMAD.WIDE R14, R17, 0x2, R12 ;  /* 0x00000002110e7825 */ /* 0x003fc600078e020c */
[----:B------:R-:W-:-:S05]  /*03c0*/  LEA R22, P1, R6, R14, 0x1 ;  /* 0x0000000e06167211 */ /* 0x000fca00078208ff */
[----:B------:R-:W-:-:S06]  /*03d0*/  IMAD.X R23, R15, 0x1, R25, P1 ;  /* 0x000000010f177824 */ /* 0x000fcc00008e0619 */
[----:B------:R-:W2:Y:S01]  /*03e0*/  LDG.E.U16 R23, desc[UR6][R22.64] ;  /* 0x0000000616177981 */ /* 0x000ea2000c1e1500 */
[-C--:B------:R-:W-:Y:S02]  /*03f0*/  LEA R18, P1, R9, R14.reuse, 0x1 ;  /* 0x0000000e09127211 */ /* 0x080fe400078208ff */
[----:B------:R-:W-:-:S03]  /*0400*/  LEA R20, P2, R0, R14, 0x1 ;  /* 0x0000000e00147211 */ /* 0x000fc600078408ff */
[C---:B------:R-:W-:Y:S02]  /*0410*/  IMAD.X R19, R15.reuse, 0x1, R27, P1 ;  /* 0x000000010f137824 */ /* 0x040fe400008e061b */
[----:B------:R-:W-:-:S03]  /*0420*/  IMAD.X R21, R15, 0x1, R29, P2 ;  /* 0x000000010f157824 */ /* 0x000fc600010e061d */
[----:B--2---:R1:W-:Y:S04]  /*0430*/  STG.E.U16 desc[UR6][R18.64], R23 ;  /* 0x0000001712007986 */ /* 0x0043e8000c101506 */
[----:B------:R-:W2:Y:S01]  /*0440*/  LDG.E.U16 R21, desc[UR6][R20.64] ;  /* 0x0000000614157981 */ /* 0x000ea2000c1e1500 */
[----:B------:R-:W-:Y:S02]  /*0450*/  VIADD R10, R10, 0x1 ;  /* 0x000000010a0a7836 */ /* 0x000fe40000000000 */
[----:B------:R-:W-:-:S03]  /*0460*/  IMAD.IADD R17, R4, 0x1, R17 ;  /* 0x0000000104117824 */ /* 0x000fc600078e0211 */
[----:B------:R-:W-:Y:S01]  /*0470*/  ISETP.NE.AND P1, PT, R10, RZ, PT ;  /* 0x000000ff0a00720c */ /* 0x000fe20003f25270 */
[----:B--2---:R1:W-:-:S12]  /*0480*/  STG.E.U16 desc[UR6][R14.64], R21 ;  /* 0x000000150e007986 */ /* 0x0043d8000c101506 */
[----:B------:R-:W-:Y:S05]  /*0490*/  @P1 BRA `(.L_x_6) ;  /* 0xfffffffc00c41947 */ /* 0x000fea000383ffff */
.L_x_5:
[----:B------:R-:W-:Y:S05]  /*04a0*/  BSYNC.RECONVERGENT B1 ;  /* 0x0000000000017941 */ /* 0x000fea0003800200 */
.L_x_4:
[----:B------:R-:W-:Y:S05]  /*04b0*/  @!P0 BRA `(.L_x_3) ;  /* 0x0000000400388947 */ /* 0x000fea0003800000 */
.L_x_7:
[----:B------:R-:W-:Y:S02]  /*04c0*/  SHF.R.S32.HI R10, RZ, 0x1f, R17 ;  /* 0x0000001fff0a7819 */ /* 0x000fe40000011411 */
[----:B0-----:R-:W-:-:S05]  /*04d0*/  IADD3 R13, P0, PT, R17, R6, RZ ;  /* 0x00000006110d7210 */ /* 0x001fca0007f1e0ff */
[----:B-1----:R-:W-:Y:S01]  /*04e0*/  IMAD.X R14, R11, 0x1, R10, P0 ;  /* 0x000000010b0e7824 */ /* 0x002fe200000e060a */
[----:B------:R-:W-:-:S04]  /*04f0*/  LEA R12, P0, R13, UR8, 0x1 ;  /* 0x000000080d0c7c11 */ /* 0x000fc8000f8008ff */
[----:B------:R-:W-:-:S05]  /*0500*/  LEA.HI.X R13, R13, UR9, R14, 0x1, P0 ;  /* 0x000000090d0d7c11 */ /* 0x000fca00080f0c0e */
[----:B------:R-:W2:Y:S01]  /*0510*/  LDG.E.U16 R25, desc[UR6][R12.64] ;  /* 0x000000060c197981 */ /* 0x000ea2000c1e1500 */
[C---:B------:R-:W-:Y:S02]  /*0520*/  IADD3 R16, P0, PT, R17.reuse, R9, RZ ;  /* 0x0000000911107210 */ /* 0x040fe40007f1e0ff */
[----:B------:R-:W-:-:S03]  /*0530*/  IADD3 R14, P1, PT, R17, R0, RZ ;  /* 0x00000000110e7210 */ /* 0x000fc60007f3e0ff */
[--C-:B------:R-:W-:Y:S01]  /*0540*/  IMAD.X R19, R8, 0x1, R10.reuse, P0 ;  /* 0x0000000108137824 */ /* 0x100fe200000e060a */
[----:B------:R-:W-:Y:S01]  /*0550*/  LEA R18, P0, R16, UR8, 0x1 ;  /* 0x0000000810127c11 */ /* 0x000fe2000f8008ff */
[----:B------:R-:W-:Y:S01]  /*0560*/  IMAD.X R15, R7, 0x1, R10, P1 ;  /* 0x00000001070f7824 */ /* 0x000fe200008e060a */
[----:B------:R-:W-:Y:S02]  /*0570*/  LEA R20, P1, R14, UR8, 0x1 ;  /* 0x000000080e147c11 */ /* 0x000fe4000f8208ff */
[----:B------:R-:W-:Y:S02]  /*0580*/  LEA.HI.X R19, R16, UR9, R19, 0x1, P0 ;  /* 0x0000000910137c11 */ /* 0x000fe400080f0c13 */
[----:B------:R-:W-:Y:S01]  /*0590*/  LEA.HI.X R21, R14, UR9, R15, 0x1, P1 ;  /* 0x000000090e157c11 */ /* 0x000fe200088f0c0f */
[----:B------:R-:W-:Y:S02]  /*05a0*/  IMAD.IADD R23, R4, 0x1, R17 ;  /* 0x0000000104177824 */ /* 0x000fe400078e0211 */
[----:B--2---:R0:W-:Y:S04]  /*05b0*/  STG.E.U16 desc[UR6][R18.64], R25 ;  /* 0x0000001912007986 */ /* 0x0041e8000c101506 */
[----:B------:R-:W2:Y:S01]  /*05c0*/  LDG.E.U16 R27, desc[UR6][R20.64] ;  /* 0x00000006141b7981 */ /* 0x000ea2000c1e1500 */
[----:B------:R-:W-:-:S02]  /*05d0*/  SHF.R.S32.HI R10, RZ, 0x1f, R23 ;  /* 0x0000001fff0a7819 */ /* 0x000fc40000011417 */
[----:B------:R-:W-:-:S05]  /*05e0*/  IADD3 R12, P0, PT, R23, R6, RZ ;  /* 0x00000006170c7210 */ /* 0x000fca0007f1e0ff */
[----:B------:R-:W-:Y:S01]  /*05f0*/  IMAD.X R13, R11, 0x1, R10, P0 ;  /* 0x000000010b0d7824 */ /* 0x000fe200000e060a */
[----:B------:R-:W-:-:S04]  /*0600*/  LEA R14, P0, R12, UR8, 0x1 ;  /* 0x000000080c0e7c11 */ /* 0x000fc8000f8008ff */
[----:B------:R-:W-:Y:S01]  /*0610*/  LEA.HI.X R15, R12, UR9, R13, 0x1, P0 ;  /* 0x000000090c0f7c11 */ /* 0x000fe200080f0c0d */
[----:B------:R-:W-:-:S05]  /*0620*/  IMAD.WIDE R12, R17, 0x2, R2 ;  /* 0x00000002110c7825 */ /* 0x000fca00078e0202 */
[----:B--2---:R1:W-:Y:S04]  /*0630*/  STG.E.U16 desc[UR6][R12.64], R27 ;  /* 0x0000001b0c007986 */ /* 0x0043e8000c101506 */
[----:B------:R-:W2:Y:S01]  /*0640*/  LDG.E.U16 R29, desc[UR6][R14.64] ;  /* 0x000000060e1d7981 */ /* 0x000ea2000c1e1500 */
[C---:B0-----:R-:W-:Y:S02]  /*0650*/  IADD3 R19, P0, PT, R23.reuse, R9, RZ ;  /* 0x0000000917137210 */ /* 0x041fe40007f1e0ff */
[----:B------:R-:W-:-:S03]  /*0660*/  IADD3 R16, P1, PT, R23, R0, RZ ;  /* 0x0000000017107210 */ /* 0x000fc60007f3e0ff */
[--C-:B------:R-:W-:Y:S01]  /*0670*/  IMAD.X R22, R8, 0x1, R10.reuse, P0 ;  /* 0x0000000108167824 */ /* 0x100fe200000e060a */
[----:B------:R-:W-:Y:S01]  /*0680*/  LEA R18, P0, R19, UR8, 0x1 ;  /* 0x0000000813127c11 */ /* 0x000fe2000f8008ff */
[----:B------:R-:W-:Y:S01]  /*0690*/  IMAD.X R17, R7, 0x1, R10, P1 ;  /* 0x0000000107117824 */ /* 0x000fe200008e060a */
[C---:B------:R-:W-:Y:S02]  /*06a0*/  LEA R20, P1, R16.reuse, UR8, 0x1 ;  /* 0x0000000810147c11 */ /* 0x040fe4000f8208ff */
[----:B------:R-:W-:Y:S02]  /*06b0*/  LEA.HI.X R19, R19, UR9, R22, 0x1, P0 ;  /* 0x0000000913137c11 */ /* 0x000fe400080f0c16 */
[----:B------:R-:W-:Y:S01]  /*06c0*/  LEA.HI.X R21, R16, UR9, R17, 0x1, P1 ;  /* 0x0000000910157c11 */ /* 0x000fe200088f0c11 */
[C---:B------:R-:W-:Y:S02]  /*06d0*/  IMAD.IADD R17, R4.reuse, 0x1, R23 ;  /* 0x0000000104117824 */ /* 0x040fe400078e0217 */
[----:B--2---:R0:W-:Y:S04]  /*06e0*/  STG.E.U16 desc[UR6][R18.64], R29 ;  /* 0x0000001d12007986 */ /* 0x0041e8000c101506 */
[----:B------:R-:W2:Y:S01]  /*06f0*/  LDG.E.U16 R25, desc[UR6][R20.64] ;  /* 0x0000000614197981 */ /* 0x000ea2000c1e1500 */
[----:B------:R-:W-:Y:S01]  /*0700*/  SHF.R.S32.HI R10, RZ, 0x1f, R17 ;  /* 0x0000001fff0a7819 */ /* 0x000fe20000011411 */
[----:B-1----:R-:W-:Y:S01]  /*0710*/  IMAD.WIDE R12, R4, 0x2, R12 ;  /* 0x00000002040c7825 */ /* 0x002fe200078e020c */
[----:B------:R-:W-:-:S05]  /*0720*/  IADD3 R15, P0, PT, R17, R6, RZ ;  /* 0x00000006110f7210 */ /* 0x000fca0007f1e0ff */
[----:B------:R-:W-:Y:S01]  /*0730*/  IMAD.X R16, R11, 0x1, R10, P0 ;  /* 0x000000010b107824 */ /* 0x000fe200000e060a */
[----:B------:R-:W-:-:S04]  /*0740*/  LEA R14, P0, R15, UR8, 0x1 ;  /* 0x000000080f0e7c11 */ /* 0x000fc8000f8008ff */
[----:B------:R-:W-:Y:S01]  /*0750*/  LEA.HI.X R15, R15, UR9, R16, 0x1, P0 ;  /* 0x000000090f0f7c11 */ /* 0x000fe200080f0c10 */
        /* <DEDUP_REMOVED lines=12> */
[----:B-1----:R-:W2:Y:S01]  /*0820*/  LDG.E.U16 R25, desc[UR6][R20.64] ;  /* 0x0000000614197981 */ /* 0x002ea2000c1e1500 */
[----:B------:R-:W-:Y:S01]  /*0830*/  SHF.R.S32.HI R10, RZ, 0x1f, R17 ;  /* 0x0000001fff0a7819 */ /* 0x000fe20000011411 */
[----:B------:R-:W-:Y:S01]  /*0840*/  IMAD.WIDE R12, R4, 0x2, R12 ;  /* 0x00000002040c7825 */ /* 0x000fe200078e020c */
[----:B------:R-:W-:-:S05]  /*0850*/  IADD3 R15, P0, PT, R17, R6, RZ ;  /* 0x00000006110f7210 */ /* 0x000fca0007f1e0ff */
[----:B------:R-:W-:Y:S01]  /*0860*/  IMAD.X R16, R11, 0x1, R10, P0 ;  /* 0x000000010b107824 */ /* 0x000fe200000e060a */
[----:B------:R-:W-:-:S04]  /*0870*/  LEA R14, P0, R15, UR8, 0x1 ;  /* 0x000000080f0e7c11 */ /* 0x000fc8000f8008ff */
[----:B------:R-:W-:Y:S01]  /*0880*/  LEA.HI.X R15, R15, UR9, R16, 0x1, P0 ;  /* 0x000000090f0f7c11 */ /* 0x000fe200080f0c10 */
[----:B--2---:R1:W-:Y:S05]  /*0890*/  STG.E.U16 desc[UR6][R12.64], R25 ;  /* 0x000000190c007986 */ /* 0x0043ea000c101506 */
        /* <DEDUP_REMOVED lines=8> */
[----:B------:R-:W-:-:S03]  /*0920*/  LEA.HI.X R21, R16, UR9, R21, 0x1, P1 ;  /* 0x0000000910157c11 */ /* 0x000fc600088f0c15 */
[----:B--2---:R0:W-:Y:S04]  /*0930*/  STG.E.U16 desc[UR6][R18.64], R15 ;  /* 0x0000000f12007986 */ /* 0x0041e8000c101506 */
[----:B------:R-:W2:Y:S01]  /*0940*/  LDG.E.U16 R21, desc[UR6][R20.64] ;  /* 0x0000000614157981 */ /* 0x000ea2000c1e1500 */
[----:B-1----:R-:W-:-:S04]  /*0950*/  IMAD.WIDE R12, R4, 0x2, R12 ;  /* 0x00000002040c7825 */ /* 0x002fc800078e020c */
[----:B------:R-:W-:-:S05]  /*0960*/  IMAD.IADD R17, R4, 0x1, R17 ;  /* 0x0000000104117824 */ /* 0x000fca00078e0211 */
[----:B------:R-:W-:Y:S01]  /*0970*/  ISETP.GE.AND P0, PT, R17, R0, PT ;  /* 0x000000001100720c */ /* 0x000fe20003f06270 */
[----:B--2---:R0:W-:-:S12]  /*0980*/  STG.E.U16 desc[UR6][R12.64], R21 ;  /* 0x000000150c007986 */ /* 0x0041d8000c101506 */
[----:B------:R-:W-:Y:S05]  /*0990*/  @!P0 BRA `(.L_x_7) ;  /* 0xfffffff800c88947 */ /* 0x000fea000383ffff */
.L_x_3:
[----:B------:R-:W-:Y:S05]  /*09a0*/  BSYNC.RECONVERGENT B0 ;  /* 0x0000000000007941 */ /* 0x000fea0003800200 */
.L_x_2:
[----:B------:R-:W2:Y:S02]  /*09b0*/  LDCU UR4, c[0x0][0x384] ;  /* 0x00007080ff0477ac */ /* 0x000ea40008000800 */
[----:B--2---:R-:W-:-:S13]  /*09c0*/  ISETP.GE.AND P0, PT, R5, UR4, PT ;  /* 0x0000000405007c0c */ /* 0x004fda000bf06270 */
[----:B------:R-:W-:Y:S05]  /*09d0*/  @P0 EXIT ;  /* 0x000000000000094d */ /* 0x000fea0003800000 */
[----:B------:R-:W2:Y:S01]  /*09e0*/  I2F.U32.RP R10, R4 ;  /* 0x00000004000a7306 */ /* 0x000ea20000209000 */
[C---:B------:R-:W-:Y:S01]  /*09f0*/  IMAD.IADD R8, R4.reuse, 0x1, R5 ;  /* 0x0000000104087824 */ /* 0x040fe200078e0205 */
[----:B------:R-:W-:Y:S01]  /*0a00*/  ISETP.NE.U32.AND P2, PT, R4, RZ, PT ;  /* 0x000000ff0400720c */ /* 0x000fe20003f45070 */
[----:B------:R-:W-:Y:S01]  /*0a10*/  IMAD.MOV R11, RZ, RZ, -R4 ;  /* 0x000000ffff0b7224 */ /* 0x000fe200078e0a04 */
[----:B------:R-:W-:Y:S02]  /*0a20*/  BSSY.RECONVERGENT B0, `(.L_x_8) ;  /* 0x000002b000007945 */ /* 0x000fe40003800200 */
[C---:B------:R-:W-:Y:S02]  /*0a30*/  ISETP.GE.AND P0, PT, R8.reuse, UR4, PT ;  /* 0x0000000408007c0c */ /* 0x040fe4000bf06270 */
[----:B------:R-:W-:Y:S02]  /*0a40*/  VIMNMX R6, PT, PT, R8, UR4, !PT ;  /* 0x0000000408067c48 */ /* 0x000fe4000ffe0100 */
[----:B------:R-:W-:Y:S01]  /*0a50*/  SEL R9, RZ, 0x1, P0 ;  /* 0x00000001ff097807 */ /* 0x000fe20000000000 */
[----:B--2---:R-:W2:Y:S02]  /*0a60*/  MUFU.RCP R10, R10 ;  /* 0x0000000a000a7308 */ /* 0x004ea40000001000 */
[----:B--2---:R-:W-:-:S06]  /*0a70*/  VIADD R2, R10, 0xffffffe ;  /* 0x0ffffffe0a027836 */ /* 0x004fcc0000000000 */
[----:B------:R2:W3:Y:S02]  /*0a80*/  F2I.FTZ.U32.TRUNC.NTZ R3, R2 ;  /* 0x0000000200037305 */ /* 0x0004e4000021f000 */
[----:B--2---:R-:W-:Y:S02]  /*0a90*/  IMAD.MOV.U32 R2, RZ, RZ, RZ ;  /* 0x000000ffff027224 */ /* 0x004fe400078e00ff */
[----:B---3--:R-:W-:-:S04]  /*0aa0*/  IMAD R11, R11, R3, RZ ;  /* 0x000000030b0b7224 */ /* 0x008fc800078e02ff */
[----:B------:R-:W-:Y:S01]  /*0ab0*/  IMAD.HI.U32 R10, R3, R11, R2 ;  /* 0x0000000b030a7227 */ /* 0x000fe200078e0002 */
[----:B------:R-:W-:-:S05]  /*0ac0*/  IADD3 R3, PT, PT, R6, -R8, -R9 ;  /* 0x8000000806037210 */ /* 0x000fca0007ffe809 */
[----:B------:R-:W-:-:S04]  /*0ad0*/  IMAD.HI.U32 R2, R10, R3, RZ ;  /* 0x000000030a027227 */ /* 0x000fc800078e00ff */
[----:B------:R-:W-:-:S04]  /*0ae0*/  IMAD.MOV R6, RZ, RZ, -R2 ;  /* 0x000000ffff067224 */ /* 0x000fc800078e0a02 */
[----:B------:R-:W-:-:S05]  /*0af0*/  IMAD R3, R4, R6, R3 ;  /* 0x0000000604037224 */ /* 0x000fca00078e0203 */
[----:B------:R-:W-:-:S13]  /*0b00*/  ISETP.GE.U32.AND P0, PT, R3, R4, PT ;  /* 0x000000040300720c */ /* 0x000fda0003f06070 */
[----:B------:R-:W-:Y:S02]  /*0b10*/  @P0 IMAD.IADD R3, R3, 0x1, -R4 ;  /* 0x0000000103030824 */ /* 0x000fe400078e0a04 */
[----:B------:R-:W-:-:S03]  /*0b20*/  @P0 VIADD R2, R2, 0x1 ;  /* 0x0000000102020836 */ /* 0x000fc60000000000 */
[----:B------:R-:W-:-:S13]  /*0b30*/  ISETP.GE.U32.AND P1, PT, R3, R4, PT ;  /* 0x000000040300720c */ /* 0x000fda0003f26070 */
[----:B------:R-:W-:Y:S01]  /*0b40*/  @P1 VIADD R2, R2, 0x1 ;  /* 0x0000000102021836 */ /* 0x000fe20000000000 */
[----:B------:R-:W-:-:S05]  /*0b50*/  @!P2 LOP3.LUT R2, RZ, R4, RZ, 0x33, !PT ;  /* 0x00000004ff02a212 */ /* 0x000fca00078e33ff */
[----:B------:R-:W-:-:S05]  /*0b60*/  IMAD.IADD R6, R9, 0x1, R2 ;  /* 0x0000000109067824 */ /* 0x000fca00078e0202 */
[C---:B------:R-:W-:Y:S02]  /*0b70*/  LOP3.LUT R2, R6.reuse, 0x3, RZ, 0xc0, !PT ;  /* 0x0000000306027812 */ /* 0x040fe400078ec0ff */
[----:B------:R-:W-:Y:S02]  /*0b80*/  ISETP.GE.U32.AND P0, PT, R6, 0x3, PT ;  /* 0x000000030600780c */ /* 0x000fe40003f06070 */
[----:B------:R-:W-:-:S13]  /*0b90*/  ISETP.NE.AND P1, PT, R2, 0x3, PT ;  /* 0x000000030200780c */ /* 0x000fda0003f25270 */
[----:B------:R-:W-:Y:S05]  /*0ba0*/  @!P1 BRA `(.L_x_9) ;  /* 0x0000000000489947 */ /* 0x000fea0003800000 */
[----:B------:R-:W2:Y:S01]  /*0bb0*/  LDC.64 R2, c[0x0][0x388] ;  /* 0x0000e200ff027b82 */ /* 0x000ea20000000a00 */
[----:B------:R-:W-:Y:S01]  /*0bc0*/  VIADD R6, R6, 0x1 ;  /* 0x0000000106067836 */ /* 0x000fe20000000000 */
[----:B01----:R-:W-:Y:S01]  /*0bd0*/  SHF.L.U64.HI R19, R0, 0x1, R7 ;  /* 0x0000000100137819 */ /* 0x003fe20000010207 */
[----:B------:R-:W-:-:S03]  /*0be0*/  IMAD R13, R5, R0, RZ ;  /* 0x00000000050d7224 */ /* 0x000fc600078e02ff */
[----:B------:R-:W-:-:S05]  /*0bf0*/  LOP3.LUT R6, R6, 0x3, RZ, 0xc0, !PT ;  /* 0x0000000306067812 */ /* 0x000fca00078ec0ff */
[----:B------:R-:W-:-:S07]  /*0c00*/  IMAD.MOV R6, RZ, RZ, -R6 ;  /* 0x000000ffff067224 */ /* 0x000fce00078e0a06 */
.L_x_10:
[----:B--23--:R-:W-:-:S05]  /*0c10*/  IMAD.WIDE R8, R13, 0x2, R2 ;  /* 0x000000020d087825 */ /* 0x00cfca00078e0202 */
[----:B------:R-:W2:Y:S01]  /*0c20*/  LDG.E.U16 R15, desc[UR6][R8.64+0x2] ;  /* 0x00000206080f7981 */ /* 0x000ea2000c1e1500 */
[----:B------:R-:W-:-:S05]  /*0c30*/  LEA R10, P1, R0, R8, 0x1 ;  /* 0x00000008000a7211 */ /* 0x000fca00078208ff */
[----:B------:R-:W-:Y:S01]  /*0c40*/  IMAD.X R11, R9, 0x1, R19, P1 ;  /* 0x00000001090b7824 */ /* 0x000fe200008e0613 */
[----:B--2---:R3:W-:Y:S04]  /*0c50*/  STG.E.U16 desc[UR6][R8.64], R15 ;  /* 0x0000000f08007986 */ /* 0x0047e8000c101506 */
[----:B------:R-:W2:Y:S01]  /*0c60*/  LDG.E.U16 R17, desc[UR6][R10.64+-0x4] ;  /* 0xfffffc060a117981 */ /* 0x000ea2000c1e1500 */
[----:B------:R-:W-:Y:S02]  /*0c70*/  VIADD R6, R6, 0x1 ;  /* 0x0000000106067836 */ /* 0x000fe40000000000 */
[C---:B------:R-:W-:Y:S02]  /*0c80*/  IMAD.IADD R5, R4.reuse, 0x1, R5 ;  /* 0x0000000104057824 */ /* 0x040fe400078e0205 */
[----:B------:R-:W-:Y:S01]  /*0c90*/  IMAD R13, R4, R0, R13 ;  /* 0x00000000040d7224 */ /* 0x000fe200078e020d */
[----:B------:R-:W-:Y:S01]  /*0ca0*/  ISETP.NE.AND P1, PT, R6, RZ, PT ;  /* 0x000000ff0600720c */ /* 0x000fe20003f25270 */
[----:B--2---:R3:W-:-:S12]  /*0cb0*/  STG.E.U16 desc[UR6][R10.64+-0x2], R17 ;  /* 0xfffffe110a007986 */ /* 0x0047d8000c101506 */
[----:B------:R-:W-:Y:S05]  /*0cc0*/  @P1 BRA `(.L_x_10) ;  /* 0xfffffffc00d01947 */ /* 0x000fea000383ffff */
.L_x_9:
[----:B------:R-:W-:Y:S05]  /*0cd0*/  BSYNC.RECONVERGENT B0 ;  /* 0x0000000000007941 */ /* 0x000fea0003800200 */
.L_x_8:
[----:B------:R-:W-:Y:S05]  /*0ce0*/  @!P0 EXIT ;  /* 0x000000000000894d */ /* 0x000fea0003800000 */
[----:B------:R-:W2:Y:S01]  /*0cf0*/  LDC.64 R2, c[0x0][0x388] ;  /* 0x0000e200ff027b82 */ /* 0x000ea20000000a00 */
[C---:B------:R-:W-:Y:S01]  /*0d00*/  SHF.L.U64.HI R7, R0.reuse, 0x1, R7 ;  /* 0x0000000100077819 */ /* 0x040fe20000010207 */
[----:B------:R-:W-:-:S07]  /*0d10*/  IMAD.SHL.U32 R6, R0, 0x2, RZ ;  /* 0x0000000200067824 */ /* 0x000fce00078e00ff */
.L_x_11:
[----:B---34-:R-:W-:-:S04]  /*0d20*/  IMAD R9, R5, R0, RZ ;  /* 0x0000000005097224 */ /* 0x018fc800078e02ff */
[----:B--2---:R-:W-:-:S05]  /*0d30*/  IMAD.WIDE R8, R9, 0x2, R2 ;  /* 0x0000000209087825 */ /* 0x004fca00078e0202 */
[----:B------:R-:W2:Y:S01]  /*0d40*/  LDG.E.U16 R17, desc[UR6][R8.64+0x2] ;  /* 0x0000020608117981 */ /* 0x000ea2000c1e1500 */
[----:B------:R-:W-:-:S05]  /*0d50*/  IADD3 R10, P0, PT, R8, R6, RZ ;  /* 0x00000006080a7210 */ /* 0x000fca0007f1e0ff */
[----:B------:R-:W-:Y:S02]  /*0d60*/  IMAD.X R11, R9, 0x1, R7, P0 ;  /* 0x00000001090b7824 */ /* 0x000fe400000e0607 */
[----:B-1----:R-:W-:Y:S01]  /*0d70*/  IMAD.IADD R23, R4, 0x1, R5 ;  /* 0x0000000104177824 */ /* 0x002fe200078e0205 */
[----:B--2---:R1:W-:Y:S04]  /*0d80*/  STG.E.U16 desc[UR6][R8.64], R17 ;  /* 0x0000001108007986 */ /* 0x0043e8000c101506 */
[----:B0-----:R-:W2:Y:S01]  /*0d90*/  LDG.E.U16 R19, desc[UR6][R10.64+-0x4] ;  /* 0xfffffc060a137981 */ /* 0x001ea2000c1e1500 */
[----:B------:R-:W-:-:S04]  /*0da0*/  IMAD R13, R23, R0, RZ ;  /* 0x00000000170d7224 */ /* 0x000fc800078e02ff */
[----:B------:R-:W-:Y:S01]  /*0db0*/  IMAD.WIDE R12, R13, 0x2, R2 ;  /* 0x000000020d0c7825 */ /* 0x000fe200078e0202 */
[----:B--2---:R0:W-:Y:S04]  /*0dc0*/  STG.E.U16 desc[UR6][R10.64+-0x2], R19 ;  /* 0xfffffe130a007986 */ /* 0x0041e8000c101506 */
[----:B------:R-:W2:Y:S01]  /*0dd0*/  LDG.E.U16 R5, desc[UR6][R12.64+0x2] ;  /* 0x000002060c057981 */ /* 0x000ea2000c1e1500 */
[----:B------:R-:W-:-:S05]  /*0de0*/  IADD3 R14, P0, PT, R12, R6, RZ ;  /* 0x000000060c0e7210 */ /* 0x000fca0007f1e0ff */
[----:B------:R-:W-:Y:S02]  /*0df0*/  IMAD.X R15, R13, 0x1, R7, P0 ;  /* 0x000000010d0f7824 */ /* 0x000fe400000e0607 */
[----:B-1----:R-:W-:Y:S01]  /*0e00*/  IMAD.IADD R17, R4, 0x1, R23 ;  /* 0x0000000104117824 */ /* 0x002fe200078e0217 */
[----:B--2---:R1:W-:Y:S04]  /*0e10*/  STG.E.U16 desc[UR6][R12.64], R5 ;  /* 0x000000050c007986 */ /* 0x0043e8000c101506 */
[----:B------:R-:W2:Y:S01]  /*0e20*/  LDG.E.U16 R21, desc[UR6][R14.64+-0x4] ;  /* 0xfffffc060e157981 */ /* 0x000ea2000c1e1500 */
[----:B------:R-:W-:-:S04]  /*0e30*/  IMAD R9, R17, R0, RZ ;  /* 0x0000000011097224 */ /* 0x000fc800078e02ff */
[----:B------:R-:W-:Y:S01]  /*0e40*/  IMAD.WIDE R8, R9, 0x2, R2 ;  /* 0x0000000209087825 */ /* 0x000fe200078e0202 */
[----:B--2---:R2:W-:Y:S04]  /*0e50*/  STG.E.U16 desc[UR6][R14.64+-0x2], R21 ;  /* 0xfffffe150e007986 */ /* 0x0045e8000c101506 */
[----:B------:R-:W3:Y:S01]  /*0e60*/  LDG.E.U16 R23, desc[UR6][R8.64+0x2] ;  /* 0x0000020608177981 */ /* 0x000ee2000c1e1500 */
[----:B0-----:R-:W-:-:S05]  /*0e70*/  IADD3 R10, P0, PT, R8, R6, RZ ;  /* 0x00000006080a7210 */ /* 0x001fca0007f1e0ff */
[----:B------:R-:W-:Y:S02]  /*0e80*/  IMAD.X R11, R9, 0x1, R7, P0 ;  /* 0x00000001090b7824 */ /* 0x000fe400000e0607 */
[----:B-1----:R-:W-:Y:S01]  /*0e90*/  IMAD.IADD R5, R4, 0x1, R17 ;  /* 0x0000000104057824 */ /* 0x002fe200078e0211 */
[----:B---3--:R4:W-:Y:S04]  /*0ea0*/  STG.E.U16 desc[UR6][R8.64], R23 ;  /* 0x0000001708007986 */ /* 0x0089e8000c101506 */
[----:B------:R-:W3:Y:S01]  /*0eb0*/  LDG.E.U16 R19, desc[UR6][R10.64+-0x4] ;  /* 0xfffffc060a137981 */ /* 0x000ee2000c1e1500 */
[----:B------:R-:W-:-:S04]  /*0ec0*/  IMAD R13, R5, R0, RZ ;  /* 0x00000000050d7224 */ /* 0x000fc800078e02ff */
[----:B------:R-:W-:Y:S01]  /*0ed0*/  IMAD.WIDE R12, R13, 0x2, R2 ;  /* 0x000000020d0c7825 */ /* 0x000fe200078e0202 */
[----:B---3--:R4:W-:Y:S04]  /*0ee0*/  STG.E.U16 desc[UR6][R10.64+-0x2], R19 ;  /* 0xfffffe130a007986 */ /* 0x0089e8000c101506 */
[----:B------:R-:W3:Y:S01]  /*0ef0*/  LDG.E.U16 R17, desc[UR6][R12.64+0x2] ;  /* 0x000002060c117981 */ /* 0x000ee2000c1e1500 */
[----:B--2---:R-:W-:-:S05]  /*0f00*/  IADD3 R14, P0, PT, R12, R6, RZ ;  /* 0x000000060c0e7210 */ /* 0x004fca0007f1e0ff */
[----:B------:R-:W-:Y:S01]  /*0f10*/  IMAD.X R15, R13, 0x1, R7, P0 ;  /* 0x000000010d0f7824 */ /* 0x000fe200000e0607 */
[----:B---3--:R4:W-:Y:S04]  /*0f20*/  STG.E.U16 desc[UR6][R12.64], R17 ;  /* 0x000000110c007986 */ /* 0x0089e8000c101506 */
[----:B------:R-:W2:Y:S01]  /*0f30*/  LDG.E.U16 R21, desc[UR6][R14.64+-0x4] ;  /* 0xfffffc060e157981 */ /* 0x000ea2000c1e1500 */
[----:B------:R-:W-:-:S05]  /*0f40*/  IMAD.IADD R5, R4, 0x1, R5 ;  /* 0x0000000104057824 */ /* 0x000fca00078e0205 */
[----:B------:R-:W-:Y:S01]  /*0f50*/  ISETP.GE.AND P0, PT, R5, UR4, PT ;  /* 0x0000000405007c0c */ /* 0x000fe2000bf06270 */
[----:B--2---:R4:W-:-:S12]  /*0f60*/  STG.E.U16 desc[UR6][R14.64+-0x2], R21 ;  /* 0xfffffe150e007986 */ /* 0x0049d8000c101506 */
[----:B------:R-:W-:Y:S05]  /*0f70*/  @!P0 BRA `(.L_x_11) ;  /* 0xfffffffc00688947 */ /* 0x000fea000383ffff */
[----:B------:R-:W-:Y:S05]  /*0f80*/  EXIT ;  /* 0x000000000000794d */ /* 0x000fea0003800000 */
.L_x_12:
        /* <DEDUP_REMOVED lines=15> */
.L_x_148:


//--------------------- .text._Z17compute_disparityiiPsiS_S_S_iiii --------------------------
	.section	.text._Z17compute_disparityiiPsiS_S_S_iiii,"ax",@progbits
	.align	128
        .global         _Z17compute_disparityiiPsiS_S_S_iiii
        .type           _Z17compute_disparityiiPsiS_S_S_iiii,@function
        .size           _Z17compute_disparityiiPsiS_S_S_iiii,(.L_x_149 - _Z17compute_disparityiiPsiS_S_S_iiii)
        .other          _Z17compute_disparityiiPsiS_S_S_iiii,@"STO_CUDA_ENTRY STV_DEFAULT"
_Z17compute_disparityiiPsiS_S_S_iiii:
.text._Z17compute_disparityiiPsiS_S_S_iiii:
[----:B------:R-:W-:Y:S08]  /*0000*/  LDC R1, c[0x0][0x37c] ;  /* 0x0000df00ff017b82 */ /* 0x000ff00000000800 */
[----:B------:R-:W0:Y:S08]  /*0010*/  S2UR UR4, SR_CTAID.X ;  /* 0x00000000000479c3 */ /* 0x000e300000002500 */
[----:B------:R-:W1:Y:S01]  /*0020*/  LDC R0, c[0x0][0x384] ;  /* 0x0000e100ff007b82 */ /* 0x000e620000000800 */
[----:B0-----:R-:W-:Y:S01]  /*0030*/  UIADD3 UR4, UPT, UPT, UR4, 0x1, URZ ;  /* 0x0000000104047890 */ /* 0x001fe2000fffe0ff */
[----:B-1----:R-:W-:-:S05]  /*0040*/  VIADD R0, R0, 0xffffffff ;  /* 0xffffffff00007836 */ /* 0x002fca0000000000 */
[----:B------:R-:W-:-:S13]  /*0050*/  ISETP.LE.AND P0, PT, R0, UR4, PT ;  /* 0x0000000400007c0c */ /* 0x000fda000bf03270 */
[----:B------:R-:W-:Y:S05]  /*0060*/  @P0 EXIT ;  /* 0x000000000000094d */ /* 0x000fea0003800000 */
[----:B------:R-:W0:Y:S01]  /*0070*/  S2R R4, SR_TID.X ;  /* 0x0000000000047919 */ /* 0x000e220000002100 */
[----:B------:R-:W1:Y:S02]  /*0080*/  LDC R13, c[0x0][0x380] ;  /* 0x0000e000ff0d7b82 */ /* 0x000e640000000800 */
[----:B-1----:R-:W-:Y:S02]  /*0090*/  VIADD R5, R13, 0xffffffff ;  /* 0xffffffff0d057836 */ /* 0x002fe40000000000 */
[----:B0-----:R-:W-:-:S05]  /*00a0*/  VIADD R4, R4, 0x1 ;  /* 0x0000000104047836 */ /* 0x001fca0000000000 */
[----:B------:R-:W-:-:S13]  /*00b0*/  ISETP.GE.AND P0, PT, R4, R5, PT ;  /* 0x000000050400720c */ /* 0x000fda0003f06270 */
[----:B------:R-:W-:Y:S05]  /*00c0*/  @P0 EXIT ;  /* 0x000000000000094d */ /* 0x000fea0003800000 */
[----:B------:R-:W0:Y:S01]  /*00d0*/  LDC R15, c[0x0][0x3b0] ;  /* 0x0000ec00ff0f7b82 */ /* 0x000e220000000800 */
[----:B------:R-:W1:Y:S01]  /*00e0*/  LDCU UR5, c[0x0][0x3bc] ;  /* 0x00007780ff0577ac */ /* 0x000e620008000800 */
[----:B------:R-:W2:Y:S06]  /*00f0*/  LDCU UR8, c[0x0][0x360] ;  /* 0x00006c00ff0877ac */ /* 0x000eac0008000800 */
[----:B------:R-:W3:Y:S01]  /*0100*/  LDC.64 R8, c[0x0][0x398] ;  /* 0x0000e600ff087b82 */ /* 0x000ee20000000a00 */
[----:B------:R-:W4:Y:S07]  /*0110*/  LDCU.64 UR10, c[0x0][0x358] ;  /* 0x00006b00ff0a77ac */ /* 0x000f2e0008000a00 */
[----:B------:R-:W2:Y:S01]  /*0120*/  LDC.64 R10, c[0x0][0x388] ;  /* 0x0000e200ff0a7b82 */ /* 0x000ea20000000a00 */
[----:B-1----:R-:W-:Y:S01]  /*0130*/  UIMAD UR5, UR4, UR5, URZ ;  /* 0x00000005040572a4 */ /* 0x002fe2000f8e02ff */
[----:B0-----:R-:W-:-:S13]  /*0140*/  ISETP.GT.AND P0, PT, R15, 0x1, PT ;  /* 0x000000010f00780c */ /* 0x001fda0003f04270 */
[----:B---34-:R-:W-:Y:S05]  /*0150*/  @P0 BRA `(.L_x_13) ;  /* 0x0000000000280947 */ /* 0x018fea0003800000 */
.L_x_14:
[----:B0-----:R-:W-:-:S04]  /*0160*/  IMAD R3, R4, R15, UR5 ;  /* 0x0000000504037e24 */ /* 0x001fc8000f8e020f */
[----:B------:R-:W-:-:S06]  /*0170*/  IMAD.WIDE R2, R3, 0x2, R8 ;  /* 0x0000000203027825 */ /* 0x000fcc00078e0208 */
[----:B------:R-:W3:Y:S01]  /*0180*/  LDG.E.U16 R3, desc[UR10][R2.64] ;  /* 0x0000000a02037981 */ /* 0x000ee2000c1e1500 */
[----:B------:R-:W-:Y:S02]  /*0190*/  IMAD R7, R13, UR4, R4 ;  /* 0x000000040d077c24 */ /* 0x000fe4000f8e0204 */
[----:B--2---:R-:W-:Y:S02]  /*01a0*/  VIADD R4, R4, UR8 ;  /* 0x0000000804047c36 */ /* 0x004fe40008000000 */
[----:B------:R-:W-:-:S03]  /*01b0*/  IMAD.WIDE R6, R7, 0x2, R10 ;  /* 0x0000000207067825 */ /* 0x000fc600078e020a */
[----:B------:R-:W-:Y:S02]  /*01c0*/  ISETP.GE.AND P0, PT, R4, R5, PT ;  /* 0x000000050400720c */ /* 0x000fe40003f06270 */
[----:B---3--:R0:W-:Y:S11]  /*01d0*/  STG.E.U16 desc[UR10][R6.64], R3 ;  /* 0x0000000306007986 */ /* 0x0081f6000c10150a */
[----:B------:R-:W-:Y:S05]  /*01e0*/  @!P0 BRA `(.L_x_14) ;  /* 0xfffffffc00dc8947 */ /* 0x000fea000383ffff */
[----:B------:R-:W-:Y:S05]  /*01f0*/  EXIT ;  /* 0x000000000000794d */ /* 0x000fea0003800000 */
.L_x_13:
[----:B------:R-:W0:Y:S08]  /*0200*/  LDC R0, c[0x0][0x3b4] ;  /* 0x0000ed00ff007b82 */ /* 0x000e300000000800 */
[----:B------:R-:W1:Y:S01]  /*0210*/  LDC R2, c[0x0][0x3b8] ;  /* 0x0000ee00ff027b82 */ /* 0x000e620000000800 */
[C---:B0-----:R-:W-:Y:S02]  /*0220*/  IMAD R3, R15.reuse, 0x3, -R0 ;  /* 0x000000030f037824 */ /* 0x041fe400078e0a00 */
[----:B-1----:R-:W-:-:S07]  /*0230*/  IMAD R2, R15, 0x2, -R2 ;  /* 0x000000020f027824 */ /* 0x002fce00078e0a02 */
.L_x_20:
[----:B0-----:R-:W0:Y:S01]  /*0240*/  LDCU UR6, c[0x0][0x3b8] ;  /* 0x00007700ff0677ac */ /* 0x001e220008000800 */
[----:B------:R-:W1:Y:S01]  /*0250*/  LDC.64 R22, c[0x0][0x3b0] ;  /* 0x0000ec00ff167b82 */ /* 0x000e620000000a00 */
[----:B------:R-:W3:Y:S07]  /*0260*/  LDCU UR7, c[0x0][0x3b8] ;  /* 0x00007700ff0777ac */ /* 0x000eee0008000800 */
[----:B------:R-:W4:Y:S08]  /*0270*/  LDC.64 R20, c[0x0][0x3a0] ;  /* 0x0000e800ff147b82 */ /* 0x000f300000000a00 */
[----:B------:R-:W5:Y:S01]  /*0280*/  LDC.64 R12, c[0x0][0x3a8] ;  /* 0x0000ea00ff0c7b82 */ /* 0x000f620000000a00 */
[----:B0-----:R-:W-:-:S06]  /*0290*/  UIMAD UR6, UR4, UR6, URZ ;  /* 0x00000006040672a4 */ /* 0x001fcc000f8e02ff */
[CC--:B-1----:R-:W-:Y:S02]  /*02a0*/  IMAD R6, R4.reuse, R23.reuse, UR6 ;  /* 0x0000000604067e24 */ /* 0x0c2fe4000f8e0217 */
[----:B------:R-:W-:Y:S02]  /*02b0*/  IMAD R0, R4, R22, UR5 ;  /* 0x0000000504007e24 */ /* 0x000fe4000f8e0216 */
[--C-:B------:R-:W-:Y:S02]  /*02c0*/  IMAD.IADD R25, R2, 0x1, R6.reuse ;  /* 0x0000000102197824 */ /* 0x100fe400078e0206 */
[----:B--2---:R-:W-:Y:S02]  /*02d0*/  IMAD.IADD R10, R3, 0x1, R6 ;  /* 0x00000001030a7824 */ /* 0x004fe400078e0206 */
[C---:B---3--:R-:W-:Y:S01]  /*02e0*/  VIADD R8, R6.reuse, UR7 ;  /* 0x0000000706087c36 */ /* 0x048fe20008000000 */
[----:B------:R-:W-:Y:S01]  /*02f0*/  IADD3 R6, PT, PT, R6, R23, R22 ;  /* 0x0000001706067210 */ /* 0x000fe20007ffe016 */
[----:B----4-:R-:W-:-:S05]  /*0300*/  IMAD.WIDE R20, R0, 0x2, R20 ;  /* 0x0000000200147825 */ /* 0x010fca00078e0214 */
[----:B------:R-:W2:Y:S01]  /*0310*/  LDG.E.S16 R7, desc[UR10][R20.64] ;  /* 0x0000000a14077981 */ /* 0x000ea2000c1e1700 */
[----:B-----5:R-:W-:-:S04]  /*0320*/  IMAD.WIDE R18, R25, 0x2, R12 ;  /* 0x0000000219127825 */ /* 0x020fc800078e020c */
[--C-:B------:R-:W-:Y:S01]  /*0330*/  IMAD.WIDE R16, R10, 0x2, R12.reuse ;  /* 0x000000020a107825 */ /* 0x100fe200078e020c */
[----:B------:R-:W2:Y:S03]  /*0340*/  LDG.E.S16 R24, desc[UR10][R18.64] ;  /* 0x0000000a12187981 */ /* 0x000ea6000c1e1700 */
[--C-:B------:R-:W-:Y:S01]  /*0350*/  IMAD.WIDE R14, R8, 0x2, R12.reuse ;  /* 0x00000002080e7825 */ /* 0x100fe200078e020c */
[----:B------:R-:W2:Y:S03]  /*0360*/  LDG.E.S16 R9, desc[UR10][R16.64] ;  /* 0x0000000a10097981 */ /* 0x000ea6000c1e1700 */
[----:B------:R-:W-:Y:S01]  /*0370*/  IMAD.WIDE R12, R6, 0x2, R12 ;  /* 0x00000002060c7825 */ /* 0x000fe200078e020c */
[----:B------:R-:W3:Y:S04]  /*0380*/  LDG.E.S16 R26, desc[UR10][R14.64] ;  /* 0x0000000a0e1a7981 */ /* 0x000ee8000c1e1700 */
[----:B------:R-:W3:Y:S01]  /*0390*/  LDG.E.S16 R27, desc[UR10][R12.64] ;  /* 0x0000000a0c1b7981 */ /* 0x000ee2000c1e1700 */
[----:B------:R-:W-:-:S05]  /*03a0*/  VIADD R5, R22, 0xfffffffe ;  /* 0xfffffffe16057836 */ /* 0x000fca0000000000 */
[----:B------:R-:W-:Y:S01]  /*03b0*/  ISETP.GE.U32.AND P0, PT, R5, 0x7, PT ;  /* 0x000000070500780c */ /* 0x000fe20003f06070 */
[----:B------:R-:W-:Y:S02]  /*03c0*/  IMAD.MOV.U32 R28, RZ, RZ, RZ ;  /* 0x000000ffff1c7224 */ /* 0x000fe400078e00ff */
[----:B------:R-:W-:Y:S01]  /*03d0*/  IMAD.MOV.U32 R5, RZ, RZ, 0x1 ;  /* 0x00000001ff057424 */ /* 0x000fe200078e00ff */
[----:B--2---:R-:W-:-:S04]  /*03e0*/  IADD3 R7, PT, PT, R9, R24, R7 ;  /* 0x0000001809077210 */ /* 0x004fc80007ffe007 */
[----:B---3--:R-:W-:-:S05]  /*03f0*/  IADD3 R27, PT, PT, R27, R7, R26 ;  /* 0x000000071b1b7210 */ /* 0x008fca0007ffe01a */
[----:B------:R-:W-:Y:S05]  /*0400*/  @!P0 BRA `(.L_x_15) ;  /* 0x0000000400bc8947 */ /* 0x000fea0003800000 */
[----:B------:R-:W0:Y:S01]  /*0410*/  LDCU.64 UR6, c[0x0][0x3a8] ;  /* 0x00007500ff0677ac */ /* 0x000e220008000a00 */
[----:B------:R-:W-:Y:S01]  /*0420*/  IADD3 R26, P0, PT, R20, 0x8, RZ ;  /* 0x00000008141a7810 */ /* 0x000fe20007f1e0ff */
[----:B------:R-:W-:-:S04]  /*0430*/  IMAD.MOV.U32 R5, RZ, RZ, RZ ;  /* 0x000000ffff057224 */ /* 0x000fc800078e00ff */
[----:B------:R-:W-:Y:S01]  /*0440*/  IMAD.X R23, RZ, RZ, R21, P0 ;  /* 0x000000ffff177224 */ /* 0x000fe200000e0615 */
[----:B0-----:R-:W-:-:S04]  /*0450*/  UIADD3 UR6, UP0, UPT, UR6, 0x8, URZ ;  /* 0x0000000806067890 */ /* 0x001fc8000ff1e0ff */
[----:B------:R-:W-:Y:S02]  /*0460*/  UIADD3.X UR7, UPT, UPT, URZ, UR7, URZ, UP0, !UPT ;  /* 0x00000007ff077290 */ /* 0x000fe400087fe4ff */
[----:B------:R-:W-:-:S04]  /*0470*/  IMAD.U32 R28, RZ, RZ, UR6 ;  /* 0x00000006ff1c7e24 */ /* 0x000fc8000f8e00ff */
[----:B------:R-:W-:Y:S02]  /*0480*/  IMAD.U32 R29, RZ, RZ, UR7 ;  /* 0x00000007ff1d7e24 */ /* 0x000fe4000f8e00ff */
[----:B------:R-:W-:-:S04]  /*0490*/  IMAD.WIDE R24, R25, 0x2, R28 ;  /* 0x0000000219187825 */ /* 0x000fc800078e021c */
[----:B------:R-:W-:-:S04]  /*04a0*/  IMAD.WIDE R10, R10, 0x2, R28 ;  /* 0x000000020a0a7825 */ /* 0x000fc800078e021c */
[----:B------:R-:W-:-:S04]  /*04b0*/  IMAD.WIDE R8, R8, 0x2, R28 ;  /* 0x0000000208087825 */ /* 0x000fc800078e021c */
[----:B------:R-:W-:-:S04]  /*04c0*/  IMAD.WIDE R6, R6, 0x2, R28 ;  /* 0x0000000206067825 */ /* 0x000fc800078e021c */
[----:B------:R-:W-:-:S07]  /*04d0*/  IMAD.MOV.U32 R28, RZ, RZ, RZ ;  /* 0x000000ffff1c7224 */ /* 0x000fce00078e00ff */
.L_x_16:
[----:B------:R-:W-:Y:S01]  /*04e0*/  IMAD.MOV.U32 R30, RZ, RZ, R26 ;  /* 0x000000ffff1e7224 */ /* 0x000fe200078e001a */
[----:B------:R-:W2:Y:S01]  /*04f0*/  LDG.E.S16 R29, desc[UR10][R10.64+-0x6] ;  /* 0xfffffa0a0a1d7981 */ /* 0x000ea2000c1e1700 */
[----:B------:R-:W-:-:S03]  /*0500*/  IMAD.MOV.U32 R31, RZ, RZ, R23 ;  /* 0x000000ffff1f7224 */ /* 0x000fc600078e0017 */
[----:B------:R-:W2:Y:S04]  /*0510*/  LDG.E.S16 R26, desc[UR10][R24.64+-0x6] ;  /* 0xfffffa0a181a7981 */ /* 0x000ea8000c1e1700 */
[----:B------:R-:W2:Y:S04]  /*0520*/  LDG.E.S16 R23, desc[UR10][R30.64+-0x6] ;  /* 0xfffffa0a1e177981 */ /* 0x000ea8000c1e1700 */
[----:B------:R-:W3:Y:S04]  /*0530*/  LDG.E.S16 R32, desc[UR10][R30.64+-0x4] ;  /* 0xfffffc0a1e207981 */ /* 0x000ee8000c1e1700 */
[----:B------:R-:W3:Y:S04]  /*0540*/  LDG.E.S16 R33, desc[UR10][R24.64+-0x4] ;  /* 0xfffffc0a18217981 */ /* 0x000ee8000c1e1700 */
[----:B------:R-:W3:Y:S04]  /*0550*/  LDG.E.S16 R34, desc[UR10][R10.64+-0x4] ;  /* 0xfffffc0a0a227981 */ /* 0x000ee8000c1e1700 */
[----:B------:R-:W4:Y:S04]  /*0560*/  LDG.E.S16 R35, desc[UR10][R6.64+-0x2] ;  /* 0xfffffe0a06237981 */ /* 0x000f28000c1e1700 */
[----:B------:R-:W5:Y:S01]  /*0570*/  LDG.E.S16 R36, desc[UR10][R8.64] ;  /* 0x0000000a08247981 */ /* 0x000f62000c1e1700 */
[----:B--2---:R-:W-:-:S03]  /*0580*/  IADD3 R23, PT, PT, R29, R26, R23 ;  /* 0x0000001a1d177210 */ /* 0x004fc60007ffe017 */
[----:B------:R-:W2:Y:S01]  /*0590*/  LDG.E.S16 R29, desc[UR10][R6.64+-0x6] ;  /* 0xfffffa0a061d7981 */ /* 0x000ea2000c1e1700 */
[----:B---3--:R-:W-:-:S03]  /*05a0*/  IADD3 R26, PT, PT, R34, R33, R32 ;  /* 0x00000021221a7210 */ /* 0x008fc60007ffe020 */
[----:B------:R-:W2:Y:S04]  /*05b0*/  LDG.E.S16 R32, desc[UR10][R8.64+-0x6] ;  /* 0xfffffa0a08207981 */ /* 0x000ea8000c1e1700 */
[----:B------:R-:W3:Y:S04]  /*05c0*/  LDG.E.S16 R33, desc[UR10][R8.64+-0x4] ;  /* 0xfffffc0a08217981 */ /* 0x000ee8000c1e1700 */
[----:B------:R-:W3:Y:S01]  /*05d0*/  LDG.E.S16 R34, desc[UR10][R6.64+-0x4] ;  /* 0xfffffc0a06227981 */ /* 0x000ee2000c1e1700 */
[----:B--2---:R-:W-:-:S03]  /*05e0*/  IADD3 R32, PT, PT, R29, R23, R32 ;  /* 0x000000171d207210 */ /* 0x004fc60007ffe020 */
[----:B------:R-:W2:Y:S01]  /*05f0*/  LDG.E.S16 R23, desc[UR10][R30.64+-0x2] ;  /* 0xfffffe0a1e177981 */ /* 0x000ea2000c1e1700 */
[----:B---3--:R-:W-:-:S03]  /*0600*/  IADD3 R29, PT, PT, R34, R26, R33 ;  /* 0x0000001a221d7210 */ /* 0x008fc60007ffe021 */
[----:B------:R-:W2:Y:S04]  /*0610*/  LDG.E.S16 R26, desc[UR10][R24.64+-0x2] ;  /* 0xfffffe0a181a7981 */ /* 0x000ea8000c1e1700 */
[----:B------:R-:W2:Y:S04]  /*0620*/  LDG.E.S16 R33, desc[UR10][R10.64+-0x2] ;  /* 0xfffffe0a0a217981 */ /* 0x000ea8000c1e1700 */
[----:B------:R-:W4:Y:S01]  /*0630*/  LDG.E.S16 R34, desc[UR10][R8.64+-0x2] ;  /* 0xfffffe0a08227981 */ /* 0x000f22000c1e1700 */
[----:B--2---:R-:W-:-:S03]  /*0640*/  IADD3 R33, PT, PT, R33, R26, R23 ;  /* 0x0000001a21217210 */ /* 0x004fc60007ffe017 */
[----:B------:R-:W2:Y:S01]  /*0650*/  LDG.E.S16 R23, desc[UR10][R30.64] ;  /* 0x0000000a1e177981 */ /* 0x000ea2000c1e1700 */
[----:B----4-:R-:W-:-:S03]  /*0660*/  IADD3 R33, PT, PT, R35, R33, R34 ;  /* 0x0000002123217210 */ /* 0x010fc60007ffe022 */
[----:B------:R-:W2:Y:S04]  /*0670*/  LDG.E.S16 R26, desc[UR10][R24.64] ;  /* 0x0000000a181a7981 */ /* 0x000ea8000c1e1700 */
[----:B------:R-:W2:Y:S04]  /*0680*/  LDG.E.S16 R34, desc[UR10][R10.64] ;  /* 0x0000000a0a227981 */ /* 0x000ea8000c1e1700 */
[----:B------:R-:W5:Y:S01]  /*0690*/  LDG.E.S16 R35, desc[UR10][R6.64] ;  /* 0x0000000a06237981 */ /* 0x000f62000c1e1700 */
[CC--:B------:R-:W-:Y:S02]  /*06a0*/  ISETP.GE.AND P3, PT, R32.reuse, R27.reuse, PT ;  /* 0x0000001b2000720c */ /* 0x0c0fe40003f66270 */
[----:B------:R-:W-:-:S02]  /*06b0*/  VIMNMX R32, PT, PT, R32, R27, PT ;  /* 0x0000001b20207248 */ /* 0x000fc40003fe0100 */
[----:B------:R-:W3:Y:S01]  /*06c0*/  LDG.E.S16 R27, desc[UR10][R24.64+0x2] ;  /* 0x0000020a181b7981 */ /* 0x000ee2000c1e1700 */
[----:B--2---:R-:W-:-:S03]  /*06d0*/  IADD3 R23, PT, PT, R34, R26, R23 ;  /* 0x0000001a22177210 */ /* 0x004fc60007ffe017 */
[----:B------:R-:W3:Y:S04]  /*06e0*/  LDG.E.S16 R26, desc[UR10][R30.64+0x2] ;  /* 0x0000020a1e1a7981 */ /* 0x000ee8000c1e1700 */
[----:B------:R-:W3:Y:S01]  /*06f0*/  LDG.E.S16 R34, desc[UR10][R10.64+0x2] ;  /* 0x0000020a0a227981 */ /* 0x000ee2000c1e1700 */
[----:B-----5:R-:W-:-:S03]  /*0700*/  IADD3 R23, PT, PT, R35, R23, R36 ;  /* 0x0000001723177210 */ /* 0x020fc60007ffe024 */
[----:B------:R-:W2:Y:S04]  /*0710*/  LDG.E.S16 R35, desc[UR10][R8.64+0x2] ;  /* 0x0000020a08237981 */ /* 0x000ea8000c1e1700 */
[----:B------:R-:W2:Y:S01]  /*0720*/  LDG.E.S16 R36, desc[UR10][R6.64+0x2] ;  /* 0x0000020a06247981 */ /* 0x000ea2000c1e1700 */
[----:B------:R-:W-:Y:S02]  /*0730*/  ISETP.GE.AND P4, PT, R29, R32, PT ;  /* 0x000000201d00720c */ /* 0x000fe40003f86270 */
[----:B------:R-:W-:Y:S02]  /*0740*/  VIMNMX R32, PT, PT, R32, R29, PT ;  /* 0x0000001d20207248 */ /* 0x000fe40003fe0100 */
[----:B------:R-:W4:Y:S01]  /*0750*/  LDG.E.S16 R29, desc[UR10][R10.64+0x4] ;  /* 0x0000040a0a1d7981 */ /* 0x000f22000c1e1700 */
[----:B---3--:R-:W-:-:S03]  /*0760*/  IADD3 R26, PT, PT, R34, R27, R26 ;  /* 0x0000001b221a7210 */ /* 0x008fc60007ffe01a */
[----:B------:R-:W4:Y:S04]  /*0770*/  LDG.E.S16 R27, desc[UR10][R30.64+0x4] ;  /* 0x0000040a1e1b7981 */ /* 0x000f28000c1e1700 */
[----:B------:R-:W4:Y:S01]  /*0780*/  LDG.E.S16 R34, desc[UR10][R24.64+0x4] ;  /* 0x0000040a18227981 */ /* 0x000f22000c1e1700 */
[----:B--2---:R-:W-:-:S03]  /*0790*/  IADD3 R26, PT, PT, R36, R26, R35 ;  /* 0x0000001a241a7210 */ /* 0x004fc60007ffe023 */
[----:B------:R-:W2:Y:S04]  /*07a0*/  LDG.E.S16 R36, desc[UR10][R8.64+0x4] ;  /* 0x0000040a08247981 */ /* 0x000ea8000c1e1700 */
[----:B------:R-:W2:Y:S01]  /*07b0*/  LDG.E.S16 R35, desc[UR10][R6.64+0x4] ;  /* 0x0000040a06237981 */ /* 0x000ea2000c1e1700 */
[----:B------:R-:W-:Y:S02]  /*07c0*/  ISETP.GE.AND P2, PT, R33, R32, PT ;  /* 0x000000202100720c */ /* 0x000fe40003f46270 */
[----:B------:R-:W-:Y:S02]  /*07d0*/  VIMNMX R32, PT, PT, R32, R33, PT ;  /* 0x0000002120207248 */ /* 0x000fe40003fe0100 */
[----:B------:R-:W3:Y:S01]  /*07e0*/  LDG.E.S16 R33, desc[UR10][R10.64+0x6] ;  /* 0x0000060a0a217981 */ /* 0x000ee2000c1e1700 */
[----:B----4-:R-:W-:-:S03]  /*07f0*/  IADD3 R27, PT, PT, R29, R34, R27 ;  /* 0x000000221d1b7210 */ /* 0x010fc60007ffe01b */
[----:B------:R-:W3:Y:S04]  /*0800*/  LDG.E.S16 R29, desc[UR10][R30.64+0x6] ;  /* 0x0000060a1e1d7981 */ /* 0x000ee8000c1e1700 */
[----:B------:R-:W3:Y:S01]  /*0810*/  LDG.E.S16 R34, desc[UR10][R24.64+0x6] ;  /* 0x0000060a18227981 */ /* 0x000ee2000c1e1700 */
[----:B--2---:R-:W-:-:S03]  /*0820*/  IADD3 R27, PT, PT, R35, R27, R36 ;  /* 0x0000001b231b7210 */ /* 0x004fc60007ffe024 */
[----:B------:R-:W2:Y:S04]  /*0830*/  LDG.E.S16 R36, desc[UR10][R8.64+0x6] ;  /* 0x0000060a08247981 */ /* 0x000ea8000c1e1700 */
[----:B------:R-:W2:Y:S01]  /*0840*/  LDG.E.S16 R35, desc[UR10][R6.64+0x6] ;  /* 0x0000060a06237981 */ /* 0x000ea2000c1e1700 */
[----:B------:R-:W-:Y:S02]  /*0850*/  ISETP.GE.AND P0, PT, R23, R32, PT ;  /* 0x000000201700720c */ /* 0x000fe40003f06270 */
[----:B---3--:R-:W-:Y:S02]  /*0860*/  IADD3 R29, PT, PT, R33, R34, R29 ;  /* 0x00000022211d7210 */ /* 0x008fe40007ffe01d */
[----:B------:R-:W3:Y:S02]  /*0870*/  LDG.E.S16 R34, desc[UR10][R30.64+0x8] ;  /* 0x0000080a1e227981 */ /* 0x000ee4000c1e1700 */
[----:B--2---:R-:W-:-:S02]  /*0880*/  IADD3 R29, PT, PT, R35, R29, R36 ;  /* 0x0000001d231d7210 */ /* 0x004fc40007ffe024 */
[----:B------:R-:W3:Y:S04]  /*0890*/  LDG.E.S16 R35, desc[UR10][R24.64+0x8] ;  /* 0x0000080a18237981 */ /* 0x000ee8000c1e1700 */
[----:B------:R-:W3:Y:S01]  /*08a0*/  LDG.E.S16 R36, desc[UR10][R10.64+0x8] ;  /* 0x0000080a0a247981 */ /* 0x000ee2000c1e1700 */
[----:B------:R-:W-:-:S03]  /*08b0*/  VIMNMX R33, PT, PT, R32, R23, PT ;  /* 0x0000001720217248 */ /* 0x000fc60003fe0100 */
[----:B------:R0:W2:Y:S04]  /*08c0*/  LDG.E.S16 R23, desc[UR10][R8.64+0x8] ;  /* 0x0000080a08177981 */ /* 0x0000a8000c1e1700 */
[----:B------:R1:W2:Y:S01]  /*08d0*/  LDG.E.S16 R32, desc[UR10][R6.64+0x8] ;  /* 0x0000080a06207981 */ /* 0x0002a2000c1e1700 */
[----:B------:R-:W-:Y:S02]  /*08e0*/  ISETP.GE.AND P1, PT, R26, R33, PT ;  /* 0x000000211a00720c */ /* 0x000fe40003f26270 */
[----:B------:R-:W-:Y:S01]  /*08f0*/  VIMNMX R26, PT, PT, R33, R26, PT ;  /* 0x0000001a211a7248 */ /* 0x000fe20003fe0100 */
[C---:B------:R-:W-:Y:S02]  /*0900*/  @!P3 VIADD R28, R5.reuse, 0x1 ;  /* 0x00000001051cb836 */ /* 0x040fe40000000000 */
[----:B------:R-:W-:Y:S01]  /*0910*/  @!P4 VIADD R28, R5, 0x2 ;  /* 0x00000002051cc836 */ /* 0x000fe20000000000 */
[----:B------:R-:W-:Y:S01]  /*0920*/  ISETP.GE.AND P3, PT, R27, R26, PT ;  /* 0x0000001a1b00720c */ /* 0x000fe20003f66270 */
[----:B------:R-:W-:-:S02]  /*0930*/  @!P2 VIADD R28, R5, 0x3 ;  /* 0x00000003051ca836 */ /* 0x000fc40000000000 */
[----:B------:R-:W-:-:S04]  /*0940*/  @!P0 VIADD R28, R5, 0x4 ;  /* 0x00000004051c8836 */ /* 0x000fc80000000000 */
[----:B------:R-:W-:-:S06]  /*0950*/  @!P1 VIADD R28, R5, 0x5 ;  /* 0x00000005051c9836 */ /* 0x000fcc0000000000 */
[----:B------:R-:W-:Y:S01]  /*0960*/  @!P3 VIADD R28, R5, 0x6 ;  /* 0x00000006051cb836 */ /* 0x000fe20000000000 */
[----:B0-----:R-:W-:Y:S02]  /*0970*/  IADD3 R8, P3, PT, R8, 0x10, RZ ;  /* 0x0000001008087810 */ /* 0x001fe40007f7e0ff */
[----:B-1----:R-:W-:-:S03]  /*0980*/  IADD3 R6, P4, PT, R6, 0x10, RZ ;  /* 0x0000001006067810 */ /* 0x002fc60007f9e0ff */
[----:B------:R-:W-:Y:S02]  /*0990*/  IMAD.X R9, RZ, RZ, R9, P3 ;  /* 0x000000ffff097224 */ /* 0x000fe400018e0609 */
[----:B------:R-:W-:Y:S01]  /*09a0*/  IMAD.X R7, RZ, RZ, R7, P4 ;  /* 0x000000ffff077224 */ /* 0x000fe200020e0607 */
[----:B---3--:R-:W-:Y:S02]  /*09b0*/  IADD3 R35, PT, PT, R36, R35, R34 ;  /* 0x0000002324237210 */ /* 0x008fe40007ffe022 */
[----:B------:R-:W-:-:S04]  /*09c0*/  VIMNMX R34, PT, PT, R26, R27, PT ;  /* 0x0000001b1a227248 */ /* 0x000fc80003fe0100 */
[----:B------:R-:W-:Y:S02]  /*09d0*/  ISETP.GE.AND P2, PT, R29, R34, PT ;  /* 0x000000221d00720c */ /* 0x000fe40003f46270 */
[----:B------:R-:W-:Y:S01]  /*09e0*/  IADD3 R26, P0, PT, R30, 0x10, RZ ;  /* 0x000000101e1a7810 */ /* 0x000fe20007f1e0ff */
[----:B------:R-:W-:-:S05]  /*09f0*/  VIADD R30, R22, 0xffffffff ;  /* 0xffffffff161e7836 */ /* 0x000fca0000000000 */
[----:B------:R-:W-:-:S05]  /*0a00*/  LOP3.LUT R30, R30, 0xfffffff8, RZ, 0xc0, !PT ;  /* 0xfffffff81e1e7812 */ /* 0x000fca00078ec0ff */
[C---:B------:R-:W-:Y:S02]  /*0a10*/  @!P2 VIADD R28, R5.reuse, 0x7 ;  /* 0x00000007051ca836 */ /* 0x040fe40000000000 */
[----:B------:R-:W-:Y:S01]  /*0a20*/  VIADD R5, R5, 0x8 ;  /* 0x0000000805057836 */ /* 0x000fe20000000000 */
[----:B--2---:R-:W-:-:S04]  /*0a30*/  IADD3 R27, PT, PT, R32, R35, R23 ;  /* 0x00000023201b7210 */ /* 0x004fc80007ffe017 */
[----:B------:R-:W-:Y:S01]  /*0a40*/  ISETP.NE.AND P1, PT, R5, R30, PT ;  /* 0x0000001e0500720c */ /* 0x000fe20003f25270 */
[----:B------:R-:W-:Y:S01]  /*0a50*/  IMAD.X R23, RZ, RZ, R31, P0 ;  /* 0x000000ffff177224 */ /* 0x000fe200000e061f */
[----:B------:R-:W-:Y:S02]  /*0a60*/  IADD3 R24, P0, PT, R24, 0x10, RZ ;  /* 0x0000001018187810 */ /* 0x000fe40007f1e0ff */
[----:B------:R-:W-:Y:S02]  /*0a70*/  VIMNMX R34, PT, PT, R34, R29, PT ;  /* 0x0000001d22227248 */ /* 0x000fe40003fe0100 */
[----:B------:R-:W-:Y:S01]  /*0a80*/  IADD3 R10, P2, PT, R10, 0x10, RZ ;  /* 0x000000100a0a7810 */ /* 0x000fe20007f5e0ff */
[----:B------:R-:W-:Y:S01]  /*0a90*/  IMAD.X R25, RZ, RZ, R25, P0 ;  /* 0x000000ffff197224 */ /* 0x000fe200000e0619 */
[----:B------:R-:W-:Y:S02]  /*0aa0*/  ISETP.GE.AND P0, PT, R27, R34, PT ;  /* 0x000000221b00720c */ /* 0x000fe40003f06270 */
[----:B------:R-:W-:Y:S01]  /*0ab0*/  VIMNMX R27, PT, PT, R34, R27, PT ;  /* 0x0000001b221b7248 */ /* 0x000fe20003fe0100 */
[----:B------:R-:W-:Y:S01]  /*0ac0*/  IMAD.X R11, RZ, RZ, R11, P2 ;  /* 0x000000ffff0b7224 */ /* 0x000fe200010e060b */
[----:B------:R-:W-:Y:S01]  /*0ad0*/  SEL R28, R5, R28, !P0 ;  /* 0x0000001c051c7207 */ /* 0x000fe20004000000 */
[----:B------:R-:W-:Y:S08]  /*0ae0*/  @P1 BRA `(.L_x_16) ;  /* 0xfffffff8007c1947 */ /* 0x000ff0000383ffff */
[----:B------:R-:W-:-:S07]  /*0af0*/  VIADD R5, R5, 0x1 ;  /* 0x0000000105057836 */ /* 0x000fce0000000000 */
.L_x_15:
[----:B------:R-:W-:-:S05]  /*0b00*/  VIADD R6, R22, 0xffffffff ;  /* 0xffffffff16067836 */ /* 0x000fca0000000000 */
[----:B------:R-:W-:-:S13]  /*0b10*/  LOP3.LUT P0, R6, R6, 0x7, RZ, 0xc0, !PT ;  /* 0x0000000706067812 */ /* 0x000fda000780c0ff */
[----:B------:R-:W-:Y:S05]  /*0b20*/  @!P0 BRA `(.L_x_17) ;  /* 0x0000000400848947 */ /* 0x000fea0003800000 */
[----:B------:R-:W-:-:S05]  /*0b30*/  VIADD R6, R6, 0xffffffff ;  /* 0xffffffff06067836 */ /* 0x000fca0000000000 */
[----:B------:R-:W-:-:S13]  /*0b40*/  ISETP.GE.U32.AND P0, PT, R6, 0x3, PT ;  /* 0x000000030600780c */ /* 0x000fda0003f06070 */
[----:B------:R-:W-:Y:S05]  /*0b50*/  @!P0 BRA `(.L_x_18) ;  /* 0x0000000000b88947 */ /* 0x000fea0003800000 */
[----:B------:R-:W-:-:S04]  /*0b60*/  IMAD.WIDE.U32 R8, R5, 0x2, R20 ;  /* 0x0000000205087825 */ /* 0x000fc800078e0014 */
[C---:B------:R-:W-:Y:S01]  /*0b70*/  IMAD.WIDE.U32 R10, R5.reuse, 0x2, R18 ;  /* 0x00000002050a7825 */ /* 0x040fe200078e0012 */
[----:B------:R-:W2:Y:S03]  /*0b80*/  LDG.E.S16 R23, desc[UR10][R8.64] ;  /* 0x0000000a08177981 */ /* 0x000ea6000c1e1700 */
[C---:B------:R-:W-:Y:S01]  /*0b90*/  IMAD.WIDE.U32 R24, R5.reuse, 0x2, R16 ;  /* 0x0000000205187825 */ /* 0x040fe200078e0010 */
[----:B------:R-:W2:Y:S04]  /*0ba0*/  LDG.E.S16 R26, desc[UR10][R10.64] ;  /* 0x0000000a0a1a7981 */ /* 0x000ea8000c1e1700 */
[----:B------:R-:W2:Y:S01]  /*0bb0*/  LDG.E.S16 R29, desc[UR10][R24.64] ;  /* 0x0000000a181d7981 */ /* 0x000ea2000c1e1700 */
[----:B------:R-:W-:-:S03]  /*0bc0*/  IMAD.WIDE.U32 R30, R5, 0x2, R14 ;  /* 0x00000002051e7825 */ /* 0x000fc600078e000e */
[----:B------:R-:W3:Y:S01]  /*0bd0*/  LDG.E.S16 R34, desc[UR10][R10.64+0x2] ;  /* 0x0000020a0a227981 */ /* 0x000ee2000c1e1700 */
[----:B------:R-:W-:-:S03]  /*0be0*/  IMAD.WIDE.U32 R6, R5, 0x2, R12 ;  /* 0x0000000205067825 */ /* 0x000fc600078e000c */
[----:B------:R-:W3:Y:S04]  /*0bf0*/  LDG.E.S16 R33, desc[UR10][R24.64+0x2] ;  /* 0x0000020a18217981 */ /* 0x000ee8000c1e1700 */
[----:B------:R-:W4:Y:S04]  /*0c00*/  LDG.E.S16 R32, desc[UR10][R6.64] ;  /* 0x0000000a06207981 */ /* 0x000f28000c1e1700 */
[----:B------:R-:W5:Y:S04]  /*0c10*/  LDG.E.S16 R35, desc[UR10][R6.64+0x2] ;  /* 0x0000020a06237981 */ /* 0x000f68000c1e1700 */
[----:B------:R-:W5:Y:S04]  /*0c20*/  LDG.E.S16 R36, desc[UR10][R30.64+0x4] ;  /* 0x0000040a1e247981 */ /* 0x000f68000c1e1700 */
[----:B------:R-:W5:Y:S01]  /*0c30*/  LDG.E.S16 R37, desc[UR10][R24.64+0x6] ;  /* 0x0000060a18257981 */ /* 0x000f62000c1e1700 */
[----:B--2---:R-:W-:-:S03]  /*0c40*/  IADD3 R26, PT, PT, R29, R26, R23 ;  /* 0x0000001a1d1a7210 */ /* 0x004fc60007ffe017 */
[----:B------:R-:W4:Y:S04]  /*0c50*/  LDG.E.S16 R29, desc[UR10][R30.64] ;  /* 0x0000000a1e1d7981 */ /* 0x000f28000c1e1700 */
[----:B------:R-:W3:Y:S01]  /*0c60*/  LDG.E.S16 R23, desc[UR10][R8.64+0x2] ;  /* 0x0000020a08177981 */ /* 0x000ee2000c1e1700 */
[----:B----4-:R-:W-:-:S03]  /*0c70*/  IADD3 R26, PT, PT, R32, R26, R29 ;  /* 0x0000001a201a7210 */ /* 0x010fc60007ffe01d */
[----:B------:R-:W2:Y:S01]  /*0c80*/  LDG.E.S16 R29, desc[UR10][R8.64+0x4] ;  /* 0x0000040a081d7981 */ /* 0x000ea2000c1e1700 */
[----:B---3--:R-:W-:-:S03]  /*0c90*/  IADD3 R23, PT, PT, R33, R34, R23 ;  /* 0x0000002221177210 */ /* 0x008fc60007ffe017 */
[----:B------:R-:W2:Y:S04]  /*0ca0*/  LDG.E.S16 R32, desc[UR10][R10.64+0x4] ;  /* 0x0000040a0a207981 */ /* 0x000ea8000c1e1700 */
[----:B------:R-:W2:Y:S04]  /*0cb0*/  LDG.E.S16 R33, desc[UR10][R24.64+0x4] ;  /* 0x0000040a18217981 */ /* 0x000ea8000c1e1700 */
[----:B------:R-:W5:Y:S04]  /*0cc0*/  LDG.E.S16 R34, desc[UR10][R30.64+0x2] ;  /* 0x0000020a1e227981 */ /* 0x000f68000c1e1700 */
[----:B------:R-:W3:Y:S01]  /*0cd0*/  LDG.E.S16 R31, desc[UR10][R30.64+0x6] ;  /* 0x0000060a1e1f7981 */ /* 0x000ee2000c1e1700 */
[----:B--2---:R-:W-:-:S03]  /*0ce0*/  IADD3 R29, PT, PT, R33, R32, R29 ;  /* 0x00000020211d7210 */ /* 0x004fc60007ffe01d */
[----:B------:R-:W2:Y:S01]  /*0cf0*/  LDG.E.S16 R33, desc[UR10][R6.64+0x4] ;  /* 0x0000040a06217981 */ /* 0x000ea2000c1e1700 */
[----:B-----5:R-:W-:-:S03]  /*0d00*/  IADD3 R23, PT, PT, R35, R23, R34 ;  /* 0x0000001723177210 */ /* 0x020fc60007ffe022 */
[----:B------:R-:W4:Y:S04]  /*0d10*/  LDG.E.S16 R34, desc[UR10][R8.64+0x6] ;  /* 0x0000060a08227981 */ /* 0x000f28000c1e1700 */
[----:B------:R-:W4:Y:S04]  /*0d20*/  LDG.E.S16 R35, desc[UR10][R10.64+0x6] ;  /* 0x0000060a0a237981 */ /* 0x000f28000c1e1700 */
[----:B------:R-:W3:Y:S01]  /*0d30*/  LDG.E.S16 R6, desc[UR10][R6.64+0x6] ;  /* 0x0000060a06067981 */ /* 0x000ee2000c1e1700 */
[----:B------:R-:W-:-:S04]  /*0d40*/  VIMNMX R32, PT, PT, R27, R26, PT ;  /* 0x0000001a1b207248 */ /* 0x000fc80003fe0100 */
[----:B------:R-:W-:Y:S02]  /*0d50*/  ISETP.GE.AND P1, PT, R23, R32, PT ;  /* 0x000000201700720c */ /* 0x000fe40003f26270 */
[----:B------:R-:W-:Y:S02]  /*0d60*/  VIMNMX R23, PT, PT, R32, R23, PT ;  /* 0x0000001720177248 */ /* 0x000fe40003fe0100 */
[----:B------:R-:W-:-:S04]  /*0d70*/  ISETP.GE.AND P0, PT, R26, R27, PT ;  /* 0x0000001b1a00720c */ /* 0x000fc80003f06270 */
[----:B------:R-:W-:-:S05]  /*0d80*/  SEL R28, R5, R28, !P0 ;  /* 0x0000001c051c7207 */ /* 0x000fca0004000000 */
[----:B------:R-:W-:Y:S01]  /*0d90*/  @!P1 VIADD R28, R5, 0x1 ;  /* 0x00000001051c9836 */ /* 0x000fe20000000000 */
[----:B--2---:R-:W-:-:S04]  /*0da0*/  IADD3 R36, PT, PT, R33, R29, R36 ;  /* 0x0000001d21247210 */ /* 0x004fc80007ffe024 */
[----:B------:R-:W-:Y:S02]  /*0db0*/  ISETP.GE.AND P2, PT, R36, R23, PT ;  /* 0x000000172400720c */ /* 0x000fe40003f46270 */
[----:B----4-:R-:W-:Y:S02]  /*0dc0*/  IADD3 R34, PT, PT, R37, R35, R34 ;  /* 0x0000002325227210 */ /* 0x010fe40007ffe022 */
[----:B------:R-:W-:Y:S02]  /*0dd0*/  VIMNMX R23, PT, PT, R23, R36, PT ;  /* 0x0000002417177248 */ /* 0x000fe40003fe0100 */
[----:B---3--:R-:W-:-:S04]  /*0de0*/  IADD3 R34, PT, PT, R6, R34, R31 ;  /* 0x0000002206227210 */ /* 0x008fc80007ffe01f */
[----:B------:R-:W-:-:S03]  /*0df0*/  ISETP.GE.AND P3, PT, R34, R23, PT ;  /* 0x000000172200720c */ /* 0x000fc60003f66270 */
[----:B------:R-:W-:Y:S01]  /*0e00*/  @!P2 VIADD R28, R5, 0x2 ;  /* 0x00000002051ca836 */ /* 0x000fe20000000000 */
[----:B------:R-:W-:-:S09]  /*0e10*/  VIMNMX R27, PT, PT, R23, R34, PT ;  /* 0x00000022171b7248 */ /* 0x000fd20003fe0100 */
[C---:B------:R-:W-:Y:S02]  /*0e20*/  @!P3 VIADD R28, R5.reuse, 0x3 ;  /* 0x00000003051cb836 */ /* 0x040fe40000000000 */
[----:B------:R-:W-:-:S07]  /*0e30*/  VIADD R5, R5, 0x4 ;  /* 0x0000000405057836 */ /* 0x000fce0000000000 */
.L_x_18:
[----:B------:R-:W-:-:S05]  /*0e40*/  VIADD R6, R22, 0xffffffff ;  /* 0xffffffff16067836 */ /* 0x000fca0000000000 */
[----:B------:R-:W-:-:S13]  /*0e50*/  LOP3.LUT P0, R6, R6, 0x3, RZ, 0xc0, !PT ;  /* 0x0000000306067812 */ /* 0x000fda000780c0ff */
[----:B------:R-:W-:Y:S05]  /*0e60*/  @!P0 BRA `(.L_x_17) ;  /* 0x0000000000b48947 */ /* 0x000fea0003800000 */
[----:B------:R-:W-:Y:S02]  /*0e70*/  ISETP.NE.AND P0, PT, R6, 0x1, PT ;  /* 0x000000010600780c */ /* 0x000fe40003f05270 */
[----:B------:R-:W-:-:S04]  /*0e80*/  LOP3.LUT R22, R22, 0x1, RZ, 0xc0, !PT ;  /* 0x0000000116167812 */ /* 0x000fc800078ec0ff */
[----:B------:R-:W-:-:S07]  /*0e90*/  ISETP.NE.U32.AND P1, PT, R22, 0x1, PT ;  /* 0x000000011600780c */ /* 0x000fce0003f25070 */
[----:B------:R-:W-:Y:S06]  /*0ea0*/  @!P0 BRA `(.L_x_19) ;  /* 0x0000000000688947 */ /* 0x000fec0003800000 */
[----:B------:R-:W-:-:S04]  /*0eb0*/  IMAD.WIDE.U32 R24, R5, 0x2, R20 ;  /* 0x0000000205187825 */ /* 0x000fc800078e0014 */
[C---:B------:R-:W-:Y:S01]  /*0ec0*/  IMAD.WIDE.U32 R6, R5.reuse, 0x2, R18 ;  /* 0x0000000205067825 */ /* 0x040fe200078e0012 */
[----:B------:R-:W2:Y:S03]  /*0ed0*/  LDG.E.S16 R26, desc[UR10][R24.64] ;  /* 0x0000000a181a7981 */ /* 0x000ea6000c1e1700 */
[C---:B------:R-:W-:Y:S01]  /*0ee0*/  IMAD.WIDE.U32 R8, R5.reuse, 0x2, R16 ;  /* 0x0000000205087825 */ /* 0x040fe200078e0010 */
[----:B------:R-:W2:Y:S03]  /*0ef0*/  LDG.E.S16 R29, desc[UR10][R6.64] ;  /* 0x0000000a061d7981 */ /* 0x000ea6000c1e1700 */
[C---:B------:R-:W-:Y:S01]  /*0f00*/  IMAD.WIDE.U32 R22, R5.reuse, 0x2, R14 ;  /* 0x0000000205167825 */ /* 0x040fe200078e000e */
[----:B------:R-:W2:Y:S03]  /*0f10*/  LDG.E.S16 R30, desc[UR10][R8.64] ;  /* 0x0000000a081e7981 */ /* 0x000ea6000c1e1700 */
[----:B------:R-:W-:Y:S01]  /*0f20*/  IMAD.WIDE.U32 R10, R5, 0x2, R12 ;  /* 0x00000002050a7825 */ /* 0x000fe200078e000c */
[----:B------:R-:W3:Y:S04]  /*0f30*/  LDG.E.S16 R33, desc[UR10][R24.64+0x2] ;  /* 0x0000020a18217981 */ /* 0x000ee8000c1e1700 */
[----:B------:R-:W3:Y:S04]  /*0f40*/  LDG.E.S16 R34, desc[UR10][R6.64+0x2] ;  /* 0x0000020a06227981 */ /* 0x000ee8000c1e1700 */
[----:B------:R-:W3:Y:S04]  /*0f50*/  LDG.E.S16 R35, desc[UR10][R8.64+0x2] ;  /* 0x0000020a08237981 */ /* 0x000ee8000c1e1700 */
[----:B------:R-:W4:Y:S04]  /*0f60*/  LDG.E.S16 R31, desc[UR10][R22.64] ;  /* 0x0000000a161f7981 */ /* 0x000f28000c1e1700 */
[----:B------:R-:W4:Y:S04]  /*0f70*/  LDG.E.S16 R32, desc[UR10][R10.64] ;  /* 0x0000000a0a207981 */ /* 0x000f28000c1e1700 */
[----:B------:R-:W5:Y:S04]  /*0f80*/  LDG.E.S16 R36, desc[UR10][R22.64+0x2] ;  /* 0x0000020a16247981 */ /* 0x000f68000c1e1700 */
[----:B------:R-:W5:Y:S01]  /*0f90*/  LDG.E.S16 R37, desc[UR10][R10.64+0x2] ;  /* 0x0000020a0a257981 */ /* 0x000f62000c1e1700 */
[----:B--2---:R-:W-:-:S02]  /*0fa0*/  IADD3 R26, PT, PT, R30, R29, R26 ;  /* 0x0000001d1e1a7210 */ /* 0x004fc40007ffe01a */
[----:B---3--:R-:W-:Y:S02]  /*0fb0*/  IADD3 R33, PT, PT, R35, R34, R33 ;  /* 0x0000002223217210 */ /* 0x008fe40007ffe021 */
[----:B----4-:R-:W-:-:S04]  /*0fc0*/  IADD3 R26, PT, PT, R32, R26, R31 ;  /* 0x0000001a201a7210 */ /* 0x010fc80007ffe01f */
[----:B------:R-:W-:Y:S02]  /*0fd0*/  VIMNMX R24, PT, PT, R27, R26, PT ;  /* 0x0000001a1b187248 */ /* 0x000fe40003fe0100 */
[----:B-----5:R-:W-:-:S04]  /*0fe0*/  IADD3 R33, PT, PT, R37, R33, R36 ;  /* 0x0000002125217210 */ /* 0x020fc80007ffe024 */
[----:B------:R-:W-:Y:S02]  /*0ff0*/  ISETP.GE.AND P2, PT, R33, R24, PT ;  /* 0x000000182100720c */ /* 0x000fe40003f46270 */
[----:B------:R-:W-:Y:S02]  /*1000*/  ISETP.GE.AND P0, PT, R26, R27, PT ;  /* 0x0000001b1a00720c */ /* 0x000fe40003f06270 */
[----:B------:R-:W-:Y:S02]  /*1010*/  VIMNMX R27, PT, PT, R24, R33, PT ;  /* 0x00000021181b7248 */ /* 0x000fe40003fe0100 */
[----:B------:R-:W-:-:S07]  /*1020*/  SEL R28, R5, R28, !P0 ;  /* 0x0000001c051c7207 */ /* 0x000fce0004000000 */
[C---:B------:R-:W-:Y:S02]  /*1030*/  @!P2 VIADD R28, R5.reuse, 0x1 ;  /* 0x00000001051ca836 */ /* 0x040fe40000000000 */
[----:B------:R-:W-:-:S07]  /*1040*/  VIADD R5, R5, 0x2 ;  /* 0x0000000205057836 */ /* 0x000fce0000000000 */
.L_x_19:
[----:B------:R-:W-:Y:S05]  /*1050*/  @!P1 BRA `(.L_x_17) ;  /* 0x0000000000389947 */ /* 0x000fea0003800000 */
[----:B------:R-:W-:-:S04]  /*1060*/  IMAD.WIDE.U32 R20, R5, 0x2, R20 ;  /* 0x0000000205147825 */ /* 0x000fc800078e0014 */
[C---:B------:R-:W-:Y:S02]  /*1070*/  IMAD.WIDE.U32 R18, R5.reuse, 0x2, R18 ;  /* 0x0000000205127825 */ /* 0x040fe400078e0012 */
[----:B------:R-:W2:Y:S02]  /*1080*/  LDG.E.S16 R20, desc[UR10][R20.64] ;  /* 0x0000000a14147981 */ /* 0x000ea4000c1e1700 */
[C---:B------:R-:W-:Y:S02]  /*1090*/  IMAD.WIDE.U32 R16, R5.reuse, 0x2, R16 ;  /* 0x0000000205107825 */ /* 0x040fe400078e0010 */
[----:B------:R-:W2:Y:S02]  /*10a0*/  LDG.E.S16 R19, desc[UR10][R18.64] ;  /* 0x0000000a12137981 */ /* 0x000ea4000c1e1700 */
[C---:B------:R-:W-:Y:S02]  /*10b0*/  IMAD.WIDE.U32 R14, R5.reuse, 0x2, R14 ;  /* 0x00000002050e7825 */ /* 0x040fe400078e000e */
[----:B------:R-:W2:Y:S02]  /*10c0*/  LDG.E.S16 R16, desc[UR10][R16.64] ;  /* 0x0000000a10107981 */ /* 0x000ea4000c1e1700 */
[----:B------:R-:W-:-:S02]  /*10d0*/  IMAD.WIDE.U32 R12, R5, 0x2, R12 ;  /* 0x00000002050c7825 */ /* 0x000fc400078e000c */
[----:B------:R-:W3:Y:S04]  /*10e0*/  LDG.E.S16 R15, desc[UR10][R14.64] ;  /* 0x0000000a0e0f7981 */ /* 0x000ee8000c1e1700 */
[----:B------:R-:W3:Y:S01]  /*10f0*/  LDG.E.S16 R12, desc[UR10][R12.64] ;  /* 0x0000000a0c0c7981 */ /* 0x000ee2000c1e1700 */
[----:B--2---:R-:W-:-:S04]  /*1100*/  IADD3 R6, PT, PT, R16, R19, R20 ;  /* 0x0000001310067210 */ /* 0x004fc80007ffe014 */
[----:B---3--:R-:W-:-:S04]  /*1110*/  IADD3 R6, PT, PT, R12, R6, R15 ;  /* 0x000000060c067210 */ /* 0x008fc80007ffe00f */
[----:B------:R-:W-:-:S04]  /*1120*/  ISETP.GE.AND P0, PT, R6, R27, PT ;  /* 0x0000001b0600720c */ /* 0x000fc80003f06270 */
[----:B------:R-:W-:-:S09]  /*1130*/  SEL R28, R5, R28, !P0 ;  /* 0x0000001c051c7207 */ /* 0x000fd20004000000 */
.L_x_17:
[----:B------:R-:W0:Y:S01]  /*1140*/  LDC.64 R6, c[0x0][0x398] ;  /* 0x0000e600ff067b82 */ /* 0x000e220000000a00 */
[----:B------:R-:W-:Y:S01]  /*1150*/  IMAD.IADD R5, R0, 0x1, R28 ;  /* 0x0000000100057824 */ /* 0x000fe200078e021c */
[----:B------:R-:W1:Y:S06]  /*1160*/  LDCU UR6, c[0x0][0x380] ;  /* 0x00007000ff0677ac */ /* 0x000e6c0008000800 */
[----:B------:R-:W2:Y:S01]  /*1170*/  LDC.64 R8, c[0x0][0x388] ;  /* 0x0000e200ff087b82 */ /* 0x000ea20000000a00 */
[----:B0-----:R-:W-:-:S07]  /*1180*/  IMAD.WIDE R6, R5, 0x2, R6 ;  /* 0x0000000205067825 */ /* 0x001fce00078e0206 */
[----:B------:R-:W0:Y:S01]  /*1190*/  LDC R5, c[0x0][0x380] ;  /* 0x0000e000ff057b82 */ /* 0x000e220000000800 */
[----:B------:R-:W3:Y:S01]  /*11a0*/  LDG.E.U16 R7, desc[UR10][R6.64] ;  /* 0x0000000a06077981 */ /* 0x000ee2000c1e1500 */
[----:B-1----:R-:W-:Y:S01]  /*11b0*/  UIADD3 UR6, UPT, UPT, UR6, -0x1, URZ ;  /* 0xffffffff06067890 */ /* 0x002fe2000fffe0ff */
[----:B0-----:R-:W-:Y:S02]  /*11c0*/  IMAD R5, R5, UR4, R4 ;  /* 0x0000000405057c24 */ /* 0x001fe4000f8e0204 */
[----:B------:R-:W-:Y:S02]  /*11d0*/  VIADD R4, R4, UR8 ;  /* 0x0000000804047c36 */ /* 0x000fe40008000000 */
[----:B--2---:R-:W-:-:S03]  /*11e0*/  IMAD.WIDE R8, R5, 0x2, R8 ;  /* 0x0000000205087825 */ /* 0x004fc600078e0208 */
[----:B------:R-:W-:Y:S02]  /*11f0*/  ISETP.GE.AND P0, PT, R4, UR6, PT ;  /* 0x0000000604007c0c */ /* 0x000fe4000bf06270 */
[----:B---3--:R0:W-:Y:S11]  /*1200*/  STG.E.U16 desc[UR10][R8.64], R7 ;  /* 0x0000000708007986 */ /* 0x0081f6000c10150a */
[----:B------:R-:W-:Y:S05]  /*1210*/  @!P0 BRA `(.L_x_20) ;  /* 0xfffffff000088947 */ /* 0x000fea000383ffff */
[----:B------:R-:W-:Y:S05]  /*1220*/  EXIT ;  /* 0x000000000000794d */ /* 0x000fea0003800000 */
.L_x_21:
        /* <DEDUP_REMOVED lines=13> */
.L_x_149:


//--------------------- .text._Z12init_messageiiiPsS_S_S_iiiiiiiiiiii --------------------------
	.section	.text._Z12init_messageiiiPsS_S_S_iiiiiiiiiiii,"ax",@progbits
	.align	128
        .global         _Z12init_messageiiiPsS_S_S_iiiiiiiiiiii
        .type           _Z12init_messageiiiPsS_S_S_iiiiiiiiiiii,@function
        .size           _Z12init_messageiiiPsS_S_S_iiiiiiiiiiii,(.L_x_150 - _Z12init_messageiiiPsS_S_S_iiiiiiiiiiii)
        .other          _Z12init_messageiiiPsS_S_S_iiiiiiiiiiii,@"STO_CUDA_ENTRY STV_DEFAULT"
_Z12init_messageiiiPsS_S_S_iiiiiiiiiiii:
.text._Z12init_messageiiiPsS_S_S_iiiiiiiiiiii:
[----:B------:R-:W-:Y:S08]  /*0000*/  LDC R1, c[0x0][0x37c] ;  /* 0x0000df00ff017b82 */ /* 0x000ff00000000800 */
[----:B------:R-:W0:Y:S01]  /*0010*/  S2UR UR4, SR_CTAID.Y ;  /* 0x00000000000479c3 */ /* 0x000e220000002600 */
[----:B------:R-:W1:Y:S01]  /*0020*/  LDCU UR5, c[0x0][0x380] ;  /* 0x00007000ff0577ac */ /* 0x000e620008000800 */
[----:B0-----:R-:W-:-:S04]  /*0030*/  ULOP3.LUT UR4, URZ, UR4, URZ, 0x33, !UPT ;  /* 0x00000004ff047292 */ /* 0x001fc8000f8e33ff */
[----:B-1----:R-:W-:-:S06]  /*0040*/  UIADD3 UR4, UPT, UPT, UR4, UR5, URZ ;  /* 0x0000000504047290 */ /* 0x002fcc000fffe0ff */
[----:B------:R-:W-:-:S13]  /*0050*/  ISETP.LE.AND P0, PT, RZ, UR4, PT ;  /* 0x00000004ff007c0c */ /* 0x000fda000bf03270 */
[----:B------:R-:W-:Y:S05]  /*0060*/  @!P0 EXIT ;  /* 0x000000000000894d */ /* 0x000fea0003800000 */
[----:B------:R-:W0:Y:S01]  /*0070*/  S2UR UR5, SR_CTAID.X ;  /* 0x00000000000579c3 */ /* 0x000e220000002500 */
[----:B------:R-:W1:Y:S01]  /*0080*/  LDCU UR6, c[0x0][0x384] ;  /* 0x00007080ff0677ac */ /* 0x000e620008000800 */
[----:B0-----:R-:W-:-:S04]  /*0090*/  ULOP3.LUT UR5, URZ, UR5, URZ, 0x33, !UPT ;  /* 0x00000005ff057292 */ /* 0x001fc8000f8e33ff */
[----:B-1----:R-:W-:-:S06]  /*00a0*/  UIADD3 UR5, UPT, UPT, UR5, UR6, URZ ;  /* 0x0000000605057290 */ /* 0x002fcc000fffe0ff */
[----:B------:R-:W-:-:S13]  /*00b0*/  ISETP.LE.AND P0, PT, RZ, UR5, PT ;  /* 0x00000005ff007c0c */ /* 0x000fda000bf03270 */
[----:B------:R-:W-:Y:S05]  /*00c0*/  @!P0 EXIT ;  /* 0x000000000000894d */ /* 0x000fea0003800000 */
[----:B------:R-:W0:Y:S01]  /*00d0*/  LDCU.64 UR12, c[0x0][0x3c8] ;  /* 0x00007900ff0c77ac */ /* 0x000e220008000a00 */
[----:B------:R-:W1:Y:S01]  /*00e0*/  S2R R29, SR_TID.X ;  /* 0x00000000001d7919 */ /* 0x000e620000002100 */
[----:B------:R-:W2:Y:S01]  /*00f0*/  LDC.64 R6, c[0x0][0x3d0] ;  /* 0x0000f400ff067b82 */ /* 0x000ea20000000a00 */
[----:B------:R-:W-:Y:S01]  /*0100*/  BSSY.RECONVERGENT B0, `(.L_x_22) ;  /* 0x0000057000007945 */ /* 0x000fe20003800200 */
[----:B------:R-:W-:Y:S02]  /*0110*/  USHF.R.U32.HI UR10, URZ, 0x1, UR5 ;  /* 0x00000001ff0a7899 */ /* 0x000fe40008011605 */
[----:B------:R-:W-:Y:S02]  /*0120*/  USHF.R.U32.HI UR8, URZ, 0x1, UR4 ;  /* 0x00000001ff087899 */ /* 0x000fe40008011604 */
[----:B------:R-:W-:Y:S02]  /*0130*/  UISETP.GE.U32.AND UP1, UPT, UR5, 0x2, UPT ;  /* 0x000000020500788c */ /* 0x000fe4000bf26070 */
[----:B------:R-:W1:Y:S01]  /*0140*/  LDC.64 R18, c[0x0][0x3b0] ;  /* 0x0000ec00ff127b82 */ /* 0x000e620000000a00 */
[----:B------:R-:W-:-:S02]  /*0150*/  UIADD3 UR7, UPT, UPT, UR10, -0x1, URZ ;  /* 0xffffffff0a077890 */ /* 0x000fc4000fffe0ff */
[----:B------:R-:W-:Y:S02]  /*0160*/  UISETP.GE.U32.AND UP0, UPT, UR4, 0x2, UPT ;  /* 0x000000020400788c */ /* 0x000fe4000bf06070 */
[----:B------:R-:W-:Y:S02]  /*0170*/  USEL UR7, UR7, URZ, UP1 ;  /* 0x000000ff07077287 */ /* 0x000fe40008800000 */
[----:B------:R-:W-:Y:S01]  /*0180*/  UIADD3 UR6, UPT, UPT, UR8, -0x1, URZ ;  /* 0xffffffff08067890 */ /* 0x000fe2000fffe0ff */
[----:B------:R-:W3:Y:S01]  /*0190*/  LDC.64 R16, c[0x0][0x3b8] ;  /* 0x0000ee00ff107b82 */ /* 0x000ee20000000a00 */
[----:B0-----:R-:W-:Y:S02]  /*01a0*/  UISETP.GE.AND UP3, UPT, UR10, UR13, UPT ;  /* 0x0000000d0a00728c */ /* 0x001fe4000bf66270 */
[----:B------:R-:W-:Y:S02]  /*01b0*/  UISETP.LT.AND UP5, UPT, UR10, UR13, UPT ;  /* 0x0000000d0a00728c */ /* 0x000fe4000bfa1270 */
[----:B------:R-:W-:-:S02]  /*01c0*/  UISETP.GE.AND UP2, UPT, UR8, UR12, UPT ;  /* 0x0000000c0800728c */ /* 0x000fc4000bf46270 */
[----:B------:R-:W-:Y:S01]  /*01d0*/  USEL UR11, UR10, UR13, UP5 ;  /* 0x0000000d0a0b7287 */ /* 0x000fe2000a800000 */
[----:B------:R-:W0:Y:S01]  /*01e0*/  LDC.64 R4, c[0x0][0x3d8] ;  /* 0x0000f600ff047b82 */ /* 0x000e220000000a00 */
[----:B------:R-:W-:Y:S01]  /*01f0*/  UISETP.LT.AND UP4, UPT, UR8, UR12, UPT ;  /* 0x0000000c0800728c */ /* 0x000fe2000bf81270 */
[C---:B--2---:R-:W-:Y:S01]  /*0200*/  IMAD R12, R6.reuse, UR7, RZ ;  /* 0x00000007060c7c24 */ /* 0x044fe2000f8e02ff */
[----:B------:R-:W-:Y:S02]  /*0210*/  USEL UR6, UR6, URZ, UP0 ;  /* 0x000000ff06067287 */ /* 0x000fe40008000000 */
[----:B------:R-:W-:Y:S01]  /*0220*/  @!UP3 UIADD3 UR13, UPT, UPT, UR10, 0x1, URZ ;  /* 0x000000010a0db890 */ /* 0x000fe2000fffe0ff */
[C---:B------:R-:W-:Y:S01]  /*0230*/  IMAD R0, R6.reuse, UR11, RZ ;  /* 0x0000000b06007c24 */ /* 0x040fe2000f8e02ff */
[----:B------:R-:W-:Y:S01]  /*0240*/  USEL UR9, UR8, UR12, UP4 ;  /* 0x0000000c08097287 */ /* 0x000fe2000a000000 */
[----:B------:R-:W2:Y:S01]  /*0250*/  LDC.64 R8, c[0x0][0x390] ;  /* 0x0000e400ff087b82 */ /* 0x000ea20000000a00 */
[----:B------:R-:W-:Y:S01]  /*0260*/  @!UP2 UIADD3 UR12, UPT, UPT, UR8, 0x1, URZ ;  /* 0x00000001080ca890 */ /* 0x000fe2000fffe0ff */
[----:B-1----:R-:W-:Y:S01]  /*0270*/  ISETP.GE.AND P1, PT, R29, R19, PT ;  /* 0x000000131d00720c */ /* 0x002fe20003f26270 */
[C---:B------:R-:W-:Y:S01]  /*0280*/  IMAD R10, R19.reuse, 0x2, R0 ;  /* 0x00000002130a7824 */ /* 0x040fe200078e0200 */
[----:B------:R-:W1:Y:S01]  /*0290*/  LDCU.64 UR14, c[0x0][0x358] ;  /* 0x00006b00ff0e77ac */ /* 0x000e620008000a00 */
[----:B------:R-:W-:Y:S01]  /*02a0*/  IMAD R12, R19, 0x3, R12 ;  /* 0x00000003130c7824 */ /* 0x000fe200078e020c */
[----:B------:R-:W-:Y:S01]  /*02b0*/  ISETP.NE.AND P0, PT, R29, RZ, PT ;  /* 0x000000ff1d00720c */ /* 0x000fe20003f05270 */
[----:B------:R-:W-:Y:S01]  /*02c0*/  IMAD R6, R6, UR13, R19 ;  /* 0x0000000d06067c24 */ /* 0x000fe2000f8e0213 */
[----:B------:R-:W4:Y:S01]  /*02d0*/  LDC R2, c[0x0][0x3c4] ;  /* 0x0000f100ff027b82 */ /* 0x000f220000000800 */
[----:B------:R-:W-:-:S02]  /*02e0*/  IMAD R15, R7, UR12, R0 ;  /* 0x0000000c070f7c24 */ /* 0x000fc4000f8e0200 */
[----:B------:R-:W-:Y:S01]  /*02f0*/  IMAD R0, R19, UR5, RZ ;  /* 0x0000000513007c24 */ /* 0x000fe2000f8e02ff */
[----:B------:R-:W1:Y:S01]  /*0300*/  LDCU.64 UR12, c[0x0][0x398] ;  /* 0x00007300ff0c77ac */ /* 0x000e620008000a00 */
[C---:B------:R-:W-:Y:S02]  /*0310*/  IMAD R13, R7.reuse, UR6, R10 ;  /* 0x00000006070d7c24 */ /* 0x040fe4000f8e020a */
[C---:B------:R-:W-:Y:S01]  /*0320*/  IMAD R11, R7.reuse, UR9, R12 ;  /* 0x00000009070b7c24 */ /* 0x040fe2000f8e020c */
[----:B------:R-:W1:Y:S01]  /*0330*/  LDCU.64 UR6, c[0x0][0x3a0] ;  /* 0x00007400ff0677ac */ /* 0x000e620008000a00 */
[----:B------:R-:W-:Y:S02]  /*0340*/  IMAD R7, R7, UR9, R6 ;  /* 0x0000000907077c24 */ /* 0x000fe4000f8e0206 */
[----:B------:R-:W-:Y:S02]  /*0350*/  IMAD R3, R18, UR5, RZ ;  /* 0x0000000512037c24 */ /* 0x000fe4000f8e02ff */
[----:B---3--:R-:W-:-:S02]  /*0360*/  IMAD R6, R16, UR5, RZ ;  /* 0x0000000510067c24 */ /* 0x008fc4000f8e02ff */
[----:B0-----:R-:W-:Y:S02]  /*0370*/  IMAD R0, R5, UR4, R0 ;  /* 0x0000000405007c24 */ /* 0x001fe4000f8e0200 */
[----:B--2---:R-:W-:-:S04]  /*0380*/  IMAD.WIDE R14, R15, 0x2, R8 ;  /* 0x000000020f0e7825 */ /* 0x004fc800078e0208 */
[----:B------:R-:W-:-:S04]  /*0390*/  IMAD.WIDE R12, R13, 0x2, R8 ;  /* 0x000000020d0c7825 */ /* 0x000fc800078e0208 */
[----:B------:R-:W-:-:S04]  /*03a0*/  IMAD.WIDE R10, R11, 0x2, R8 ;  /* 0x000000020b0a7825 */ /* 0x000fc800078e0208 */
[----:B------:R-:W-:-:S04]  /*03b0*/  IMAD.WIDE R8, R7, 0x2, R8 ;  /* 0x0000000207087825 */ /* 0x000fc800078e0208 */
[----:B----4-:R-:W-:Y:S02]  /*03c0*/  IMAD R2, R2, UR4, R3 ;  /* 0x0000000402027c24 */ /* 0x010fe4000f8e0203 */
[----:B------:R-:W-:Y:S01]  /*03d0*/  IMAD R7, R4, UR9, RZ ;  /* 0x0000000904077c24 */ /* 0x000fe2000f8e02ff */
[----:B------:R-:W-:Y:S01]  /*03e0*/  SHF.R.S32.HI R4, RZ, 0x1f, R0 ;  /* 0x0000001fff047819 */ /* 0x000fe20000011400 */
[----:B------:R-:W-:Y:S01]  /*03f0*/  IMAD R3, R17, UR4, R6 ;  /* 0x0000000411037c24 */ /* 0x000fe2000f8e0206 */
[----:B-1----:R-:W-:Y:S06]  /*0400*/  @P1 BRA `(.L_x_23) ;  /* 0x0000000000981947 */ /* 0x002fec0003800000 */
[----:B------:R-:W0:Y:S01]  /*0410*/  S2R R21, SR_CgaCtaId ;  /* 0x0000000000157919 */ /* 0x000e220000008800 */
[----:B------:R-:W1:Y:S01]  /*0420*/  LDC R5, c[0x0][0x360] ;  /* 0x0000d800ff057b82 */ /* 0x000e620000000800 */
[----:B------:R-:W-:Y:S01]  /*0430*/  MOV R26, 0x400 ;  /* 0x00000400001a7802 */ /* 0x000fe20000000f00 */
[----:B------:R-:W-:Y:S01]  /*0440*/  IMAD R20, R19, UR11, RZ ;  /* 0x0000000b13147c24 */ /* 0x000fe2000f8e02ff */
[----:B------:R-:W-:-:S03]  /*0450*/  SHF.R.S32.HI R23, RZ, 0x1f, R7 ;  /* 0x0000001fff177819 */ /* 0x000fc60000011407 */
[----:B------:R-:W-:Y:S01]  /*0460*/  VIADD R27, R26, 0x200 ;  /* 0x000002001a1b7836 */ /* 0x000fe20000000000 */
[----:B------:R-:W-:-:S04]  /*0470*/  IADD3 R6, P1, PT, R7, R20, RZ ;  /* 0x0000001407067210 */ /* 0x000fc80007f3e0ff */
[----:B------:R-:W-:Y:S02]  /*0480*/  LEA.HI.X.SX32 R7, R20, R23, 0x1, P1 ;  /* 0x0000001714077211 */ /* 0x000fe400008f0eff */
[C---:B0-----:R-:W-:Y:S02]  /*0490*/  LEA R26, R21.reuse, R26, 0x18 ;  /* 0x0000001a151a7211 */ /* 0x041fe400078ec0ff */
[----:B------:R-:W-:-:S07]  /*04a0*/  LEA R27, R21, R27, 0x18 ;  /* 0x0000001b151b7211 */ /* 0x000fce00078ec0ff */
.L_x_24:
[----:B------:R-:W-:Y:S02]  /*04b0*/  SHF.R.S32.HI R20, RZ, 0x1f, R29 ;  /* 0x0000001fff147819 */ /* 0x000fe4000001141d */
[----:B------:R-:W-:-:S05]  /*04c0*/  IADD3 R21, P1, PT, R29, R6, RZ ;  /* 0x000000061d157210 */ /* 0x000fca0007f3e0ff */
[----:B------:R-:W-:Y:S01]  /*04d0*/  IMAD.X R22, R20, 0x1, R7, P1 ;  /* 0x0000000114167824 */ /* 0x000fe200008e0607 */
[----:B------:R-:W-:-:S04]  /*04e0*/  LEA R24, P1, R21, UR6, 0x1 ;  /* 0x0000000615187c11 */ /* 0x000fc8000f8208ff */
[----:B------:R-:W-:Y:S02]  /*04f0*/  LEA.HI.X R25, R21, UR7, R22, 0x1, P1 ;  /* 0x0000000715197c11 */ /* 0x000fe400088f0c16 */
[----:B------:R-:W-:-:S03]  /*0500*/  IADD3 R21, P1, PT, R0, R29, RZ ;  /* 0x0000001d00157210 */ /* 0x000fc60007f3e0ff */
[----:B------:R-:W2:Y:S01]  /*0510*/  LDG.E.U16 R24, desc[UR14][R24.64] ;  /* 0x0000000e18187981 */ /* 0x000ea2000c1e1500 */
[----:B------:R-:W-:Y:S02]  /*0520*/  IMAD R28, R29, 0x2, R27 ;  /* 0x000000021d1c7824 */ /* 0x000fe400078e021b */
[----:B------:R-:W-:Y:S01]  /*0530*/  IMAD.X R22, R4, 0x1, R20, P1 ;  /* 0x0000000104167824 */ /* 0x000fe200008e0614 */
[----:B------:R-:W-:-:S04]  /*0540*/  LEA R20, P1, R21, UR12, 0x1 ;  /* 0x0000000c15147c11 */ /* 0x000fc8000f8208ff */
[----:B------:R-:W-:Y:S01]  /*0550*/  LEA.HI.X R21, R21, UR13, R22, 0x1, P1 ;  /* 0x0000000d15157c11 */ /* 0x000fe200088f0c16 */
[----:B------:R-:W-:-:S04]  /*0560*/  IMAD.WIDE R22, R29, 0x2, R12 ;  /* 0x000000021d167825 */ /* 0x000fc800078e020c */
[----:B------:R-:W3:Y:S04]  /*0570*/  LDG.E.U16 R20, desc[UR14][R20.64] ;  /* 0x0000000e14147981 */ /* 0x000ee8000c1e1500 */
[----:B------:R0:W3:Y:S02]  /*0580*/  LDG.E.U16 R21, desc[UR14][R22.64] ;  /* 0x0000000e16157981 */ /* 0x0000e4000c1e1500 */
[----:B0-----:R-:W-:-:S05]  /*0590*/  IMAD.WIDE R22, R29, 0x2, R10 ;  /* 0x000000021d167825 */ /* 0x001fca00078e020a */
[----:B------:R-:W3:Y:S04]  /*05a0*/  LDG.E.U16 R25, desc[UR14][R22.64] ;  /* 0x0000000e16197981 */ /* 0x000ee8000c1e1500 */
[----:B--2---:R0:W-:Y:S01]  /*05b0*/  STS.U16 [R28], R24 ;  /* 0x000000181c007388 */ /* 0x0041e20000000400 */
[----:B---3--:R-:W-:Y:S01]  /*05c0*/  IADD3 R22, PT, PT, R25, R21, R20 ;  /* 0x0000001519167210 */ /* 0x008fe20007ffe014 */
[----:B0-----:R-:W-:-:S04]  /*05d0*/  IMAD.WIDE R24, R29, 0x2, R8 ;  /* 0x000000021d187825 */ /* 0x001fc800078e0208 */
[----:B------:R-:W-:Y:S02]  /*05e0*/  IMAD.WIDE R20, R29, 0x2, R14 ;  /* 0x000000021d147825 */ /* 0x000fe400078e020e */
[----:B------:R-:W2:Y:S04]  /*05f0*/  LDG.E.U16 R25, desc[UR14][R24.64] ;  /* 0x0000000e18197981 */ /* 0x000ea8000c1e1500 */
[----:B------:R-:W2:Y:S02]  /*0600*/  LDG.E.U16 R28, desc[UR14][R20.64] ;  /* 0x0000000e141c7981 */ /* 0x000ea4000c1e1500 */
[----:B--2---:R-:W-:Y:S01]  /*0610*/  IADD3 R28, PT, PT, R25, R22, R28 ;  /* 0x00000016191c7210 */ /* 0x004fe20007ffe01c */
[----:B------:R-:W-:Y:S02]  /*0620*/  IMAD R25, R29, 0x2, R26 ;  /* 0x000000021d197824 */ /* 0x000fe400078e021a */
[----:B-1----:R-:W-:-:S03]  /*0630*/  IMAD.IADD R29, R5, 0x1, R29 ;  /* 0x00000001051d7824 */ /* 0x002fc600078e021d */
[----:B------:R0:W-:Y:S02]  /*0640*/  STS.U16 [R25], R28 ;  /* 0x0000001c19007388 */ /* 0x0001e40000000400 */
[----:B------:R-:W-:-:S13]  /*0650*/  ISETP.GE.AND P1, PT, R29, R19, PT ;  /* 0x000000131d00720c */ /* 0x000fda0003f26270 */
[----:B0-----:R-:W-:Y:S05]  /*0660*/  @!P1 BRA `(.L_x_24) ;  /* 0xfffffffc00909947 */ /* 0x001fea000383ffff */
.L_x_23:
[----:B------:R-:W-:Y:S05]  /*0670*/  BSYNC.RECONVERGENT B0 ;  /* 0x0000000000007941 */ /* 0x000fea0003800200 */
.L_x_22:
[----:B------:R-:W-:Y:S06]  /*0680*/  BAR.SYNC.DEFER_BLOCKING 0x0 ;  /* 0x0000000000007b1d */ /* 0x000fec0000010000 */
[----:B------:R-:W-:Y:S05]  /*0690*/  @P0 EXIT ;  /* 0x000000000000094d */ /* 0x000fea0003800000 */
[----:B------:R-:W0:Y:S01]  /*06a0*/  LDCU UR5, c[0x0][0x3c0] ;  /* 0x00007800ff0577ac */ /* 0x000e220008000800 */
[----:B------:R-:W-:Y:S01]  /*06b0*/  IADD3 R5, PT, PT, R3, R16, R18 ;  /* 0x0000001003057210 */ /* 0x000fe20007ffe012 */
[C---:B------:R-:W-:Y:S01]  /*06c0*/  IMAD R16, R18.reuse, 0x3, -R16 ;  /* 0x0000000312107824 */ /* 0x040fe200078e0a10 */
[C---:B------:R-:W-:Y:S01]  /*06d0*/  ISETP.GE.AND P0, PT, R18.reuse, 0x1, PT ;  /* 0x000000011200780c */ /* 0x040fe20003f06270 */
[----:B------:R-:W-:Y:S01]  /*06e0*/  IMAD R6, R18, 0x2, -R17 ;  /* 0x0000000212067824 */ /* 0x000fe200078e0a11 */
[----:B------:R-:W-:Y:S01]  /*06f0*/  R2UR UR4, R5 ;  /* 0x00000000050472ca */ /* 0x000fe200000e0000 */
[----:B------:R-:W1:Y:S01]  /*0700*/  LDC.64 R18, c[0x0][0x398] ;  /* 0x0000e600ff127b82 */ /* 0x000e620000000a00 */
[C---:B------:R-:W-:Y:S02]  /*0710*/  IMAD.IADD R16, R3.reuse, 0x1, R16 ;  /* 0x0000000103107824 */ /* 0x040fe400078e0210 */
[C---:B------:R-:W-:Y:S01]  /*0720*/  IMAD.IADD R6, R3.reuse, 0x1, R6 ;  /* 0x0000000103067824 */ /* 0x040fe200078e0206 */
[----:B0-----:R-:W-:-:S08]  /*0730*/  VIADDMNMX R17, R3, R17, UR5, PT ;  /* 0x0000000503117e46 */ /* 0x001fd0000b800111 */
[----:B------:R-:W-:Y:S01]  /*0740*/  UISETP.LT.AND UP0, UPT, UR4, UR5, UPT ;  /* 0x000000050400728c */ /* 0x000fe2000bf01270 */
[----:B------:R-:W-:-:S03]  /*0750*/  R2UR UR16, R17 ;  /* 0x00000000111072ca */ /* 0x000fc600000e0000 */
[----:B------:R-:W-:Y:S01]  /*0760*/  USEL UR5, UR4, UR5, UP0 ;  /* 0x0000000504057287 */ /* 0x000fe20008000000 */
[----:B------:R-:W-:Y:S11]  /*0770*/  @!P0 EXIT ;  /* 0x000000000000894d */ /* 0x000ff60003800000 */
[----:B------:R-:W-:Y:S01]  /*0780*/  R2UR UR10, R16 ;  /* 0x00000000100a72ca */ /* 0x000fe200000e0000 */
[----:B------:R-:W-:Y:S01]  /*0790*/  UMOV UR4, URZ ;  /* 0x000000ff00047c82 */ /* 0x000fe20008000000 */
[----:B------:R-:W-:Y:S02]  /*07a0*/  R2UR UR11, R6 ;  /* 0x00000000060b72ca */ /* 0x000fe400000e0000 */
[C---:B-1----:R-:W-:Y:S02]  /*07b0*/  LEA R6, P0, R0.reuse, R18, 0x1 ;  /* 0x0000001200067211 */ /* 0x042fe400078008ff */
[----:B------:R-:W-:Y:S02]  /*07c0*/  PRMT R3, RZ, 0x7610, R3 ;  /* 0x00007610ff037816 */ /* 0x000fe40000000003 */
[----:B------:R-:W-:Y:S02]  /*07d0*/  LEA.HI.X R7, R0, R19, R4, 0x1, P0 ;  /* 0x0000001300077211 */ /* 0x000fe400000f0c04 */
[----:B------:R-:W-:-:S03]  /*07e0*/  PRMT R0, RZ, 0x7610, R0 ;  /* 0x00007610ff007816 */ /* 0x000fc60000000000 */
[----:B------:R-:W-:Y:S02]  /*07f0*/  UISETP.LT.AND UP0, UPT, URZ, UR10, UPT ;  /* 0x0000000aff00728c */ /* 0x000fe4000bf01270 */
[----:B------:R-:W-:Y:S02]  /*0800*/  UISETP.LT.AND UP1, UPT, URZ, UR11, UPT ;  /* 0x0000000bff00728c */ /* 0x000fe4000bf21270 */
[----:B------:R-:W-:Y:S02]  /*0810*/  USEL UR10, URZ, UR10, !UP0 ;  /* 0x0000000aff0a7287 */ /* 0x000fe4000c000000 */
[----:B------:R-:W-:-:S12]  /*0820*/  USEL UR11, URZ, UR11, !UP1 ;  /* 0x0000000bff0b7287 */ /* 0x000fd8000c800000 */
.L_x_30:
[----:B------:R-:W0:Y:S01]  /*0830*/  S2UR UR13, SR_CgaCtaId ;  /* 0x00000000000d79c3 */ /* 0x000e220000008800 */
[----:B------:R-:W-:Y:S01]  /*0840*/  UMOV UR9, 0x400 ;  /* 0x0000040000097882 */ /* 0x000fe20000000000 */
[----:B------:R-:W-:Y:S02]  /*0850*/  UMOV UR12, UR4 ;  /* 0x00000004000c7c82 */ /* 0x000fe40008000000 */
[----:B------:R-:W-:-:S04]  /*0860*/  IMAD.U32 R19, RZ, RZ, UR12 ;  /* 0x0000000cff137e24 */ /* 0x000fc8000f8e00ff */
[----:B--2---:R-:W1:Y:S01]  /*0870*/  LDC R4, c[0x0][0x3b4] ;  /* 0x0000ed00ff047b82 */ /* 0x004e620000000800 */
[----:B0-----:R-:W-:-:S04]  /*0880*/  ULEA UR17, UR13, UR9, 0x18 ;  /* 0x000000090d117291 */ /* 0x001fc8000f8ec0ff */
[----:B------:R-:W-:Y:S02]  /*0890*/  ULEA UR7, UR4, UR17, 0x1 ;  /* 0x0000001104077291 */ /* 0x000fe4000f8e08ff */
[----:B------:R-:W-:-:S06]  /*08a0*/  UIADD3 UR4, UPT, UPT, UR4, 0x1, URZ ;  /* 0x0000000104047890 */ /* 0x000fcc000fffe0ff */
[----:B-1----:R-:W-:Y:S01]  /*08b0*/  ISETP.LE.AND P0, PT, R4, UR4, PT ;  /* 0x0000000404007c0c */ /* 0x002fe2000bf03270 */
[----:B------:R-:W0:-:S12]  /*08c0*/  LDS.U16 R18, [UR7] ;  /* 0x00000007ff127984 */ /* 0x000e180008000400 */
[----:B------:R-:W-:Y:S05]  /*08d0*/  @P0 BRA `(.L_x_25) ;  /* 0x0000000800b40947 */ /* 0x000fea0003800000 */
[----:B------:R-:W-:Y:S01]  /*08e0*/  IMAD.U32 R5, RZ, RZ, UR12 ;  /* 0x0000000cff057e24 */ /* 0x000fe2000f8e00ff */
[----:B------:R-:W-:Y:S01]  /*08f0*/  R2UR UR8, R4 ;  /* 0x00000000040872ca */ /* 0x000fe200000e0000 */
[----:B------:R-:W-:Y:S02]  /*0900*/  ULOP3.LUT UR6, URZ, UR12, URZ, 0x33, !UPT ;  /* 0x0000000cff067292 */ /* 0x000fe4000f8e33ff */
[----:B------:R-:W-:Y:S01]  /*0910*/  IMAD.U32 R19, RZ, RZ, UR12 ;  /* 0x0000000cff137e24 */ /* 0x000fe2000f8e00ff */
[----:B0-----:R-:W-:Y:S02]  /*0920*/  PRMT R16, R18, 0x9910, RZ ;  /* 0x0000991012107816 */ /* 0x001fe400000000ff */
[----:B------:R-:W-:-:S04]  /*0930*/  IADD3 R4, PT, PT, -R5, -0x2, R4 ;  /* 0xfffffffe05047810 */ /* 0x000fc80007ffe104 */
[----:B------:R-:W-:Y:S01]  /*0940*/  ISETP.GE.U32.AND P0, PT, R4, 0xf, PT ;  /* 0x0000000f0400780c */ /* 0x000fe20003f06070 */
[----:B------:R-:W-:Y:S02]  /*0950*/  IMAD.U32 R4, RZ, RZ, UR4 ;  /* 0x00000004ff047e24 */ /* 0x000fe4000f8e00ff */
[----:B------:R-:W-:-:S10]  /*0960*/  UIADD3 UR8, UPT, UPT, UR6, UR8, URZ ;  /* 0x0000000806087290 */ /* 0x000fd4000fffe0ff */
[----:B------:R-:W-:Y:S05]  /*0970*/  @!P0 BRA `(.L_x_26) ;  /* 0x00000004002c8947 */ /* 0x000fea0003800000 */
[----:B------:R-:W-:Y:S01]  /*0980*/  ULOP3.LUT UR6, UR8, 0xfffffff0, URZ, 0xc0, !UPT ;  /* 0xfffffff008067892 */ /* 0x000fe2000f8ec0ff */
[----:B------:R-:W-:Y:S01]  /*0990*/  IMAD.U32 R4, RZ, RZ, UR12 ;  /* 0x0000000cff047e24 */ /* 0x000fe2000f8e00ff */
[----:B------:R-:W-:Y:S01]  /*09a0*/  UIADD3 UR7, UPT, UPT, UR7, 0x10, URZ ;  /* 0x0000001007077890 */ /* 0x000fe2000fffe0ff */
[----:B------:R-:W-:Y:S01]  /*09b0*/  IMAD.U32 R19, RZ, RZ, UR12 ;  /* 0x0000000cff137e24 */ /* 0x000fe2000f8e00ff */
[----:B------:R-:W-:-:S12]  /*09c0*/  UIADD3 UR6, UPT, UPT, -UR6, URZ, URZ ;  /* 0x000000ff06067290 */ /* 0x000fd8000fffe1ff */
.L_x_27:
[----:B------:R-:W0:Y:S01]  /*09d0*/  LDS.S16 R25, [UR7+-0xe] ;  /* 0xfffff207ff197984 */ /* 0x000e220008000600 */
[----:B------:R-:W-:-:S03]  /*09e0*/  UIADD3 UR6, UPT, UPT, UR6, 0x10, URZ ;  /* 0x0000001006067890 */ /* 0x000fc6000fffe0ff */
[----:B------:R-:W1:Y:S01]  /*09f0*/  LDS.S16 R27, [UR7+-0xc] ;  /* 0xfffff407ff1b7984 */ /* 0x000e620008000600 */
[----:B------:R-:W-:-:S03]  /*0a00*/  UISETP.NE.AND UP0, UPT, UR6, URZ, UPT ;  /* 0x000000ff0600728c */ /* 0x000fc6000bf05270 */
[----:B------:R-:W2:Y:S04]  /*0a10*/  LDS.S16 R29, [UR7+-0xa] ;  /* 0xfffff607ff1d7984 */ /* 0x000ea80008000600 */
[----:B------:R-:W3:Y:S04]  /*0a20*/  LDS.S16 R23, [UR7+-0x8] ;  /* 0xfffff807ff177984 */ /* 0x000ee80008000600 */
[----:B------:R-:W4:Y:S04]  /*0a30*/  LDS.S16 R22, [UR7+-0x6] ;  /* 0xfffffa07ff167984 */ /* 0x000f280008000600 */
[----:B------:R-:W5:Y:S04]  /*0a40*/  LDS.S16 R21, [UR7+-0x4] ;  /* 0xfffffc07ff157984 */ /* 0x000f680008000600 */
[----:B------:R-:W5:Y:S04]  /*0a50*/  LDS.S16 R17, [UR7+-0x2] ;  /* 0xfffffe07ff117984 */ /* 0x000f680008000600 */
[----:B------:R-:W5:Y:S04]  /*0a60*/  LDS.S16 R5, [UR7] ;  /* 0x00000007ff057984 */ /* 0x000f680008000600 */
[----:B------:R-:W5:Y:S01]  /*0a70*/  LDS.S16 R20, [UR7+0x2] ;  /* 0x00000207ff147984 */ /* 0x000f620008000600 */
[----:B0-----:R-:W-:-:S02]  /*0a80*/  VIMNMX R24, PT, PT, R25, R16, PT ;  /* 0x0000001019187248 */ /* 0x001fc40003fe0100 */
[----:B------:R-:W-:Y:S02]  /*0a90*/  ISETP.GT.AND P1, PT, R16, R25, PT ;  /* 0x000000191000720c */ /* 0x000fe40003f24270 */
[CC--:B-1----:R-:W-:Y:S02]  /*0aa0*/  VIMNMX R16, PT, PT, R24.reuse, R27.reuse, PT ;  /* 0x0000001b18107248 */ /* 0x0c2fe40003fe0100 */
[----:B------:R-:W-:Y:S02]  /*0ab0*/  ISETP.GT.AND P0, PT, R24, R27, PT ;  /* 0x0000001b1800720c */ /* 0x000fe40003f04270 */
[CC--:B--2---:R-:W-:Y:S02]  /*0ac0*/  ISETP.GT.AND P4, PT, R16.reuse, R29.reuse, PT ;  /* 0x0000001d1000720c */ /* 0x0c4fe40003f84270 */
[----:B------:R-:W-:Y:S02]  /*0ad0*/  VIMNMX R24, PT, PT, R16, R29, PT ;  /* 0x0000001d10187248 */ /* 0x000fe40003fe0100 */
[----:B------:R-:W0:Y:S02]  /*0ae0*/  LDS.S16 R16, [UR7+0x4] ;  /* 0x00000407ff107984 */ /* 0x000e240008000600 */
[-C--:B---3--:R-:W-:Y:S01]  /*0af0*/  VIMNMX R25, PT, PT, R24, R23.reuse, PT ;  /* 0x0000001718197248 */ /* 0x088fe20003fe0100 */
[----:B------:R-:W-:Y:S01]  /*0b00*/  @P1 VIADD R19, R4, 0x1 ;  /* 0x0000000104131836 */ /* 0x000fe20000000000 */
[----:B------:R-:W-:-:S02]  /*0b10*/  ISETP.GT.AND P5, PT, R24, R23, PT ;  /* 0x000000171800720c */ /* 0x000fc40003fa4270 */
[----:B------:R-:W1:Y:S01]  /*0b20*/  LDS.S16 R23, [UR7+0x6] ;  /* 0x00000607ff177984 */ /* 0x000e620008000600 */
[CC--:B----4-:R-:W-:Y:S01]  /*0b30*/  ISETP.GT.AND P3, PT, R25.reuse, R22.reuse, PT ;  /* 0x000000161900720c */ /* 0x0d0fe20003f64270 */
[C---:B------:R-:W-:Y:S01]  /*0b40*/  @P0 VIADD R19, R4.reuse, 0x2 ;  /* 0x0000000204130836 */ /* 0x040fe20000000000 */
[----:B------:R-:W-:Y:S01]  /*0b50*/  VIMNMX R24, PT, PT, R25, R22, PT ;  /* 0x0000001619187248 */ /* 0x000fe20003fe0100 */
[----:B------:R-:W-:Y:S01]  /*0b60*/  @P4 VIADD R19, R4, 0x3 ;  /* 0x0000000304134836 */ /* 0x000fe20000000000 */
[----:B------:R-:W2:Y:S02]  /*0b70*/  LDS.S16 R22, [UR7+0x8] ;  /* 0x00000807ff167984 */ /* 0x000ea40008000600 */
[CC--:B-----5:R-:W-:Y:S02]  /*0b80*/  ISETP.GT.AND P2, PT, R24.reuse, R21.reuse, PT ;  /* 0x000000151800720c */ /* 0x0e0fe40003f44270 */
[----:B------:R-:W-:Y:S02]  /*0b90*/  VIMNMX R26, PT, PT, R24, R21, PT ;  /* 0x00000015181a7248 */ /* 0x000fe40003fe0100 */
[----:B------:R-:W3:Y:S01]  /*0ba0*/  LDS.S16 R21, [UR7+0xa] ;  /* 0x00000a07ff157984 */ /* 0x000ee20008000600 */
[----:B------:R-:W-:Y:S01]  /*0bb0*/  @P5 VIADD R19, R4, 0x4 ;  /* 0x0000000404135836 */ /* 0x000fe20000000000 */
[-C--:B------:R-:W-:Y:S01]  /*0bc0*/  ISETP.GT.AND P1, PT, R26, R17.reuse, PT ;  /* 0x000000111a00720c */ /* 0x080fe20003f24270 */
[----:B------:R-:W-:Y:S01]  /*0bd0*/  @P3 VIADD R19, R4, 0x5 ;  /* 0x0000000504133836 */ /* 0x000fe20000000000 */
[----:B------:R-:W4:Y:S01]  /*0be0*/  LDS.S16 R24, [UR7+0xc] ;  /* 0x00000c07ff187984 */ /* 0x000f220008000600 */
[----:B------:R-:W-:-:S03]  /*0bf0*/  VIMNMX R26, PT, PT, R26, R17, PT ;  /* 0x000000111a1a7248 */ /* 0x000fc60003fe0100 */
[----:B------:R-:W5:Y:S01]  /*0c00*/  LDS.S16 R17, [UR7+0xe] ;  /* 0x00000e07ff117984 */ /* 0x000f620008000600 */
[-C--:B------:R-:W-:Y:S01]  /*0c10*/  ISETP.GT.AND P0, PT, R26, R5.reuse, PT ;  /* 0x000000051a00720c */ /* 0x080fe20003f04270 */
[----:B------:R-:W-:Y:S01]  /*0c20*/  @P2 VIADD R19, R4, 0x6 ;  /* 0x0000000604132836 */ /* 0x000fe20000000000 */
[----:B------:R-:W-:-:S04]  /*0c30*/  VIMNMX R5, PT, PT, R26, R5, PT ;  /* 0x000000051a057248 */ /* 0x000fc80003fe0100 */
[CC--:B------:R-:W-:Y:S01]  /*0c40*/  ISETP.GT.AND P4, PT, R5.reuse, R20.reuse, PT ;  /* 0x000000140500720c */ /* 0x0c0fe20003f84270 */
[C---:B------:R-:W-:Y:S01]  /*0c50*/  @P1 VIADD R19, R4.reuse, 0x7 ;  /* 0x0000000704131836 */ /* 0x040fe20000000000 */
[----:B------:R-:W-:Y:S02]  /*0c60*/  VIMNMX R25, PT, PT, R5, R20, PT ;  /* 0x0000001405197248 */ /* 0x000fe40003fe0100 */
[----:B------:R-:W5:Y:S01]  /*0c70*/  LDS.S16 R5, [UR7+0x10] ;  /* 0x00001007ff057984 */ /* 0x000f620008000600 */
[----:B------:R-:W-:Y:S02]  /*0c80*/  UIADD3 UR7, UPT, UPT, UR7, 0x20, URZ ;  /* 0x0000002007077890 */ /* 0x000fe4000fffe0ff */
[----:B------:R-:W-:Y:S01]  /*0c90*/  @P0 VIADD R19, R4, 0x8 ;  /* 0x0000000804130836 */ /* 0x000fe20000000000 */
[CC--:B0-----:R-:W-:Y:S02]  /*0ca0*/  ISETP.GT.AND P2, PT, R25.reuse, R16.reuse, PT ;  /* 0x000000101900720c */ /* 0x0c1fe40003f44270 */
[----:B------:R-:W-:-:S03]  /*0cb0*/  VIMNMX R16, PT, PT, R25, R16, PT ;  /* 0x0000001019107248 */ /* 0x000fc60003fe0100 */
[----:B------:R-:W-:Y:S01]  /*0cc0*/  @P4 VIADD R19, R4, 0x9 ;  /* 0x0000000904134836 */ /* 0x000fe20000000000 */
[CC--:B-1----:R-:W-:Y:S02]  /*0cd0*/  VIMNMX R25, PT, PT, R16.reuse, R23.reuse, PT ;  /* 0x0000001710197248 */ /* 0x0c2fe40003fe0100 */
[----:B------:R-:W-:Y:S02]  /*0ce0*/  ISETP.GT.AND P1, PT, R16, R23, PT ;  /* 0x000000171000720c */ /* 0x000fe40003f24270 */
[----:B--2---:R-:W-:-:S03]  /*0cf0*/  VIMNMX R16, PT, PT, R25, R22, PT ;  /* 0x0000001619107248 */ /* 0x004fc60003fe0100 */
[----:B------:R-:W-:Y:S01]  /*0d00*/  @P2 VIADD R19, R4, 0xa ;  /* 0x0000000a04132836 */ /* 0x000fe20000000000 */
[----:B------:R-:W-:Y:S02]  /*0d10*/  ISETP.GT.AND P0, PT, R25, R22, PT ;  /* 0x000000161900720c */ /* 0x000fe40003f04270 */
[CC--:B---3--:R-:W-:Y:S02]  /*0d20*/  VIMNMX R23, PT, PT, R16.reuse, R21.reuse, PT ;  /* 0x0000001510177248 */ /* 0x0c8fe40003fe0100 */
[----:B------:R-:W-:Y:S02]  /*0d30*/  ISETP.GT.AND P3, PT, R16, R21, PT ;  /* 0x000000151000720c */ /* 0x000fe40003f64270 */
[CC--:B----4-:R-:W-:Y:S01]  /*0d40*/  ISETP.GT.AND P2, PT, R23.reuse, R24.reuse, PT ;  /* 0x000000181700720c */ /* 0x0d0fe20003f44270 */
[----:B------:R-:W-:Y:S01]  /*0d50*/  @P1 VIADD R19, R4, 0xb ;  /* 0x0000000b04131836 */ /* 0x000fe20000000000 */
[----:B------:R-:W-:-:S04]  /*0d60*/  VIMNMX R24, PT, PT, R23, R24, PT ;  /* 0x0000001817187248 */ /* 0x000fc80003fe0100 */
[-C--:B-----5:R-:W-:Y:S01]  /*0d70*/  ISETP.GT.AND P1, PT, R24, R17.reuse, PT ;  /* 0x000000111800720c */ /* 0x0a0fe20003f24270 */
[----:B------:R-:W-:Y:S01]  /*0d80*/  @P0 VIADD R19, R4, 0xc ;  /* 0x0000000c04130836 */ /* 0x000fe20000000000 */
[----:B------:R-:W-:-:S03]  /*0d90*/  VIMNMX R16, PT, PT, R24, R17, PT ;  /* 0x0000001118107248 */ /* 0x000fc60003fe0100 */
[C---:B------:R-:W-:Y:S02]  /*0da0*/  @P3 VIADD R19, R4.reuse, 0xd ;  /* 0x0000000d04133836 */ /* 0x040fe40000000000 */
[----:B------:R-:W-:Y:S01]  /*0db0*/  @P2 VIADD R19, R4, 0xe ;  /* 0x0000000e04132836 */ /* 0x000fe20000000000 */
[CC--:B------:R-:W-:Y:S02]  /*0dc0*/  ISETP.GT.AND P0, PT, R16.reuse, R5.reuse, PT ;  /* 0x000000051000720c */ /* 0x0c0fe40003f04270 */
[----:B------:R-:W-:-:S03]  /*0dd0*/  VIMNMX R16, PT, PT, R16, R5, PT ;  /* 0x0000000510107248 */ /* 0x000fc60003fe0100 */
[C---:B------:R-:W-:Y:S02]  /*0de0*/  @P1 VIADD R19, R4.reuse, 0xf ;  /* 0x0000000f04131836 */ /* 0x040fe40000000000 */
[----:B------:R-:W-:-:S05]  /*0df0*/  VIADD R4, R4, 0x10 ;  /* 0x0000001004047836 */ /* 0x000fca0000000000 */
[----:B------:R-:W-:Y:S01]  /*0e00*/  SEL R19, R4, R19, P0 ;  /* 0x0000001304137207 */ /* 0x000fe20000000000 */
[----:B------:R-:W-:Y:S06]  /*0e10*/  BRA.U UP0, `(.L_x_27) ;  /* 0xfffffff900ec7547 */ /* 0x000fec000b83ffff */
[----:B------:R-:W-:-:S07]  /*0e20*/  VIADD R4, R4, 0x1 ;  /* 0x0000000104047836 */ /* 0x000fce0000000000 */
.L_x_26:
[----:B------:R-:W-:-:S09]  /*0e30*/  ULOP3.LUT UP0, URZ, UR8, 0xf, URZ, 0xc0, !UPT ;  /* 0x0000000f08ff7892 */ /* 0x000fd2000f80c0ff */
[----:B------:R-:W-:Y:S05]  /*0e40*/  BRA.U !UP0, `(.L_x_25) ;  /* 0x0000000508587547 */ /* 0x000fea000b800000 */
[----:B------:R-:W0:Y:S01]  /*0e50*/  LDC.U16 R5, c[0x0][0x3b4] ;  /* 0x0000ed00ff057b82 */ /* 0x000e220000000400 */
[----:B------:R-:W-:-:S05]  /*0e60*/  LOP3.LUT R20, RZ, R3, RZ, 0x33, !PT ;  /* 0x00000003ff147212 */ /* 0x000fca00078e33ff */
[----:B0-----:R-:W-:-:S05]  /*0e70*/  IMAD.IADD R20, R20, 0x1, R5 ;  /* 0x0000000114147824 */ /* 0x001fca00078e0205 */
[----:B------:R-:W-:-:S04]  /*0e80*/  LOP3.LUT R20, R20, 0xf, RZ, 0xc0, !PT ;  /* 0x0000000f14147812 */ /* 0x000fc800078ec0ff */
[C---:B------:R-:W-:Y:S01]  /*0e90*/  LOP3.LUT P0, RZ, R20.reuse, 0x7, RZ, 0xc0, !PT ;  /* 0x0000000714ff7812 */ /* 0x040fe2000780c0ff */
[----:B------:R-:W-:-:S05]  /*0ea0*/  VIADD R17, R20, 0xffffffff ;  /* 0xffffffff14117836 */ /* 0x000fca0000000000 */
[----:B------:R-:W-:-:S13]  /*0eb0*/  ISETP.GE.U32.AND P1, PT, R17, 0x7, PT ;  /* 0x000000071100780c */ /* 0x000fda0003f26070 */
[----:B------:R-:W-:Y:S05]  /*0ec0*/  @!P1 BRA `(.L_x_28) ;  /* 0x0000000000889947 */ /* 0x000fea0003800000 */
[----:B------:R-:W-:-:S05]  /*0ed0*/  LEA R25, R4, UR17, 0x1 ;  /* 0x0000001104197c11 */ /* 0x000fca000f8e08ff */
[----:B------:R-:W0:Y:S04]  /*0ee0*/  LDS.S16 R21, [R25] ;  /* 0x0000000019157984 */ /* 0x000e280000000600 */
[----:B------:R-:W1:Y:S04]  /*0ef0*/  LDS.S16 R23, [R25+0x2] ;  /* 0x0000020019177984 */ /* 0x000e680000000600 */
[----:B------:R-:W2:Y:S04]  /*0f00*/  LDS.S16 R27, [R25+0x4] ;  /* 0x00000400191b7984 */ /* 0x000ea80000000600 */
[----:B------:R-:W3:Y:S04]  /*0f10*/  LDS.S16 R20, [R25+0x6] ;  /* 0x0000060019147984 */ /* 0x000ee80000000600 */
[----:B------:R-:W4:Y:S04]  /*0f20*/  LDS.S16 R17, [R25+0x8] ;  /* 0x0000080019117984 */ /* 0x000f280000000600 */
[----:B------:R-:W-:Y:S01]  /*0f30*/  LDS.S16 R24, [R25+0xe] ;  /* 0x00000e0019187984 */ /* 0x000fe20000000600 */
[----:B0-----:R-:W-:-:S02]  /*0f40*/  VIMNMX R22, PT, PT, R16, R21, PT ;  /* 0x0000001510167248 */ /* 0x001fc40003fe0100 */
[----:B------:R-:W-:Y:S02]  /*0f50*/  ISETP.GT.AND P3, PT, R16, R21, PT ;  /* 0x000000151000720c */ /* 0x000fe40003f64270 */
[CC--:B-1----:R-:W-:Y:S02]  /*0f60*/  ISETP.GT.AND P4, PT, R22.reuse, R23.reuse, PT ;  /* 0x000000171600720c */ /* 0x0c2fe40003f84270 */
[----:B------:R-:W-:Y:S02]  /*0f70*/  VIMNMX R26, PT, PT, R22, R23, PT ;  /* 0x00000017161a7248 */ /* 0x000fe40003fe0100 */
[----:B------:R-:W0:Y:S01]  /*0f80*/  LDS.S16 R22, [R25+0xa] ;  /* 0x00000a0019167984 */ /* 0x000e220000000600 */
[----:B------:R-:W-:Y:S02]  /*0f90*/  SEL R19, R4, R19, P3 ;  /* 0x0000001304137207 */ /* 0x000fe40001800000 */
[CC--:B--2---:R-:W-:Y:S01]  /*0fa0*/  ISETP.GT.AND P1, PT, R26.reuse, R27.reuse, PT ;  /* 0x0000001b1a00720c */ /* 0x0c4fe20003f24270 */
[----:B------:R-:W1:Y:S01]  /*0fb0*/  LDS.S16 R23, [R25+0xc] ;  /* 0x00000c0019177984 */ /* 0x000e620000000600 */
[----:B------:R-:W-:-:S04]  /*0fc0*/  VIMNMX R27, PT, PT, R26, R27, PT ;  /* 0x0000001b1a1b7248 */ /* 0x000fc80003fe0100 */
[CC--:B---3--:R-:W-:Y:S01]  /*0fd0*/  VIMNMX R16, PT, PT, R27.reuse, R20.reuse, PT ;  /* 0x000000141b107248 */ /* 0x0c8fe20003fe0100 */
[----:B------:R-:W-:Y:S01]  /*0fe0*/  @P4 VIADD R19, R4, 0x1 ;  /* 0x0000000104134836 */ /* 0x000fe20000000000 */
[----:B------:R-:W-:Y:S02]  /*0ff0*/  ISETP.GT.AND P2, PT, R27, R20, PT ;  /* 0x000000141b00720c */ /* 0x000fe40003f44270 */
[CC--:B----4-:R-:W-:Y:S02]  /*1000*/  VIMNMX R21, PT, PT, R16.reuse, R17.reuse, PT ;  /* 0x0000001110157248 */ /* 0x0d0fe40003fe0100 */
[----:B------:R-:W-:Y:S01]  /*1010*/  ISETP.GT.AND P3, PT, R16, R17, PT ;  /* 0x000000111000720c */ /* 0x000fe20003f64270 */
[----:B------:R-:W-:-:S08]  /*1020*/  @P1 VIADD R19, R4, 0x2 ;  /* 0x0000000204131836 */ /* 0x000fd00000000000 */
[----:B------:R-:W-:-:S04]  /*1030*/  @P2 VIADD R19, R4, 0x3 ;  /* 0x0000000304132836 */ /* 0x000fc80000000000 */
[----:B------:R-:W-:Y:S01]  /*1040*/  @P3 VIADD R19, R4, 0x4 ;  /* 0x0000000404133836 */ /* 0x000fe20000000000 */
[CC--:B0-----:R-:W-:Y:S02]  /*1050*/  VIMNMX R16, PT, PT, R21.reuse, R22.reuse, PT ;  /* 0x0000001615107248 */ /* 0x0c1fe40003fe0100 */
[----:B------:R-:W-:Y:S02]  /*1060*/  ISETP.GT.AND P4, PT, R21, R22, PT ;  /* 0x000000161500720c */ /* 0x000fe40003f84270 */
[CC--:B-1----:R-:W-:Y:S02]  /*1070*/  ISETP.GT.AND P1, PT, R16.reuse, R23.reuse, PT ;  /* 0x000000171000720c */ /* 0x0c2fe40003f24270 */
[----:B------:R-:W-:-:S04]  /*1080*/  VIMNMX R23, PT, PT, R16, R23, PT ;  /* 0x0000001710177248 */ /* 0x000fc80003fe0100 */
[CC--:B------:R-:W-:Y:S02]  /*1090*/  ISETP.GT.AND P2, PT, R23.reuse, R24.reuse, PT ;  /* 0x000000181700720c */ /* 0x0c0fe40003f44270 */
[----:B------:R-:W-:-:S03]  /*10a0*/  VIMNMX R16, PT, PT, R23, R24, PT ;  /* 0x0000001817107248 */ /* 0x000fc60003fe0100 */
[C---:B------:R-:W-:Y:S02]  /*10b0*/  @P4 VIADD R19, R4.reuse, 0x5 ;  /* 0x0000000504134836 */ /* 0x040fe40000000000 */
[----:B------:R-:W-:-:S06]  /*10c0*/  @P1 VIADD R19, R4, 0x6 ;  /* 0x0000000604131836 */ /* 0x000fcc0000000000 */
[C---:B------:R-:W-:Y:S02]  /*10d0*/  @P2 VIADD R19, R4.reuse, 0x7 ;  /* 0x0000000704132836 */ /* 0x040fe40000000000 */
[----:B------:R-:W-:-:S07]  /*10e0*/  VIADD R4, R4, 0x8 ;  /* 0x0000000804047836 */ /* 0x000fce0000000000 */
.L_x_28:
[----:B------:R-:W-:Y:S05]  /*10f0*/  @!P0 BRA `(.L_x_25) ;  /* 0x0000000000ac8947 */ /* 0x000fea0003800000 */
[----:B------:R-:W-:-:S05]  /*1100*/  LOP3.LUT R20, RZ, R0, RZ, 0x33, !PT ;  /* 0x00000000ff147212 */ /* 0x000fca00078e33ff */
[----:B------:R-:W-:-:S05]  /*1110*/  IMAD.IADD R20, R5, 0x1, R20 ;  /* 0x0000000105147824 */ /* 0x000fca00078e0214 */
[----:B------:R-:W-:-:S04]  /*1120*/  LOP3.LUT R20, R20, 0xffff, RZ, 0xc0, !PT ;  /* 0x0000ffff14147812 */ /* 0x000fc800078ec0ff */
[----:B------:R-:W-:-:S05]  /*1130*/  LOP3.LUT R5, R20, 0x7, RZ, 0xc0, !PT ;  /* 0x0000000714057812 */ /* 0x000fca00078ec0ff */
[----:B------:R-:W-:Y:S01]  /*1140*/  VIADD R17, R5, 0xffffffff ;  /* 0xffffffff05117836 */ /* 0x000fe20000000000 */
[----:B------:R-:W-:-:S04]  /*1150*/  LOP3.LUT R5, R20, 0x3, RZ, 0xc0, !PT ;  /* 0x0000000314057812 */ /* 0x000fc800078ec0ff */
[----:B------:R-:W-:Y:S02]  /*1160*/  ISETP.GE.U32.AND P0, PT, R17, 0x3, PT ;  /* 0x000000031100780c */ /* 0x000fe40003f06070 */
[----:B------:R-:W-:-:S11]  /*1170*/  ISETP.NE.AND P1, PT, R5, RZ, PT ;  /* 0x000000ff0500720c */ /* 0x000fd60003f25270 */
[----:B------:R-:W-:Y:S05]  /*1180*/  @!P0 BRA `(.L_x_29) ;  /* 0x0000000000488947 */ /* 0x000fea0003800000 */
[----:B------:R-:W-:-:S05]  /*1190*/  LEA R17, R4, UR17, 0x1 ;  /* 0x0000001104117c11 */ /* 0x000fca000f8e08ff */
[----:B------:R-:W0:Y:S04]  /*11a0*/  LDS.S16 R21, [R17] ;  /* 0x0000000011157984 */ /* 0x000e280000000600 */
[----:B------:R-:W1:Y:S04]  /*11b0*/  LDS.S16 R23, [R17+0x2] ;  /* 0x0000020011177984 */ /* 0x000e680000000600 */
[----:B------:R-:W2:Y:S04]  /*11c0*/  LDS.S16 R25, [R17+0x4] ;  /* 0x0000040011197984 */ /* 0x000ea80000000600 */
[----:B------:R-:W3:Y:S01]  /*11d0*/  LDS.S16 R27, [R17+0x6] ;  /* 0x00000600111b7984 */ /* 0x000ee20000000600 */
[----:B0-----:R-:W-:-:S02]  /*11e0*/  VIMNMX R20, PT, PT, R16, R21, PT ;  /* 0x0000001510147248 */ /* 0x001fc40003fe0100 */
[----:B------:R-:W-:Y:S02]  /*11f0*/  ISETP.GT.AND P0, PT, R16, R21, PT ;  /* 0x000000151000720c */ /* 0x000fe40003f04270 */
[CC--:B-1----:R-:W-:Y:S02]  /*1200*/  VIMNMX R22, PT, PT, R20.reuse, R23.reuse, PT ;  /* 0x0000001714167248 */ /* 0x0c2fe40003fe0100 */
[----:B------:R-:W-:Y:S02]  /*1210*/  ISETP.GT.AND P2, PT, R20, R23, PT ;  /* 0x000000171400720c */ /* 0x000fe40003f44270 */
[CC--:B--2---:R-:W-:Y:S02]  /*1220*/  ISETP.GT.AND P3, PT, R22.reuse, R25.reuse, PT ;  /* 0x000000191600720c */ /* 0x0c4fe40003f64270 */
[----:B------:R-:W-:Y:S02]  /*1230*/  VIMNMX R22, PT, PT, R22, R25, PT ;  /* 0x0000001916167248 */ /* 0x000fe40003fe0100 */
[----:B------:R-:W-:-:S02]  /*1240*/  SEL R19, R4, R19, P0 ;  /* 0x0000001304137207 */ /* 0x000fc40000000000 */
[CC--:B---3--:R-:W-:Y:S02]  /*1250*/  ISETP.GT.AND P4, PT, R22.reuse, R27.reuse, PT ;  /* 0x0000001b1600720c */ /* 0x0c8fe40003f84270 */
[----:B------:R-:W-:-:S03]  /*1260*/  VIMNMX R16, PT, PT, R22, R27, PT ;  /* 0x0000001b16107248 */ /* 0x000fc60003fe0100 */
[C---:B------:R-:W-:Y:S02]  /*1270*/  @P2 VIADD R19, R4.reuse, 0x1 ;  /* 0x0000000104132836 */ /* 0x040fe40000000000 */
[----:B------:R-:W-:-:S06]  /*1280*/  @P3 VIADD R19, R4, 0x2 ;  /* 0x0000000204133836 */ /* 0x000fcc0000000000 */
[C---:B------:R-:W-:Y:S02]  /*1290*/  @P4 VIADD R19, R4.reuse, 0x3 ;  /* 0x0000000304134836 */ /* 0x040fe40000000000 */
[----:B------:R-:W-:-:S07]  /*12a0*/  VIADD R4, R4, 0x4 ;  /* 0x0000000404047836 */ /* 0x000fce0000000000 */
.L_x_29:
[----:B------:R-:W-:Y:S05]  /*12b0*/  @!P1 BRA `(.L_x_25) ;  /* 0x00000000003c9947 */ /* 0x000fea0003800000 */
[----:B------:R-:W-:Y:S02]  /*12c0*/  LEA R20, R4, UR17, 0x1 ;  /* 0x0000001104147c11 */ /* 0x000fe4000f8e08ff */
[----:B------:R-:W-:-:S03]  /*12d0*/  ISETP.NE.AND P1, PT, R5, 0x1, PT ;  /* 0x000000010500780c */ /* 0x000fc60003f25270 */
[----:B------:R-:W0:Y:S02]  /*12e0*/  LDS.S16 R17, [R20] ;  /* 0x0000000014117984 */ /* 0x000e240000000600 */
[----:B0-----:R-:W-:Y:S02]  /*12f0*/  ISETP.GT.AND P0, PT, R16, R17, PT ;  /* 0x000000111000720c */ /* 0x001fe40003f04270 */
[----:B------:R-:W-:Y:S02]  /*1300*/  VIMNMX R22, PT, PT, R17, R16, PT ;  /* 0x0000001011167248 */ /* 0x000fe40003fe0100 */
[----:B------:R-:W-:-:S04]  /*1310*/  SEL R19, R4, R19, P0 ;  /* 0x0000001304137207 */ /* 0x000fc80000000000 */
[----:B------:R-:W-:Y:S05]  /*1320*/  @!P1 BRA `(.L_x_25) ;  /* 0x0000000000209947 */ /* 0x000fea0003800000 */
[----:B------:R-:W-:Y:S02]  /*1330*/  ISETP.NE.AND P1, PT, R5, 0x2, PT ;  /* 0x000000020500780c */ /* 0x000fe40003f25270 */
[----:B------:R-:W0:Y:S11]  /*1340*/  LDS.S16 R5, [R20+0x2] ;  /* 0x0000020014057984 */ /* 0x000e360000000600 */
[----:B------:R-:W1:Y:S01]  /*1350*/  @P1 LDS.S16 R16, [R20+0x4] ;  /* 0x0000040014101984 */ /* 0x000e620000000600 */
[----:B0-----:R-:W-:-:S02]  /*1360*/  ISETP.GT.AND P0, PT, R22, R5, PT ;  /* 0x000000051600720c */ /* 0x001fc40003f04270 */
[----:B------:R-:W-:-:S04]  /*1370*/  VIMNMX R5, PT, PT, R22, R5, PT ;  /* 0x0000000516057248 */ /* 0x000fc80003fe0100 */
[----:B-1----:R-:W-:-:S07]  /*1380*/  ISETP.GT.AND P2, PT, R5, R16, P1 ;  /* 0x000000100500720c */ /* 0x002fce0000f44270 */
[----:B------:R-:W-:-:S06]  /*1390*/  @P0 VIADD R19, R4, 0x1 ;  /* 0x0000000104130836 */ /* 0x000fcc0000000000 */
[----:B------:R-:W-:-:S07]  /*13a0*/  @P2 VIADD R19, R4, 0x2 ;  /* 0x0000000204132836 */ /* 0x000fce0000000000 */
.L_x_25:
[----:B------:R-:W-:Y:S01]  /*13b0*/  IMAD.WIDE R4, R19, 0x2, R6 ;  /* 0x0000000213047825 */ /* 0x000fe200078e0206 */
[----:B------:R-:W-:Y:S01]  /*13c0*/  UIADD3 UR9, UPT, UPT, UR9, 0x200, URZ ;  /* 0x0000020009097890 */ /* 0x000fe2000fffe0ff */
[----:B------:R-:W1:Y:S03]  /*13d0*/  LDCU.128 UR20, c[0x0][0x3a0] ;  /* 0x00007400ff1477ac */ /* 0x000e660008000c00 */
[----:B------:R-:W2:Y:S01]  /*13e0*/  LDG.E.U16 R25, desc[UR14][R4.64] ;  /* 0x0000000e04197981 */ /* 0x000ea2000c1e1500 */
[----:B------:R-:W-:Y:S01]  /*13f0*/  IADD3 R17, P0, PT, R2, UR12, RZ ;  /* 0x0000000c02117c10 */ /* 0x000fe2000ff1e0ff */
[----:B------:R-:W-:-:S03]  /*1400*/  ULEA UR13, UR13, UR9, 0x18 ;  /* 0x000000090d0d7291 */ /* 0x000fc6000f8ec0ff */
[----:B------:R-:W-:Y:S01]  /*1410*/  LEA.HI.X.SX32 R22, R2, RZ, 0x1, P0 ;  /* 0x000000ff02167211 */ /* 0x000fe200000f0eff */
[----:B------:R-:W-:Y:S01]  /*1420*/  IMAD.SHL.U32 R16, R17, 0x2, RZ ;  /* 0x0000000211107824 */ /* 0x000fe200078e00ff */
[----:B------:R-:W3:Y:S01]  /*1430*/  LDCU.64 UR8, c[0x0][0x390] ;  /* 0x00007200ff0877ac */ /* 0x000ee20008000a00 */
[----:B------:R-:W-:Y:S02]  /*1440*/  LEA R20, R19, UR13, 0x1 ;  /* 0x0000000d13147c11 */ /* 0x000fe4000f8e08ff */
[----:B------:R-:W-:-:S03]  /*1450*/  SHF.L.U64.HI R17, R17, 0x1, R22 ;  /* 0x0000000111117819 */ /* 0x000fc60000010216 */
[----:B------:R-:W4:Y:S01]  /*1460*/  LDS.U16 R21, [R20] ;  /* 0x0000000014157984 */ /* 0x000f220000000400 */
[C---:B-1----:R-:W-:Y:S02]  /*1470*/  IADD3 R22, P0, PT, R16.reuse, UR22, RZ ;  /* 0x0000001610167c10 */ /* 0x042fe4000ff1e0ff */
[----:B------:R-:W-:Y:S02]  /*1480*/  IADD3 R16, P1, PT, R16, UR20, RZ ;  /* 0x0000001410107c10 */ /* 0x000fe4000ff3e0ff */
[C---:B------:R-:W-:Y:S02]  /*1490*/  IADD3.X R23, PT, PT, R17.reuse, UR23, RZ, P0, !PT ;  /* 0x0000001711177c10 */ /* 0x040fe400087fe4ff */
[----:B------:R-:W-:-:S03]  /*14a0*/  IADD3.X R17, PT, PT, R17, UR21, RZ, P1, !PT ;  /* 0x0000001511117c10 */ /* 0x000fc60008ffe4ff */
[----:B--2---:R1:W-:Y:S04]  /*14b0*/  STG.E.U16 desc[UR14][R22.64], R25 ;  /* 0x0000001916007986 */ /* 0x0043e8000c10150e */
[----:B----4-:R2:W-:Y:S01]  /*14c0*/  STG.E.U16 desc[UR14][R16.64], R21 ;  /* 0x0000001510007986 */ /* 0x0105e2000c10150e */
[----:B-1----:R-:W-:-:S06]  /*14d0*/  IMAD.WIDE R24, R19, 0x2, R12 ;  /* 0x0000000213187825 */ /* 0x002fcc00078e020c */
[----:B------:R-:W4:Y:S01]  /*14e0*/  LDG.E.U16 R24, desc[UR14][R24.64] ;  /* 0x0000000e18187981 */ /* 0x000f22000c1e1500 */
[----:B------:R-:W-:Y:S01]  /*14f0*/  UIADD3 UR6, UPT, UPT, UR11, UR12, URZ ;  /* 0x0000000c0b067290 */ /* 0x000fe2000fffe0ff */
[----:B------:R-:W-:-:S03]  /*1500*/  IMAD.WIDE R28, R19, 0x2, R10 ;  /* 0x00000002131c7825 */ /* 0x000fc600078e020a */
[----:B---3--:R-:W-:-:S06]  /*1510*/  UIMAD.WIDE.U32 UR6, UR6, 0x2, UR8 ;  /* 0x00000002060678a5 */ /* 0x008fcc000f8e0008 */
[----:B------:R-:W-:Y:S02]  /*1520*/  IMAD.U32 R26, RZ, RZ, UR6 ;  /* 0x00000006ff1a7e24 */ /* 0x000fe4000f8e00ff */
[----:B------:R-:W-:Y:S01]  /*1530*/  IMAD.U32 R27, RZ, RZ, UR7 ;  /* 0x00000007ff1b7e24 */ /* 0x000fe2000f8e00ff */
[----:B------:R-:W-:-:S04]  /*1540*/  UIADD3 UR6, UPT, UPT, UR10, UR12, URZ ;  /* 0x0000000c0a067290 */ /* 0x000fc8000fffe0ff */
[----:B----4-:R1:W-:Y:S04]  /*1550*/  STG.E.U16 desc[UR14][R26.64], R24 ;  /* 0x000000181a007986 */ /* 0x0103e8000c10150e */
[----:B------:R-:W3:Y:S01]  /*1560*/  LDG.E.U16 R29, desc[UR14][R28.64] ;  /* 0x0000000e1c1d7981 */ /* 0x000ee2000c1e1500 */
[----:B------:R-:W-:Y:S01]  /*1570*/  UIMAD.WIDE.U32 UR6, UR6, 0x2, UR8 ;  /* 0x00000002060678a5 */ /* 0x000fe2000f8e0008 */
[----:B------:R-:W-:-:S05]  /*1580*/  IMAD.WIDE R22, R19, 0x2, R14 ;  /* 0x0000000213167825 */ /* 0x000fca00078e020e */
[----:B--2---:R-:W-:Y:S02]  /*1590*/  IMAD.U32 R16, RZ, RZ, UR6 ;  /* 0x00000006ff107e24 */ /* 0x004fe4000f8e00ff */
[----:B------:R-:W-:-:S03]  /*15a0*/  IMAD.U32 R17, RZ, RZ, UR7 ;  /* 0x00000007ff117e24 */ /* 0x000fc6000f8e00ff */
[----:B------:R-:W2:Y:S01]  /*15b0*/  LDCU.64 UR6, c[0x0][0x390] ;  /* 0x00007200ff0677ac */ /* 0x000ea20008000a00 */
[----:B------:R-:W-:Y:S01]  /*15c0*/  UIADD3 UR8, UP0, UPT, UR16, UR12, URZ ;  /* 0x0000000c10087290 */ /* 0x000fe2000ff1e0ff */
[----:B---3--:R3:W-:Y:S04]  /*15d0*/  STG.E.U16 desc[UR14][R16.64], R29 ;  /* 0x0000001d10007986 */ /* 0x0087e8000c10150e */
[----:B------:R-:W4:Y:S01]  /*15e0*/  LDG.E.U16 R21, desc[UR14][R22.64] ;  /* 0x0000000e16157981 */ /* 0x000f22000c1e1500 */
[----:B------:R-:W-:Y:S01]  /*15f0*/  ULEA.HI.X.SX32 UR9, UR16, URZ, 0x1, UP0 ;  /* 0x000000ff10097291 */ /* 0x000fe200080f0eff */
[----:B-1----:R-:W-:Y:S01]  /*1600*/  IMAD.WIDE R26, R19, 0x2, R8 ;  /* 0x00000002131a7825 */ /* 0x002fe200078e0208 */
[----:B--2---:R-:W-:-:S04]  /*1610*/  ULEA UR18, UP0, UR8, UR6, 0x1 ;  /* 0x0000000608127291 */ /* 0x004fc8000f8008ff */
[----:B------:R-:W-:Y:S02]  /*1620*/  ULEA.HI.X UR19, UR8, UR7, UR9, 0x1, UP0 ;  /* 0x0000000708137291 */ /* 0x000fe400080f0c09 */
[----:B------:R-:W-:-:S04]  /*1630*/  IMAD.U32 R24, RZ, RZ, UR18 ;  /* 0x00000012ff187e24 */ /* 0x000fc8000f8e00ff */
[----:B------:R-:W-:Y:S01]  /*1640*/  IMAD.U32 R25, RZ, RZ, UR19 ;  /* 0x00000013ff197e24 */ /* 0x000fe2000f8e00ff */
[----:B------:R-:W-:-:S04]  /*1650*/  UIADD3 UR8, UP0, UPT, UR5, UR12, URZ ;  /* 0x0000000c05087290 */ /* 0x000fc8000ff1e0ff */
[----:B----4-:R1:W-:Y:S04]  /*1660*/  STG.E.U16 desc[UR14][R24.64], R21 ;  /* 0x0000001518007986 */ /* 0x0103e8000c10150e */
[----:B------:R-:W2:Y:S01]  /*1670*/  LDG.E.U16 R27, desc[UR14][R26.64] ;  /* 0x0000000e1a1b7981 */ /* 0x000ea2000c1e1500 */
[----:B------:R-:W-:Y:S01]  /*1680*/  ULEA.HI.X.SX32 UR9, UR5, URZ, 0x1, UP0 ;  /* 0x000000ff05097291 */ /* 0x000fe200080f0eff */
[----:B------:R-:W-:Y:S01]  /*1690*/  IMAD.U32 R23, RZ, RZ, UR12 ;  /* 0x0000000cff177e24 */ /* 0x000fe2000f8e00ff */
[----:B------:R-:W-:-:S03]  /*16a0*/  ULEA UR6, UP0, UR8, UR6, 0x1 ;  /* 0x0000000608067291 */ /* 0x000fc6000f8008ff */
[----:B------:R-:W-:Y:S01]  /*16b0*/  IMAD.WIDE.U32 R22, R23, 0x2, R6 ;  /* 0x0000000217167825 */ /* 0x000fe200078e0006 */
[----:B------:R-:W-:-:S03]  /*16c0*/  ULEA.HI.X UR7, UR8, UR7, UR9, 0x1, UP0 ;  /* 0x0000000708077291 */ /* 0x000fc600080f0c09 */
[----:B---3--:R-:W-:-:S03]  /*16d0*/  IMAD.U32 R16, RZ, RZ, UR6 ;  /* 0x00000006ff107e24 */ /* 0x008fc6000f8e00ff */
[----:B------:R-:W-:Y:S01]  /*16e0*/  IMAD.U32 R17, RZ, RZ, UR7 ;  /* 0x00000007ff117e24 */ /* 0x000fe2000f8e00ff */
[----:B------:R-:W-:Y:S01]  /*16f0*/  LEA R19, R19, UR17, 0x1 ;  /* 0x0000001113137c11 */ /* 0x000fe2000f8e08ff */
[----:B-1----:R-:W-:Y:S01]  /*1700*/  IMAD.U32 R21, RZ, RZ, UR12 ;  /* 0x0000000cff157e24 */ /* 0x002fe2000f8e00ff */
[----:B------:R-:W1:Y:S04]  /*1710*/  LDCU UR6, c[0x0][0x3b0] ;  /* 0x00007600ff0677ac */ /* 0x000e680008000800 */
[----:B------:R-:W-:Y:S01]  /*1720*/  LEA R21, R21, UR13, 0x1 ;  /* 0x0000000d15157c11 */ /* 0x000fe2000f8e08ff */
[----:B0-----:R-:W-:Y:S05]  /*1730*/  STS.U16 [R19], R18 ;  /* 0x0000001213007388 */ /* 0x001fea0000000400 */
[----:B------:R-:W0:Y:S04]  /*1740*/  LDS.U16 R21, [R21] ;  /* 0x0000000015157984 */ /* 0x000e280000000400 */
[----:B--2---:R2:W-:Y:S04]  /*1750*/  STG.E.U16 desc[UR14][R16.64], R27 ;  /* 0x0000001b10007986 */ /* 0x0045e8000c10150e */
[----:B------:R-:W3:Y:S01]  /*1760*/  LDG.E.U16 R23, desc[UR14][R22.64] ;  /* 0x0000000e16177981 */ /* 0x000ee2000c1e1500 */
[----:B-1----:R-:W-:Y:S01]  /*1770*/  UISETP.NE.AND UP0, UPT, UR4, UR6, UPT ;  /* 0x000000060400728c */ /* 0x002fe2000bf05270 */
[----:B------:R-:W-:-:S02]  /*1780*/  VIADD R3, R3, 0x1 ;  /* 0x0000000103037836 */ /* 0x000fc40000000000 */
[----:B0-----:R2:W-:Y:S01]  /*1790*/  STS.U16 [R20], R21 ;  /* 0x0000001514007388 */ /* 0x0015e20000000400 */
[----:B------:R-:W-:-:S03]  /*17a0*/  VIADD R0, R0, 0x1 ;  /* 0x0000000100007836 */ /* 0x000fc60000000000 */
[----:B---3--:R2:W-:Y:S02]  /*17b0*/  STG.E.U16 desc[UR14][R4.64], R23 ;  /* 0x0000001704007986 */ /* 0x0085e4000c10150e */
[----:B------:R-:W-:Y:S05]  /*17c0*/  BRA.U UP0, `(.L_x_30) ;  /* 0xfffffff100187547 */ /* 0x000fea000b83ffff */
[----:B------:R-:W-:Y:S05]  /*17d0*/  EXIT ;  /* 0x000000000000794d */ /* 0x000fea0003800000 */
.L_x_31:
        /* <DEDUP_REMOVED lines=10> */
.L_x_150:


//--------------------- .text._Z18compute_data_cost2PhS_iiiiPsiS0_iiiiii --------------------------
	.section	.text._Z18compute_data_cost2PhS_iiiiPsiS0_iiiiii,"ax",@progbits
	.align	128
        .global         _Z18compute_data_cost2PhS_iiiiPsiS0_iiiiii
        .type           _Z18compute_data_cost2PhS_iiiiPsiS0_iiiiii,@function
        .size           _Z18compute_data_cost2PhS_iiiiPsiS0_iiiiii,(.L_x_151 - _Z18compute_data_cost2PhS_iiiiPsiS0_iiiiii)
        .other          _Z18compute_data_cost2PhS_iiiiPsiS0_iiiiii,@"STO_CUDA_ENTRY STV_DEFAULT"
_Z18compute_data_cost2PhS_iiiiPsiS0_iiiiii:
.text._Z18compute_data_cost2PhS_iiiiPsiS0_iiiiii:
[----:B------:R-:W-:Y:S08]  /*0000*/  LDC R1, c[0x0][0x37c] ;  /* 0x0000df00ff017b82 */ /* 0x000ff00000000800 */
[----:B------:R-:W0:Y:S08]  /*0010*/  S2UR UR9, SR_CTAID.X ;  /* 0x00000000000979c3 */ /* 0x000e300000002500 */
[----:B------:R-:W0:Y:S02]  /*0020*/  LDC R0, c[0x0][0x390] ;  /* 0x0000e400ff007b82 */ /* 0x000e240000000800 */
[----:B0-----:R-:W-:-:S13]  /*0030*/  ISETP.LE.AND P0, PT, R0, UR9, PT ;  /* 0x0000000900007c0c */ /* 0x001fda000bf03270 */
[----:B------:R-:W-:Y:S05]  /*0040*/  @P0 EXIT ;  /* 0x000000000000094d */ /* 0x000fea0003800000 */
[----:B------:R-:W0:Y:S01]  /*0050*/  S2R R2, SR_TID.X ;  /* 0x0000000000027919 */ /* 0x000e220000002100 */
[----:B------:R-:W0:Y:S02]  /*0060*/  LDCU UR4, c[0x0][0x394] ;  /* 0x00007280ff0477ac */ /* 0x000e240008000800 */
[----:B0-----:R-:W-:-:S13]  /*0070*/  ISETP.GE.AND P0, PT, R2, UR4, PT ;  /* 0x0000000402007c0c */ /* 0x001fda000bf06270 */
[----:B------:R-:W-:Y:S05]  /*0080*/  @P0 EXIT ;  /* 0x000000000000094d */ /* 0x000fea0003800000 */
[----:B------:R-:W0:Y:S01]  /*0090*/  LDC.64 R6, c[0x0][0x3b8] ;  /* 0x0000ee00ff067b82 */ /* 0x000e220000000a00 */
[----:B------:R-:W1:Y:S01]  /*00a0*/  LDCU UR7, c[0x0][0x3c8] ;  /* 0x00007900ff0777ac */ /* 0x000e620008000800 */
[----:B------:R-:W2:Y:S01]  /*00b0*/  LDCU UR5, c[0x0][0x3c0] ;  /* 0x00007800ff0577ac */ /* 0x000ea20008000800 */
[----:B------:R-:W-:Y:S02]  /*00c0*/  USHF.R.U32.HI UR4, URZ, 0x1, UR9 ;  /* 0x00000001ff047899 */ /* 0x000fe40008011609 */
[----:B------:R-:W-:-:S04]  /*00d0*/  USHF.L.U32 UR6, UR9, 0x8, URZ ;  /* 0x0000000809067899 */ /* 0x000fc800080006ff */
[----:B------:R-:W-:Y:S02]  /*00e0*/  USHF.R.S32.HI UR6, URZ, 0x8, UR6 ;  /* 0x00000008ff067899 */ /* 0x000fe40008011406 */
[----:B-1----:R-:W-:-:S04]  /*00f0*/  UISETP.LT.AND UP0, UPT, UR4, UR7, UPT ;  /* 0x000000070400728c */ /* 0x002fc8000bf01270 */
[----:B------:R-:W-:Y:S01]  /*0100*/  USEL UR4, UR4, UR7, UP0 ;  /* 0x0000000704047287 */ /* 0x000fe20008000000 */
[----:B0-----:R-:W-:Y:S01]  /*0110*/  ISETP.GE.AND P0, PT, R6, 0x1, PT ;  /* 0x000000010600780c */ /* 0x001fe20003f06270 */
[----:B------:R-:W-:Y:S01]  /*0120*/  IMAD.SHL.U32 R0, R7, 0x100, RZ ;  /* 0x0000010007007824 */ /* 0x000fe200078e00ff */
[----:B--2---:R-:W-:Y:S02]  /*0130*/  USHF.L.U32 UR5, UR5, 0x8, URZ ;  /* 0x0000000805057899 */ /* 0x004fe400080006ff */
[----:B------:R-:W-:Y:S02]  /*0140*/  USHF.L.U32 UR4, UR4, 0x8, URZ ;  /* 0x0000000804047899 */ /* 0x000fe400080006ff */
[----:B------:R-:W-:Y:S01]  /*0150*/  SHF.R.S32.HI R0, RZ, 0x8, R0 ;  /* 0x00000008ff007819 */ /* 0x000fe20000011400 */
[----:B------:R-:W-:Y:S02]  /*0160*/  USHF.R.S32.HI UR5, URZ, 0x8, UR5 ;  /* 0x00000008ff057899 */ /* 0x000fe40008011405 */
[----:B------:R-:W-:-:S02]  /*0170*/  USHF.R.S32.HI UR4, URZ, 0x8, UR4 ;  /* 0x00000008ff047899 */ /* 0x000fc40008011404 */
[----:B------:R-:W-:Y:S02]  /*0180*/  IMAD R0, R0, UR6, RZ ;  /* 0x0000000600007c24 */ /* 0x000fe4000f8e02ff */
[----:B------:R-:W-:Y:S01]  /*0190*/  UIMAD UR6, UR4, UR5, URZ ;  /* 0x00000005040672a4 */ /* 0x000fe2000f8e02ff */
[----:B------:R-:W-:Y:S11]  /*01a0*/  @!P0 EXIT ;  /* 0x000000000000894d */ /* 0x000ff60003800000 */
[----:B------:R-:W0:Y:S01]  /*01b0*/  S2UR UR7, SR_CgaCtaId ;  /* 0x00000000000779c3 */ /* 0x000e220000008800 */
[----:B------:R-:W1:Y:S01]  /*01c0*/  LDCU UR8, c[0x0][0x398] ;  /* 0x00007300ff0877ac */ /* 0x000e620008000800 */
[C---:B------:R-:W-:Y:S02]  /*01d0*/  LOP3.LUT R3, R6.reuse, 0x3, RZ, 0xc0, !PT ;  /* 0x0000000306037812 */ /* 0x040fe400078ec0ff */
[C---:B------:R-:W-:Y:S01]  /*01e0*/  LOP3.LUT R4, R6.reuse, 0x7ffffffc, RZ, 0xc0, !PT ;  /* 0x7ffffffc06047812 */ /* 0x040fe200078ec0ff */
[----:B------:R-:W-:Y:S01]  /*01f0*/  UMOV UR5, 0x400 ;  /* 0x0000040000057882 */ /* 0x000fe20000000000 */
[----:B------:R-:W-:Y:S01]  /*0200*/  UIADD3 UR4, UPT, UPT, UR9, 0x1, URZ ;  /* 0x0000000109047890 */ /* 0x000fe2000fffe0ff */
[----:B------:R-:W-:Y:S01]  /*0210*/  LOP3.LUT R5, R6, 0x1, RZ, 0xc0, !PT ;  /* 0x0000000106057812 */ /* 0x000fe200078ec0ff */
[----:B------:R-:W2:Y:S02]  /*0220*/  LDCU.64 UR10, c[0x0][0x358] ;  /* 0x00006b00ff0a77ac */ /* 0x000ea40008000a00 */
[----:B-1----:R-:W-:-:S02]  /*0230*/  USHF.L.U32 UR4, UR4, UR8, URZ ;  /* 0x0000000804047299 */ /* 0x002fc400080006ff */
[----:B0-----:R-:W-:Y:S02]  /*0240*/  ULEA UR7, UR7, UR5, 0x18 ;  /* 0x0000000507077291 */ /* 0x001fe4000f8ec0ff */
[----:B------:R-:W-:-:S04]  /*0250*/  USHF.L.U32 UR5, UR9, UR8, URZ ;  /* 0x0000000809057299 */ /* 0x000fc800080006ff */
[----:B--2---:R-:W-:-:S08]  /*0260*/  LEA R6, R2, UR7, 0x6 ;  /* 0x0000000702067c11 */ /* 0x004fd0000f8e30ff */
.L_x_63:
[----:B---3--:R-:W0:Y:S01]  /*0270*/  LDC R11, c[0x0][0x3b8] ;  /* 0x0000ee00ff0b7b82 */ /* 0x008e220000000800 */
[----:B------:R-:W1:Y:S01]  /*0280*/  LDCU UR8, c[0x0][0x3cc] ;  /* 0x00007980ff0877ac */ /* 0x000e620008000800 */
[----:B------:R-:W-:Y:S01]  /*0290*/  SHF.R.S32.HI R7, RZ, 0x1, R2 ;  /* 0x00000001ff077819 */ /* 0x000fe20000011402 */
[----:B--2-4-:R-:W-:Y:S01]  /*02a0*/  IMAD.MOV.U32 R9, RZ, RZ, RZ ;  /* 0x000000ffff097224 */ /* 0x014fe200078e00ff */
[----:B------:R-:W2:Y:S02]  /*02b0*/  LDCU UR7, c[0x0][0x3b8] ;  /* 0x00007700ff0777ac */ /* 0x000ea40008000800 */
[----:B-1----:R-:W-:Y:S01]  /*02c0*/  VIMNMX R7, PT, PT, R7, UR8, PT ;  /* 0x0000000807077c48 */ /* 0x002fe2000bfe0100 */
[----:B--2---:R-:W-:Y:S01]  /*02d0*/  UISETP.GE.U32.AND UP0, UPT, UR7, 0x10, UPT ;  /* 0x000000100700788c */ /* 0x004fe2000bf06070 */
[C---:B0-----:R-:W-:Y:S01]  /*02e0*/  IMAD.SHL.U32 R8, R11.reuse, 0x100, RZ ;  /* 0x000001000b087824 */ /* 0x041fe200078e00ff */
[----:B------:R-:W-:Y:S02]  /*02f0*/  LOP3.LUT R12, R11, 0xf, RZ, 0xc0, !PT ;  /* 0x0000000f0b0c7812 */ /* 0x000fe400078ec0ff */
[----:B------:R-:W-:-:S02]  /*0300*/  IMAD.SHL.U32 R7, R7, 0x100, RZ ;  /* 0x0000010007077824 */ /* 0x000fc400078e00ff */
[----:B------:R-:W-:-:S03]  /*0310*/  SHF.R.S32.HI R8, RZ, 0x8, R8 ;  /* 0x00000008ff087819 */ /* 0x000fc60000011408 */
[----:B------:R-:W-:Y:S02]  /*0320*/  SHF.R.S32.HI R7, RZ, 0x8, R7 ;  /* 0x00000008ff077819 */ /* 0x000fe40000011407 */
[----:B------:R-:W-:-:S03]  /*0330*/  ISETP.NE.AND P1, PT, R12, RZ, PT ;  /* 0x000000ff0c00720c */ /* 0x000fc60003f25270 */
[----:B------:R-:W-:Y:S01]  /*0340*/  IMAD R7, R7, R8, UR6 ;  /* 0x0000000607077e24 */ /* 0x000fe2000f8e0208 */
[----:B-----5:R-:W-:Y:S09]  /*0350*/  BRA.U !UP0, `(.L_x_32) ;  /* 0x0000000108347547 */ /* 0x020ff2000b800000 */
[----:B------:R-:W-:Y:S01]  /*0360*/  ULOP3.LUT UR7, UR7, 0x7ffffff0, URZ, 0xc0, !UPT ;  /* 0x7ffffff007077892 */ /* 0x000fe2000f8ec0ff */
[----:B------:R-:W-:-:S03]  /*0370*/  VIADD R10, R6, 0x10 ;  /* 0x00000010060a7836 */ /* 0x000fc60000000000 */
[----:B------:R-:W-:Y:S02]  /*0380*/  UIADD3 UR8, UPT, UPT, -UR7, URZ, URZ ;  /* 0x000000ff07087290 */ /* 0x000fe4000fffe1ff */
[----:B------:R-:W-:-:S04]  /*0390*/  IMAD.U32 R9, RZ, RZ, UR7 ;  /* 0x00000007ff097e24 */ /* 0x000fc8000f8e00ff */
[----:B------:R-:W-:-:S07]  /*03a0*/  IMAD.U32 R8, RZ, RZ, UR8 ;  /* 0x00000008ff087e24 */ /* 0x000fce000f8e00ff */
.L_x_33:
[----:B------:R-:W-:Y:S01]  /*03b0*/  VIADD R8, R8, 0x10 ;  /* 0x0000001008087836 */ /* 0x000fe20000000000 */
[----:B------:R-:W-:Y:S04]  /*03c0*/  STS.64 [R10+-0x10], RZ ;  /* 0xfffff0ff0a007388 */ /* 0x000fe80000000a00 */
[----:B------:R-:W-:Y:S01]  /*03d0*/  ISETP.NE.AND P0, PT, R8, RZ, PT ;  /* 0x000000ff0800720c */ /* 0x000fe20003f05270 */
[----:B------:R-:W-:Y:S04]  /*03e0*/  STS.64 [R10+-0x8], RZ ;  /* 0xfffff8ff0a007388 */ /* 0x000fe80000000a00 */
[----:B------:R-:W-:Y:S04]  /*03f0*/  STS.64 [R10], RZ ;  /* 0x000000ff0a007388 */ /* 0x000fe80000000a00 */
[----:B------:R0:W-:Y:S02]  /*0400*/  STS.64 [R10+0x8], RZ ;  /* 0x000008ff0a007388 */ /* 0x0001e40000000a00 */
[----:B0-----:R-:W-:-:S02]  /*0410*/  VIADD R10, R10, 0x20 ;  /* 0x000000200a0a7836 */ /* 0x001fc40000000000 */
[----:B------:R-:W-:Y:S05]  /*0420*/  @P0 BRA `(.L_x_33) ;  /* 0xfffffffc00e00947 */ /* 0x000fea000383ffff */
.L_x_32:
[----:B------:R-:W-:Y:S01]  /*0430*/  SHF.R.S32.HI R8, RZ, 0x1f, R7 ;  /* 0x0000001fff087819 */ /* 0x000fe20000011407 */
[----:B------:R-:W-:Y:S06]  /*0440*/  @!P1 BRA `(.L_x_34) ;  /* 0x00000000005c9947 */ /* 0x000fec0003800000 */
[----:B------:R-:W-:Y:S01]  /*0450*/  VIADD R10, R12, 0xffffffff ;  /* 0xffffffff0c0a7836 */ /* 0x000fe20000000000 */
[----:B------:R-:W-:-:S04]  /*0460*/  LOP3.LUT R11, R11, 0x7, RZ, 0xc0, !PT ;  /* 0x000000070b0b7812 */ /* 0x000fc800078ec0ff */
[----:B------:R-:W-:Y:S02]  /*0470*/  ISETP.GE.U32.AND P0, PT, R10, 0x7, PT ;  /* 0x000000070a00780c */ /* 0x000fe40003f06070 */
[----:B------:R-:W-:-:S11]  /*0480*/  ISETP.NE.AND P1, PT, R11, RZ, PT ;  /* 0x000000ff0b00720c */ /* 0x000fd60003f25270 */
[C---:B------:R-:W-:Y:S02]  /*0490*/  @P0 IMAD R10, R9.reuse, 0x2, R6 ;  /* 0x00000002090a0824 */ /* 0x040fe400078e0206 */
[----:B------:R-:W-:-:S03]  /*04a0*/  @P0 VIADD R9, R9, 0x8 ;  /* 0x0000000809090836 */ /* 0x000fc60000000000 */
[----:B------:R0:W-:Y:S04]  /*04b0*/  @P0 STS.64 [R10], RZ ;  /* 0x000000ff0a000388 */ /* 0x0001e80000000a00 */
[----:B------:R0:W-:Y:S01]  /*04c0*/  @P0 STS.64 [R10+0x8], RZ ;  /* 0x000008ff0a000388 */ /* 0x0001e20000000a00 */
[----:B------:R-:W-:Y:S05]  /*04d0*/  @!P1 BRA `(.L_x_34) ;  /* 0x0000000000389947 */ /* 0x000fea0003800000 */
[----:B0-----:R-:W-:Y:S01]  /*04e0*/  VIADD R10, R11, 0xffffffff ;  /* 0xffffffff0b0a7836 */ /* 0x001fe20000000000 */
[----:B------:R-:W-:-:S04]  /*04f0*/  ISETP.NE.AND P1, PT, R3, RZ, PT ;  /* 0x000000ff0300720c */ /* 0x000fc80003f25270 */
[----:B------:R-:W-:-:S13]  /*0500*/  ISETP.GE.U32.AND P0, PT, R10, 0x3, PT ;  /* 0x000000030a00780c */ /* 0x000fda0003f06070 */
[C---:B------:R-:W-:Y:S02]  /*0510*/  @P0 IMAD R10, R9.reuse, 0x2, R6 ;  /* 0x00000002090a0824 */ /* 0x040fe400078e0206 */
[----:B------:R-:W-:-:S03]  /*0520*/  @P0 VIADD R9, R9, 0x4 ;  /* 0x0000000409090836 */ /* 0x000fc60000000000 */
[----:B------:R1:W-:Y:S01]  /*0530*/  @P0 STS.64 [R10], RZ ;  /* 0x000000ff0a000388 */ /* 0x0003e20000000a00 */
[----:B------:R-:W-:Y:S05]  /*0540*/  @!P1 BRA `(.L_x_34) ;  /* 0x00000000001c9947 */ /* 0x000fea0003800000 */
[----:B------:R-:W-:Y:S01]  /*0550*/  IMAD R9, R9, 0x2, R6 ;  /* 0x0000000209097824 */ /* 0x000fe200078e0206 */
[----:B------:R-:W-:-:S04]  /*0560*/  ISETP.NE.AND P0, PT, R3, 0x1, PT ;  /* 0x000000010300780c */ /* 0x000fc80003f05270 */
[----:B------:R2:W-:Y:S09]  /*0570*/  STS.U16 [R9], RZ ;  /* 0x000000ff09007388 */ /* 0x0005f20000000400 */
[----:B--2---:R-:W-:Y:S05]  /*0580*/  @!P0 BRA `(.L_x_34) ;  /* 0x00000000000c8947 */ /* 0x004fea0003800000 */
[----:B------:R-:W-:Y:S01]  /*0590*/  ISETP.NE.AND P0, PT, R3, 0x2, PT ;  /* 0x000000020300780c */ /* 0x000fe20003f05270 */
[----:B------:R2:W-:-:S12]  /*05a0*/  STS.U16 [R9+0x2], RZ ;  /* 0x000002ff09007388 */ /* 0x0005d80000000400 */
[----:B------:R2:W-:Y:S02]  /*05b0*/  @P0 STS.U16 [R9+0x4], RZ ;  /* 0x000004ff09000388 */ /* 0x0005e40000000400 */
.L_x_34:
[----:B------:R-:W-:-:S09]  /*05c0*/  UISETP.GE.AND UP0, UPT, UR5, UR4, UPT ;  /* 0x000000040500728c */ /* 0x000fd2000bf06270 */
[----:B------:R-:W-:Y:S05]  /*05d0*/  BRA.U UP0, `(.L_x_35) ;  /* 0x00000015000c7547 */ /* 0x000fea000b800000 */
[----:B------:R-:W3:Y:S01]  /*05e0*/  LDCU UR7, c[0x0][0x398] ;  /* 0x00007300ff0777ac */ /* 0x000ee20008000800 */
[----:B01----:R-:W-:Y:S02]  /*05f0*/  VIADD R10, R2, 0x1 ;  /* 0x00000001020a7836 */ /* 0x003fe40000000000 */
[----:B--2---:R-:W-:-:S03]  /*0600*/  IMAD.U32 R9, RZ, RZ, UR5 ;  /* 0x00000005ff097e24 */ /* 0x004fc6000f8e00ff */
[----:B---3--:R-:W-:-:S07]  /*0610*/  SHF.L.U32 R10, R10, UR7, RZ ;  /* 0x000000070a0a7c19 */ /* 0x008fce00080006ff */
.L_x_57:
[----:B0-----:R-:W0:Y:S01]  /*0620*/  LDCU UR8, c[0x0][0x398] ;  /* 0x00007300ff0877ac */ /* 0x001e220008000800 */
[C---:B------:R-:W-:Y:S01]  /*0630*/  IMAD R11, R9.reuse, 0x300, RZ ;  /* 0x00000300090b7824 */ /* 0x040fe200078e02ff */
[----:B------:R-:W-:Y:S01]  /*0640*/  BSSY.RECONVERGENT B0, `(.L_x_36) ;  /* 0x000013b000007945 */ /* 0x000fe20003800200 */
[----:B------:R-:W-:Y:S01]  /*0650*/  VIADD R9, R9, 0x1 ;  /* 0x0000000109097836 */ /* 0x000fe20000000000 */
[----:B-1----:R-:W1:Y:S02]  /*0660*/  LDCU UR7, c[0x0][0x3a8] ;  /* 0x00007500ff0777ac */ /* 0x002e640008000800 */
[----:B------:R-:W-:Y:S02]  /*0670*/  SHF.R.S32.HI R11, RZ, 0x8, R11 ;  /* 0x00000008ff0b7819 */ /* 0x000fe4000001140b */
[----:B------:R-:W-:Y:S02]  /*0680*/  ISETP.NE.AND P1, PT, R9, UR4, PT ;  /* 0x0000000409007c0c */ /* 0x000fe4000bf25270 */
[----:B0-----:R-:W-:-:S04]  /*0690*/  SHF.L.U32 R13, R2, UR8, RZ ;  /* 0x00000008020d7c19 */ /* 0x001fc800080006ff */
[----:B------:R-:W-:Y:S01]  /*06a0*/  ISETP.GE.AND P0, PT, R13, R10, PT ;  /* 0x0000000a0d00720c */ /* 0x000fe20003f06270 */
[----:B-1----:R-:W-:-:S04]  /*06b0*/  USHF.L.U32 UR7, UR7, 0x8, URZ ;  /* 0x0000000807077899 */ /* 0x002fc800080006ff */
[----:B------:R-:W-:-:S06]  /*06c0*/  USHF.R.S32.HI UR7, URZ, 0x8, UR7 ;  /* 0x00000008ff077899 */ /* 0x000fcc0008011407 */
[----:B------:R-:W-:Y:S02]  /*06d0*/  IMAD R11, R11, UR7, RZ ;  /* 0x000000070b0b7c24 */ /* 0x000fe4000f8e02ff */
[----:B-----5:R-:W-:Y:S05]  /*06e0*/  @P0 BRA `(.L_x_37) ;  /* 0x0000001000c00947 */ /* 0x020fea0003800000 */
[----:B------:R-:W-:-:S07]  /*06f0*/  SHF.R.S32.HI R12, RZ, 0x1f, R11 ;  /* 0x0000001fff0c7819 */ /* 0x000fce000001140b */
.L_x_56:
[----:B0-----:R-:W0:Y:S01]  /*0700*/  LDCU.64 UR8, c[0x0][0x380] ;  /* 0x00007000ff0877ac */ /* 0x001e220008000a00 */
[----:B------:R-:W-:Y:S01]  /*0710*/  IMAD.SHL.U32 R14, R13, 0x100, RZ ;  /* 0x000001000d0e7824 */ /* 0x000fe200078e00ff */
[----:B-1----:R-:W1:Y:S04]  /*0720*/  LDCU UR7, c[0x0][0x3b8] ;  /* 0x00007700ff0777ac */ /* 0x002e680008000800 */
[----:B------:R-:W-:-:S05]  /*0730*/  SHF.R.S32.HI R14, RZ, 0x8, R14 ;  /* 0x00000008ff0e7819 */ /* 0x000fca000001140e */
[----:B------:R-:W-:-:S05]  /*0740*/  IMAD R14, R14, 0x3, RZ ;  /* 0x000000030e0e7824 */ /* 0x000fca00078e02ff */
[--C-:B------:R-:W-:Y:S02]  /*0750*/  SHF.R.S32.HI R15, RZ, 0x1f, R14.reuse ;  /* 0x0000001fff0f7819 */ /* 0x100fe4000001140e */
[----:B0-----:R-:W-:-:S04]  /*0760*/  IADD3 R14, P0, P2, R11, UR8, R14 ;  /* 0x000000080b0e7c10 */ /* 0x001fc8000fa1e00e */
[----:B------:R-:W-:-:S05]  /*0770*/  IADD3.X R15, PT, PT, R12, UR9, R15, P0, P2 ;  /* 0x000000090c0f7c10 */ /* 0x000fca00087e440f */
[----:B-----5:R0:W5:Y:S04]  /*0780*/  LDG.E.U8 R18, desc[UR10][R14.64+0x2] ;  /* 0x0000020a0e127981 */ /* 0x020168000c1e1100 */
[----:B------:R0:W5:Y:S04]  /*0790*/  LDG.E.U8 R19, desc[UR10][R14.64+0x1] ;  /* 0x0000010a0e137981 */ /* 0x000168000c1e1100 */
[----:B------:R0:W5:Y:S01]  /*07a0*/  LDG.E.U8 R20, desc[UR10][R14.64] ;  /* 0x0000000a0e147981 */ /* 0x000162000c1e1100 */
[----:B-1----:R-:W-:Y:S01]  /*07b0*/  UISETP.GE.U32.AND UP0, UPT, UR7, 0x4, UPT ;  /* 0x000000040700788c */ /* 0x002fe2000bf06070 */
[----:B------:R-:W-:-:S08]  /*07c0*/  IMAD.MOV.U32 R16, RZ, RZ, RZ ;  /* 0x000000ffff107224 */ /* 0x000fd000078e00ff */
[----:B0-----:R-:W-:Y:S05]  /*07d0*/  BRA.U !UP0, `(.L_x_38) ;  /* 0x0000000908707547 */ /* 0x001fea000b800000 */
[----:B------:R-:W-:-:S07]  /*07e0*/  IMAD.MOV.U32 R21, RZ, RZ, RZ ;  /* 0x000000ffff157224 */ /* 0x000fce00078e00ff */
.L_x_47:
[----:B0-----:R-:W0:Y:S01]  /*07f0*/  LDCU.64 UR8, c[0x0][0x3a0] ;  /* 0x00007400ff0877ac */ /* 0x001e220008000a00 */
[----:B------:R-:W-:Y:S01]  /*0800*/  IADD3 R15, P0, PT, R7, R21, RZ ;  /* 0x00000015070f7210 */ /* 0x000fe20007f1e0ff */
[----:B------:R-:W1:Y:S04]  /*0810*/  LDC R23, c[0x0][0x3c4] ;  /* 0x0000f100ff177b82 */ /* 0x000e680000000800 */
[----:B------:R-:W-:Y:S01]  /*0820*/  IMAD.X R16, RZ, RZ, R8, P0 ;  /* 0x000000ffff107224 */ /* 0x000fe200000e0608 */
[----:B0-----:R-:W-:-:S04]  /*0830*/  LEA R14, P0, R15, UR8, 0x1 ;  /* 0x000000080f0e7c11 */ /* 0x001fc8000f8008ff */
[----:B------:R-:W-:-:S05]  /*0840*/  LEA.HI.X R15, R15, UR9, R16, 0x1, P0 ;  /* 0x000000090f0f7c11 */ /* 0x000fca00080f0c10 */
[----:B------:R-:W2:Y:S01]  /*0850*/  LDG.E.U16 R16, desc[UR10][R14.64] ;  /* 0x0000000a0e107981 */ /* 0x000ea2000c1e1500 */
[----:B------:R-:W0:Y:S01]  /*0860*/  LDC R22, c[0x0][0x39c] ;  /* 0x0000e700ff167b82 */ /* 0x000e220000000800 */
[----:B------:R-:W-:Y:S01]  /*0870*/  BSSY.RECONVERGENT B1, `(.L_x_39) ;  /* 0x000001e000017945 */ /* 0x000fe20003800200 */
[----:B0-----:R-:W-:Y:S01]  /*0880*/  IMAD.MOV.U32 R25, RZ, RZ, R22 ;  /* 0x000000ffff197224 */ /* 0x001fe200078e0016 */
[----:B--2---:R-:W-:-:S05]  /*0890*/  PRMT R16, R16, 0x9910, RZ ;  /* 0x0000991010107816 */ /* 0x004fca00000000ff */
[----:B------:R-:W-:-:S05]  /*08a0*/  IMAD.IADD R17, R13, 0x1, -R16 ;  /* 0x000000010d117824 */ /* 0x000fca00078e0a10 */
[----:B------:R-:W-:-:S04]  /*08b0*/  ISETP.GE.AND P0, PT, R17, RZ, PT ;  /* 0x000000ff1100720c */ /* 0x000fc80003f06270 */
[----:B-1----:R-:W-:-:S13]  /*08c0*/  ISETP.LT.OR P0, PT, R16, R23, !P0 ;  /* 0x000000171000720c */ /* 0x002fda0004701670 */
[----:B------:R-:W-:Y:S05]  /*08d0*/  @P0 BRA `(.L_x_40) ;  /* 0x00000000005c0947 */ /* 0x000fea0003800000 */
[----:B------:R-:W0:Y:S01]  /*08e0*/  LDCU.64 UR8, c[0x0][0x388] ;  /* 0x00007100ff0877ac */ /* 0x000e220008000a00 */
[----:B------:R-:W-:Y:S01]  /*08f0*/  IMAD R16, R17, 0x3, RZ ;  /* 0x0000000311107824 */ /* 0x000fe200078e02ff */
[----:B------:R-:W1:Y:S04]  /*0900*/  LDCU UR7, c[0x0][0x39c] ;  /* 0x00007380ff0777ac */ /* 0x000e680008000800 */
[----:B0-----:R-:W-:-:S04]  /*0910*/  IADD3 R16, P0, P2, R16, UR8, R11 ;  /* 0x0000000810107c10 */ /* 0x001fc8000fa1e00b */
[----:B------:R-:W-:-:S05]  /*0920*/  IADD3.X R17, PT, PT, RZ, UR9, R12, P0, P2 ;  /* 0x00000009ff117c10 */ /* 0x000fca00087e440c */
[----:B------:R-:W2:Y:S04]  /*0930*/  LDG.E.U8 R24, desc[UR10][R16.64+0x1] ;  /* 0x0000010a10187981 */ /* 0x000ea8000c1e1100 */
[----:B------:R-:W3:Y:S04]  /*0940*/  LDG.E.U8 R25, desc[UR10][R16.64] ;  /* 0x0000000a10197981 */ /* 0x000ee8000c1e1100 */
[----:B------:R-:W4:Y:S01]  /*0950*/  LDG.E.U8 R27, desc[UR10][R16.64+0x2] ;  /* 0x0000020a101b7981 */ /* 0x000f22000c1e1100 */
[----:B--2--5:R-:W-:Y:S02]  /*0960*/  IMAD.IADD R24, R19, 0x1, -R24 ;  /* 0x0000000113187824 */ /* 0x024fe400078e0a18 */
[----:B---3--:R-:W-:-:S03]  /*0970*/  IMAD.IADD R25, R20, 0x1, -R25 ;  /* 0x0000000114197824 */ /* 0x008fc600078e0a19 */
[----:B------:R-:W-:Y:S01]  /*0980*/  IABS R24, R24 ;  /* 0x0000001800187213 */ /* 0x000fe20000000000 */
[----:B----4-:R-:W-:Y:S01]  /*0990*/  IMAD.IADD R27, R18, 0x1, -R27 ;  /* 0x00000001121b7824 */ /* 0x010fe200078e0a1b */
[----:B------:R-:W-:Y:S02]  /*09a0*/  IABS R25, R25 ;  /* 0x0000001900197213 */ /* 0x000fe40000000000 */
[----:B------:R-:W-:Y:S02]  /*09b0*/  I2FP.F32.S32 R24, R24 ;  /* 0x0000001800187245 */ /* 0x000fe40000201400 */
[----:B------:R-:W-:Y:S02]  /*09c0*/  IABS R26, R27 ;  /* 0x0000001b001a7213 */ /* 0x000fe40000000000 */
[----:B------:R-:W-:Y:S01]  /*09d0*/  I2FP.F32.S32 R16, R25 ;  /* 0x0000001900107245 */ /* 0x000fe20000201400 */
[----:B------:R-:W-:Y:S01]  /*09e0*/  FMUL R17, R24, 0.58700001239776611328 ;  /* 0x3f1645a218117820 */ /* 0x000fe20000400000 */
[----:B------:R-:W-:-:S03]  /*09f0*/  I2FP.F32.S32 R25, R26 ;  /* 0x0000001a00197245 */ /* 0x000fc60000201400 */
[----:B------:R-:W-:-:S04]  /*0a00*/  FFMA R16, R16, 0.29899999499320983887, R17 ;  /* 0x3e99168710107823 */ /* 0x000fc80000000011 */
[----:B------:R-:W-:-:S04]  /*0a10*/  FFMA R16, R25, 0.11400000005960464478, R16 ;  /* 0x3de978d519107823 */ /* 0x000fc80000000010 */
[----:B------:R-:W-:-:S06]  /*0a20*/  FADD R16, R16, 0.5 ;  /* 0x3f00000010107421 */ /* 0x000fcc0000000000 */
[----:B------:R-:W1:Y:S02]  /*0a30*/  F2I.TRUNC.NTZ R16, R16 ;  /* 0x0000001000107305 */ /* 0x000e64000020f100 */
[----:B-1----:R-:W-:-:S07]  /*0a40*/  VIMNMX R25, PT, PT, R16, UR7, PT ;  /* 0x0000000710197c48 */ /* 0x002fce000bfe0100 */
.L_x_40:
[----:B------:R-:W-:Y:S05]  /*0a50*/  BSYNC.RECONVERGENT B1 ;  /* 0x0000000000017941 */ /* 0x000fea0003800200 */
.L_x_39:
[----:B------:R-:W2:Y:S04]  /*0a60*/  LDG.E.U16 R27, desc[UR10][R14.64+0x2] ;  /* 0x0000020a0e1b7981 */ /* 0x000ea8000c1e1500 */
[----:B------:R0:W5:Y:S04]  /*0a70*/  LDG.E.U16 R24, desc[UR10][R14.64+0x4] ;  /* 0x0000040a0e187981 */ /* 0x000168000c1e1500 */
[----:B------:R0:W5:Y:S01]  /*0a80*/  LDG.E.U16 R17, desc[UR10][R14.64+0x6] ;  /* 0x0000060a0e117981 */ /* 0x000162000c1e1500 */
[----:B------:R-:W-:Y:S01]  /*0a90*/  IMAD R16, R21, 0x2, R6 ;  /* 0x0000000215107824 */ /* 0x000fe200078e0206 */
[----:B------:R-:W-:Y:S04]  /*0aa0*/  BSSY.RECONVERGENT B1, `(.L_x_41) ;  /* 0x0000023000017945 */ /* 0x000fe80003800200 */
[----:B------:R-:W1:Y:S02]  /*0ab0*/  LDS.U16 R26, [R16] ;  /* 0x00000000101a7984 */ /* 0x000e640000000400 */
[----:B-1----:R-:W-:-:S05]  /*0ac0*/  IMAD.IADD R25, R26, 0x1, R25 ;  /* 0x000000011a197824 */ /* 0x002fca00078e0219 */
[----:B------:R0:W-:Y:S01]  /*0ad0*/  STS.U16 [R16], R25 ;  /* 0x0000001910007388 */ /* 0x0001e20000000400 */
[----:B--2---:R-:W-:-:S05]  /*0ae0*/  PRMT R27, R27, 0x9910, RZ ;  /* 0x000099101b1b7816 */ /* 0x004fca00000000ff */
[----:B------:R-:W-:-:S04]  /*0af0*/  IMAD.MOV.U32 R26, RZ, RZ, R27 ;  /* 0x000000ffff1a7224 */ /* 0x000fc800078e001b */
[----:B------:R-:W-:-:S05]  /*0b00*/  IMAD.IADD R27, R13, 0x1, -R26 ;  /* 0x000000010d1b7824 */ /* 0x000fca00078e0a1a */
[----:B------:R-:W-:-:S04]  /*0b10*/  ISETP.GE.AND P0, PT, R27, RZ, PT ;  /* 0x000000ff1b00720c */ /* 0x000fc80003f06270 */
[----:B------:R-:W-:Y:S01]  /*0b20*/  ISETP.LT.OR P0, PT, R26, R23, !P0 ;  /* 0x000000171a00720c */ /* 0x000fe20004701670 */
[----:B------:R-:W-:-:S12]  /*0b30*/  IMAD.MOV.U32 R26, RZ, RZ, R22 ;  /* 0x000000ffff1a7224 */ /* 0x000fd800078e0016 */
[----:B0-----:R-:W-:Y:S05]  /*0b40*/  @P0 BRA `(.L_x_42) ;  /* 0x0000000000600947 */ /* 0x001fea0003800000 */
        /* <DEDUP_REMOVED lines=14> */
[----:B------:R-:W-:Y:S01]  /*0c30*/  IABS R27, R27 ;  /* 0x0000001b001b7213 */ /* 0x000fe20000000000 */
[----:B------:R-:W-:Y:S02]  /*0c40*/  IMAD.MOV.U32 R14, RZ, RZ, R28 ;  /* 0x000000ffff0e7224 */ /* 0x000fe400078e001c */
[----:B------:R-:W-:Y:S01]  /*0c50*/  FMUL R26, R26, 0.58700001239776611328 ;  /* 0x3f1645a21a1a7820 */ /* 0x000fe20000400000 */
[----:B------:R-:W-:-:S02]  /*0c60*/  I2FP.F32.S32 R25, R27 ;  /* 0x0000001b00197245 */ /* 0x000fc40000201400 */
[----:B------:R-:W-:-:S03]  /*0c70*/  I2FP.F32.S32 R14, R14 ;  /* 0x0000000e000e7245 */ /* 0x000fc60000201400 */
[----:B------:R-:W-:-:S04]  /*0c80*/  FFMA R25, R25, 0.29899999499320983887, R26 ;  /* 0x3e99168719197823 */ /* 0x000fc8000000001a */
[----:B------:R-:W-:-:S04]  /*0c90*/  FFMA R14, R14, 0.11400000005960464478, R25 ;  /* 0x3de978d50e0e7823 */ /* 0x000fc80000000019 */
[----:B------:R-:W-:-:S06]  /*0ca0*/  FADD R14, R14, 0.5 ;  /* 0x3f0000000e0e7421 */ /* 0x000fcc0000000000 */
[----:B------:R-:W1:Y:S02]  /*0cb0*/  F2I.TRUNC.NTZ R14, R14 ;  /* 0x0000000e000e7305 */ /* 0x000e64000020f100 */
[----:B-1----:R-:W-:-:S07]  /*0cc0*/  VIMNMX R26, PT, PT, R14, UR7, PT ;  /* 0x000000070e1a7c48 */ /* 0x002fce000bfe0100 */
.L_x_42:
[----:B------:R-:W-:Y:S05]  /*0cd0*/  BSYNC.RECONVERGENT B1 ;  /* 0x0000000000017941 */ /* 0x000fea0003800200 */
.L_x_41:
[----:B------:R-:W0:Y:S01]  /*0ce0*/  LDS.U16 R15, [R16+0x2] ;  /* 0x00000200100f7984 */ /* 0x000e220000000400 */
[----:B-----5:R-:W-:Y:S01]  /*0cf0*/  PRMT R14, R24, 0x9910, RZ ;  /* 0x00009910180e7816 */ /* 0x020fe200000000ff */
[----:B------:R-:W-:Y:S02]  /*0d00*/  BSSY.RECONVERGENT B1, `(.L_x_43) ;  /* 0x0000021000017945 */ /* 0x000fe40003800200 */
[----:B------:R1:W2:Y:S02]  /*0d10*/  LDS.U16 R25, [R16+0x4] ;  /* 0x0000040010197984 */ /* 0x0002a40000000400 */
[----:B------:R-:W-:-:S05]  /*0d20*/  IMAD.IADD R24, R13, 0x1, -R14 ;  /* 0x000000010d187824 */ /* 0x000fca00078e0a0e */
[----:B------:R-:W-:-:S04]  /*0d30*/  ISETP.GE.AND P0, PT, R24, RZ, PT ;  /* 0x000000ff1800720c */ /* 0x000fc80003f06270 */
[----:B------:R-:W-:Y:S01]  /*0d40*/  ISETP.LT.OR P0, PT, R14, R23, !P0 ;  /* 0x000000170e00720c */ /* 0x000fe20004701670 */
[----:B------:R-:W-:Y:S02]  /*0d50*/  IMAD.MOV.U32 R14, RZ, RZ, R22 ;  /* 0x000000ffff0e7224 */ /* 0x000fe400078e0016 */
[----:B0-----:R-:W-:-:S05]  /*0d60*/  IMAD.IADD R15, R15, 0x1, R26 ;  /* 0x000000010f0f7824 */ /* 0x001fca00078e021a */
[----:B------:R1:W-:Y:S05]  /*0d70*/  STS.U16 [R16+0x2], R15 ;  /* 0x0000020f10007388 */ /* 0x0003ea0000000400 */
[----:B--2---:R-:W-:Y:S05]  /*0d80*/  @P0 BRA `(.L_x_44) ;  /* 0x0000000000600947 */ /* 0x004fea0003800000 */
[----:B------:R-:W0:Y:S01]  /*0d90*/  LDCU.64 UR8, c[0x0][0x388] ;  /* 0x00007100ff0877ac */ /* 0x000e220008000a00 */
[----:B------:R-:W-:Y:S01]  /*0da0*/  IMAD R14, R24, 0x3, RZ ;  /* 0x00000003180e7824 */ /* 0x000fe200078e02ff */
[----:B------:R-:W2:Y:S04]  /*0db0*/  LDCU UR7, c[0x0][0x39c] ;  /* 0x00007380ff0777ac */ /* 0x000ea80008000800 */
[----:B0-----:R-:W-:-:S04]  /*0dc0*/  IADD3 R14, P0, P2, R14, UR8, R11 ;  /* 0x000000080e0e7c10 */ /* 0x001fc8000fa1e00b */
[----:B-1----:R-:W-:-:S05]  /*0dd0*/  IADD3.X R15, PT, PT, RZ, UR9, R12, P0, P2 ;  /* 0x00000009ff0f7c10 */ /* 0x002fca00087e440c */
[----:B------:R-:W3:Y:S04]  /*0de0*/  LDG.E.U8 R24, desc[UR10][R14.64+0x1] ;  /* 0x0000010a0e187981 */ /* 0x000ee8000c1e1100 */
[----:B------:R-:W4:Y:S04]  /*0df0*/  LDG.E.U8 R27, desc[UR10][R14.64+0x2] ;  /* 0x0000020a0e1b7981 */ /* 0x000f28000c1e1100 */
[----:B------:R-:W5:Y:S01]  /*0e00*/  LDG.E.U8 R29, desc[UR10][R14.64] ;  /* 0x0000000a0e1d7981 */ /* 0x000f62000c1e1100 */
[----:B---3--:R-:W-:Y:S02]  /*0e10*/  IMAD.IADD R24, R19, 0x1, -R24 ;  /* 0x0000000113187824 */ /* 0x008fe400078e0a18 */
[----:B----4-:R-:W-:-:S03]  /*0e20*/  IMAD.IADD R27, R18, 0x1, -R27 ;  /* 0x00000001121b7824 */ /* 0x010fc600078e0a1b */
[----:B------:R-:W-:Y:S01]  /*0e30*/  IABS R26, R24 ;  /* 0x00000018001a7213 */ /* 0x000fe20000000000 */
[----:B-----5:R-:W-:Y:S01]  /*0e40*/  IMAD.IADD R29, R20, 0x1, -R29 ;  /* 0x00000001141d7824 */ /* 0x020fe200078e0a1d */
        /* <DEDUP_REMOVED lines=10> */
[----:B------:R-:W2:Y:S02]  /*0ef0*/  F2I.TRUNC.NTZ R15, R15 ;  /* 0x0000000f000f7305 */ /* 0x000ea4000020f100 */
[----:B--2---:R-:W-:-:S07]  /*0f00*/  VIMNMX R14, PT, PT, R15, UR7, PT ;  /* 0x000000070f0e7c48 */ /* 0x004fce000bfe0100 */
.L_x_44:
[----:B------:R-:W-:Y:S05]  /*0f10*/  BSYNC.RECONVERGENT B1 ;  /* 0x0000000000017941 */ /* 0x000fea0003800200 */
.L_x_43:
[----:B------:R-:W-:Y:S01]  /*0f20*/  IMAD.IADD R25, R25, 0x1, R14 ;  /* 0x0000000119197824 */ /* 0x000fe200078e020e */
[----:B------:R-:W-:Y:S01]  /*0f30*/  PRMT R14, R17, 0x9910, RZ ;  /* 0x00009910110e7816 */ /* 0x000fe200000000ff */
[----:B------:R-:W-:Y:S03]  /*0f40*/  BSSY.RECONVERGENT B1, `(.L_x_45) ;  /* 0x000001e000017945 */ /* 0x000fe60003800200 */
[----:B------:R0:W-:Y:S01]  /*0f50*/  STS.U16 [R16+0x4], R25 ;  /* 0x0000041910007388 */ /* 0x0001e20000000400 */
[----:B-1----:R-:W-:-:S05]  /*0f60*/  IMAD.IADD R15, R13, 0x1, -R14 ;  /* 0x000000010d0f7824 */ /* 0x002fca00078e0a0e */
[----:B------:R-:W-:-:S04]  /*0f70*/  ISETP.GE.AND P0, PT, R15, RZ, PT ;  /* 0x000000ff0f00720c */ /* 0x000fc80003f06270 */
[----:B------:R-:W-:-:S13]  /*0f80*/  ISETP.LT.OR P0, PT, R14, R23, !P0 ;  /* 0x000000170e00720c */ /* 0x000fda0004701670 */
        /* <DEDUP_REMOVED lines=9> */
[----:B--2---:R-:W-:Y:S02]  /*1020*/  IMAD.IADD R22, R19, 0x1, -R22 ;  /* 0x0000000113167824 */ /* 0x004fe400078e0a16 */
[----:B---3--:R-:W-:-:S03]  /*1030*/  IMAD.IADD R17, R20, 0x1, -R17 ;  /* 0x0000000114117824 */ /* 0x008fc600078e0a11 */
[----:B------:R-:W-:Y:S01]  /*1040*/  IABS R24, R22 ;  /* 0x0000001600187213 */ /* 0x000fe20000000000 */
[----:B----4-:R-:W-:Y:S01]  /*1050*/  IMAD.IADD R23, R18, 0x1, -R23 ;  /* 0x0000000112177824 */ /* 0x010fe200078e0a17 */
[----:B------:R-:W-:-:S03]  /*1060*/  IABS R22, R17 ;  /* 0x0000001100167213 */ /* 0x000fc60000000000 */
[----:B------:R-:W-:Y:S01]  /*1070*/  IMAD.MOV.U32 R17, RZ, RZ, R24 ;  /* 0x000000ffff117224 */ /* 0x000fe200078e0018 */
[----:B------:R-:W-:-:S04]  /*1080*/  IABS R23, R23 ;  /* 0x0000001700177213 */ /* 0x000fc80000000000 */
[----:B------:R-:W-:Y:S02]  /*1090*/  I2FP.F32.S32 R17, R17 ;  /* 0x0000001100117245 */ /* 0x000fe40000201400 */
[----:B------:R-:W-:Y:S02]  /*10a0*/  I2FP.F32.S32 R14, R22 ;  /* 0x00000016000e7245 */ /* 0x000fe40000201400 */
[----:B------:R-:W-:Y:S01]  /*10b0*/  I2FP.F32.S32 R15, R23 ;  /* 0x00000017000f7245 */ /* 0x000fe20000201400 */
[----:B------:R-:W-:-:S04]  /*10c0*/  FMUL R17, R17, 0.58700001239776611328 ;  /* 0x3f1645a211117820 */ /* 0x000fc80000400000 */
[----:B------:R-:W-:-:S04]  /*10d0*/  FFMA R14, R14, 0.29899999499320983887, R17 ;  /* 0x3e9916870e0e7823 */ /* 0x000fc80000000011 */
[----:B------:R-:W-:-:S04]  /*10e0*/  FFMA R14, R15, 0.11400000005960464478, R14 ;  /* 0x3de978d50f0e7823 */ /* 0x000fc8000000000e */
[----:B------:R-:W-:-:S06]  /*10f0*/  FADD R14, R14, 0.5 ;  /* 0x3f0000000e0e7421 */ /* 0x000fcc0000000000 */
[----:B------:R-:W1:Y:S02]  /*1100*/  F2I.TRUNC.NTZ R14, R14 ;  /* 0x0000000e000e7305 */ /* 0x000e64000020f100 */
[----:B-1----:R-:W-:-:S07]  /*1110*/  VIMNMX R22, PT, PT, R14, UR7, PT ;  /* 0x000000070e167c48 */ /* 0x002fce000bfe0100 */
.L_x_46:
[----:B------:R-:W-:Y:S05]  /*1120*/  BSYNC.RECONVERGENT B1 ;  /* 0x0000000000017941 */ /* 0x000fea0003800200 */
.L_x_45:
[----:B------:R-:W0:Y:S01]  /*1130*/  LDS.U16 R15, [R16+0x6] ;  /* 0x00000600100f7984 */ /* 0x000e220000000400 */
[----:B------:R-:W-:-:S05]  /*1140*/  VIADD R21, R21, 0x4 ;  /* 0x0000000415157836 */ /* 0x000fca0000000000 */
[----:B------:R-:W-:Y:S01]  /*1150*/  ISETP.NE.AND P0, PT, R21, R4, PT ;  /* 0x000000041500720c */ /* 0x000fe20003f05270 */
[----:B0-----:R-:W-:-:S05]  /*1160*/  IMAD.IADD R15, R15, 0x1, R22 ;  /* 0x000000010f0f7824 */ /* 0x001fca00078e0216 */
[----:B------:R0:W-:Y:S07]  /*1170*/  STS.U16 [R16+0x6], R15 ;  /* 0x0000060f10007388 */ /* 0x0001ee0000000400 */
[----:B------:R-:W-:Y:S05]  /*1180*/  @P0 BRA `(.L_x_47) ;  /* 0xfffffff400980947 */ /* 0x000fea000383ffff */
[----:B0-----:R-:W-:-:S07]  /*1190*/  IMAD.MOV.U32 R16, RZ, RZ, R4 ;  /* 0x000000ffff107224 */ /* 0x001fce00078e0004 */
.L_x_38:
[----:B------:R-:W-:-:S13]  /*11a0*/  ISETP.NE.AND P0, PT, R3, RZ, PT ;  /* 0x000000ff0300720c */ /* 0x000fda0003f05270 */
[----:B------:R-:W-:Y:S05]  /*11b0*/  @!P0 BRA `(.L_x_48) ;  /* 0x0000000800008947 */ /* 0x000fea0003800000 */
[----:B------:R-:W-:-:S05]  /*11c0*/  VIADD R14, R3, 0xffffffff ;  /* 0xffffffff030e7836 */ /* 0x000fca0000000000 */
[----:B------:R-:W-:-:S13]  /*11d0*/  ISETP.NE.AND P0, PT, R14, RZ, PT ;  /* 0x000000ff0e00720c */ /* 0x000fda0003f05270 */
[----:B------:R-:W-:Y:S05]  /*11e0*/  @!P0 BRA `(.L_x_49) ;  /* 0x00000004003c8947 */ /* 0x000fea0003800000 */
[----:B------:R-:W0:Y:S01]  /*11f0*/  LDCU.64 UR8, c[0x0][0x3a0] ;  /* 0x00007400ff0877ac */ /* 0x000e220008000a00 */
[----:B------:R-:W-:Y:S01]  /*1200*/  IADD3 R15, P0, PT, R7, R16, RZ ;  /* 0x00000010070f7210 */ /* 0x000fe20007f1e0ff */
[----:B------:R-:W-:Y:S01]  /*1210*/  IMAD R17, R16, 0x2, R6 ;  /* 0x0000000210117824 */ /* 0x000fe200078e0206 */
[----:B------:R-:W1:Y:S03]  /*1220*/  LDC R27, c[0x0][0x3c4] ;  /* 0x0000f100ff1b7b82 */ /* 0x000e660000000800 */
[----:B------:R-:W-:Y:S01]  /*1230*/  IMAD.X R22, RZ, RZ, R8, P0 ;  /* 0x000000ffff167224 */ /* 0x000fe200000e0608 */
[----:B------:R2:W3:Y:S01]  /*1240*/  LDS.U16 R21, [R17] ;  /* 0x0000000011157984 */ /* 0x0004e20000000400 */
[----:B0-----:R-:W-:-:S04]  /*1250*/  LEA R14, P0, R15, UR8, 0x1 ;  /* 0x000000080f0e7c11 */ /* 0x001fc8000f8008ff */
[----:B------:R-:W-:-:S05]  /*1260*/  LEA.HI.X R15, R15, UR9, R22, 0x1, P0 ;  /* 0x000000090f0f7c11 */ /* 0x000fca00080f0c16 */
[----:B------:R-:W4:Y:S04]  /*1270*/  LDG.E.U16 R23, desc[UR10][R14.64] ;  /* 0x0000000a0e177981 */ /* 0x000f28000c1e1500 */
[----:B------:R-:W2:Y:S01]  /*1280*/  LDG.E.U16 R24, desc[UR10][R14.64+0x2] ;  /* 0x0000020a0e187981 */ /* 0x000ea2000c1e1500 */
[----:B------:R-:W0:Y:S01]  /*1290*/  LDC R22, c[0x0][0x39c] ;  /* 0x0000e700ff167b82 */ /* 0x000e220000000800 */
[----:B------:R-:W-:Y:S01]  /*12a0*/  BSSY.RECONVERGENT B1, `(.L_x_50) ;  /* 0x0000023000017945 */ /* 0x000fe20003800200 */
[----:B----4-:R-:W-:Y:S02]  /*12b0*/  PRMT R23, R23, 0x9910, RZ ;  /* 0x0000991017177816 */ /* 0x010fe400000000ff */
[----:B--2---:R-:W-:-:S03]  /*12c0*/  PRMT R26, R24, 0x9910, RZ ;  /* 0x00009910181a7816 */ /* 0x004fc600000000ff */
[----:B------:R-:W-:-:S04]  /*12d0*/  IMAD.MOV.U32 R24, RZ, RZ, R23 ;  /* 0x000000ffff187224 */ /* 0x000fc800078e0017 */
[C---:B------:R-:W-:Y:S02]  /*12e0*/  IMAD.IADD R25, R13.reuse, 0x1, -R24 ;  /* 0x000000010d197824 */ /* 0x040fe400078e0a18 */
[----:B------:R-:W-:-:S03]  /*12f0*/  IMAD.IADD R23, R13, 0x1, -R26 ;  /* 0x000000010d177824 */ /* 0x000fc600078e0a1a */
[----:B------:R-:W-:Y:S02]  /*1300*/  ISETP.GE.AND P2, PT, R25, RZ, PT ;  /* 0x000000ff1900720c */ /* 0x000fe40003f46270 */
[----:B------:R-:W-:Y:S02]  /*1310*/  ISETP.GE.AND P0, PT, R23, RZ, PT ;  /* 0x000000ff1700720c */ /* 0x000fe40003f06270 */
[-C--:B-1----:R-:W-:Y:S01]  /*1320*/  ISETP.LT.OR P2, PT, R24, R27.reuse, !P2 ;  /* 0x0000001b1800720c */ /* 0x082fe20005741670 */
[----:B0-----:R-:W-:Y:S01]  /*1330*/  IMAD.MOV.U32 R24, RZ, RZ, R22 ;  /* 0x000000ffff187224 */ /* 0x001fe200078e0016 */
[----:B------:R-:W-:-:S11]  /*1340*/  ISETP.LT.OR P0, PT, R26, R27, !P0 ;  /* 0x0000001b1a00720c */ /* 0x000fd60004701670 */
[----:B---3--:R-:W-:Y:S05]  /*1350*/  @P2 BRA `(.L_x_51) ;  /* 0x00000000005c2947 */ /* 0x008fea0003800000 */
        /* <DEDUP_REMOVED lines=23> */
.L_x_51:
[----:B------:R-:W-:Y:S05]  /*14d0*/  BSYNC.RECONVERGENT B1 ;  /* 0x0000000000017941 */ /* 0x000fea0003800200 */
.L_x_50:
[----:B------:R-:W-:Y:S04]  /*14e0*/  BSSY.RECONVERGENT B1, `(.L_x_52) ;  /* 0x0000019000017945 */ /* 0x000fe80003800200 */
        /* <DEDUP_REMOVED lines=24> */
.L_x_53:
[----:B------:R-:W-:Y:S05]  /*1670*/  BSYNC.RECONVERGENT B1 ;  /* 0x0000000000017941 */ /* 0x000fea0003800200 */
.L_x_52:
[----:B------:R-:W0:Y:S01]  /*1680*/  LDS.U16 R15, [R17+0x2] ;  /* 0x00000200110f7984 */ /* 0x000e220000000400 */
[----:B------:R-:W-:Y:S02]  /*1690*/  IMAD.IADD R24, R21, 0x1, R24 ;  /* 0x0000000115187824 */ /* 0x000fe400078e0218 */
[----:B------:R-:W-:-:S03]  /*16a0*/  VIADD R16, R16, 0x2 ;  /* 0x0000000210107836 */ /* 0x000fc60000000000 */
[----:B------:R1:W-:Y:S01]  /*16b0*/  STS.U16 [R17], R24 ;  /* 0x0000001811007388 */ /* 0x0003e20000000400 */
[----:B0-----:R-:W-:-:S05]  /*16c0*/  IMAD.IADD R22, R15, 0x1, R22 ;  /* 0x000000010f167824 */ /* 0x001fca00078e0216 */
[----:B------:R1:W-:Y:S02]  /*16d0*/  STS.U16 [R17+0x2], R22 ;  /* 0x0000021611007388 */ /* 0x0003e40000000400 */
.L_x_49:
[----:B------:R-:W-:-:S13]  /*16e0*/  ISETP.NE.AND P0, PT, R5, RZ, PT ;  /* 0x000000ff0500720c */ /* 0x000fda0003f05270 */
[----:B------:R-:W-:Y:S05]  /*16f0*/  @!P0 BRA `(.L_x_48) ;  /* 0x0000000000b08947 */ /* 0x000fea0003800000 */
[----:B------:R-:W0:Y:S01]  /*1700*/  LDCU.64 UR8, c[0x0][0x3a0] ;  /* 0x00007400ff0877ac */ /* 0x000e220008000a00 */
[----:B------:R-:W-:Y:S01]  /*1710*/  IADD3 R15, P0, PT, R7, R16, RZ ;  /* 0x00000010070f7210 */ /* 0x000fe20007f1e0ff */
[----:B------:R-:W2:Y:S04]  /*1720*/  LDCU UR7, c[0x0][0x3c4] ;  /* 0x00007880ff0777ac */ /* 0x000ea80008000800 */
[----:B-1----:R-:W-:Y:S01]  /*1730*/  IMAD.X R22, RZ, RZ, R8, P0 ;  /* 0x000000ffff167224 */ /* 0x002fe200000e0608 */
[----:B0-----:R-:W-:-:S04]  /*1740*/  LEA R14, P0, R15, UR8, 0x1 ;  /* 0x000000080f0e7c11 */ /* 0x001fc8000f8008ff */
[----:B------:R-:W-:-:S05]  /*1750*/  LEA.HI.X R15, R15, UR9, R22, 0x1, P0 ;  /* 0x000000090f0f7c11 */ /* 0x000fca00080f0c16 */
[----:B------:R-:W3:Y:S01]  /*1760*/  LDG.E.U16 R14, desc[UR10][R14.64] ;  /* 0x0000000a0e0e7981 */ /* 0x000ee2000c1e1500 */
[----:B------:R-:W-:Y:S01]  /*1770*/  IMAD R16, R16, 0x2, R6 ;  /* 0x0000000210107824 */ /* 0x000fe200078e0206 */
[----:B------:R-:W0:Y:S01]  /*1780*/  LDCU UR8, c[0x0][0x39c] ;  /* 0x00007380ff0877ac */ /* 0x000e220008000800 */
[----:B------:R-:W-:Y:S03]  /*1790*/  BSSY.RECONVERGENT B1, `(.L_x_54) ;  /* 0x0000020000017945 */ /* 0x000fe60003800200 */
[----:B------:R1:W4:Y:S01]  /*17a0*/  LDS.U16 R17, [R16] ;  /* 0x0000000010117984 */ /* 0x0003220000000400 */
[----:B---3--:R-:W-:-:S05]  /*17b0*/  PRMT R22, R14, 0x9910, RZ ;  /* 0x000099100e167816 */ /* 0x008fca00000000ff */
[----:B------:R-:W-:-:S05]  /*17c0*/  IMAD.IADD R21, R13, 0x1, -R22 ;  /* 0x000000010d157824 */ /* 0x000fca00078e0a16 */
[----:B------:R-:W-:-:S04]  /*17d0*/  ISETP.GE.AND P0, PT, R21, RZ, PT ;  /* 0x000000ff1500720c */ /* 0x000fc80003f06270 */
[----:B--2---:R-:W-:Y:S01]  /*17e0*/  ISETP.LT.OR P0, PT, R22, UR7, !P0 ;  /* 0x0000000716007c0c */ /* 0x004fe2000c701670 */
[----:B0-----:R-:W-:-:S12]  /*17f0*/  IMAD.U32 R22, RZ, RZ, UR8 ;  /* 0x00000008ff167e24 */ /* 0x001fd8000f8e00ff */
[----:B-1--4-:R-:W-:Y:S05]  /*1800*/  @P0 BRA `(.L_x_55) ;  /* 0x0000000000600947 */ /* 0x012fea0003800000 */
        /* <DEDUP_REMOVED lines=8> */
[----:B--2--5:R-:W-:-:S05]  /*1890*/  IMAD.IADD R22, R19, 0x1, -R22 ;  /* 0x0000000113167824 */ /* 0x024fca00078e0a16 */
[----:B------:R-:W-:Y:S01]  /*18a0*/  IABS R22, R22 ;  /* 0x0000001600167213 */ /* 0x000fe20000000000 */
[----:B---3--:R-:W-:Y:S02]  /*18b0*/  IMAD.IADD R23, R18, 0x1, -R23 ;  /* 0x0000000112177824 */ /* 0x008fe400078e0a17 */
[----:B----4-:R-:W-:Y:S02]  /*18c0*/  IMAD.IADD R21, R20, 0x1, -R21 ;  /* 0x0000000114157824 */ /* 0x010fe400078e0a15 */
[----:B------:R-:W-:-:S03]  /*18d0*/  IMAD.MOV.U32 R18, RZ, RZ, R22 ;  /* 0x000000ffff127224 */ /* 0x000fc600078e0016 */
        /* <DEDUP_REMOVED lines=11> */
.L_x_55:
[----:B------:R-:W-:Y:S05]  /*1990*/  BSYNC.RECONVERGENT B1 ;  /* 0x0000000000017941 */ /* 0x000fea0003800200 */
.L_x_54:
[----:B------:R-:W-:-:S05]  /*19a0*/  IMAD.IADD R17, R17, 0x1, R22 ;  /* 0x0000000111117824 */ /* 0x000fca00078e0216 */
[----:B------:R0:W-:Y:S02]  /*19b0*/  STS.U16 [R16], R17 ;  /* 0x0000001110007388 */ /* 0x0001e40000000400 */
.L_x_48:
[----:B------:R-:W-:-:S05]  /*19c0*/  VIADD R13, R13, 0x1 ;  /* 0x000000010d0d7836 */ /* 0x000fca0000000000 */
[----:B------:R-:W-:-:S13]  /*19d0*/  ISETP.NE.AND P0, PT, R13, R10, PT ;  /* 0x0000000a0d00720c */ /* 0x000fda0003f05270 */
[----:B------:R-:W-:Y:S05]  /*19e0*/  @P0 BRA `(.L_x_56) ;  /* 0xffffffec00440947 */ /* 0x000fea000383ffff */
.L_x_37:
[----:B------:R-:W-:Y:S05]  /*19f0*/  BSYNC.RECONVERGENT B0 ;  /* 0x0000000000007941 */ /* 0x000fea0003800200 */
.L_x_36:
[----:B------:R-:W-:Y:S05]  /*1a00*/  @P1 BRA `(.L_x_57) ;  /* 0xffffffec00041947 */ /* 0x000fea000383ffff */
.L_x_35:
[----:B------:R-:W3:Y:S01]  /*1a10*/  LDCU UR7, c[0x0][0x3b8] ;  /* 0x00007700ff0777ac */ /* 0x000ee20008000800 */
[----:B------:R-:W-:Y:S02]  /*1a20*/  IMAD.SHL.U32 R7, R2, 0x100, RZ ;  /* 0x0000010002077824 */ /* 0x000fe400078e00ff */
[----:B------:R-:W-:Y:S01]  /*1a30*/  IMAD.MOV.U32 R8, RZ, RZ, RZ ;  /* 0x000000ffff087224 */ /* 0x000fe200078e00ff */
[----:B------:R-:W4:Y:S02]  /*1a40*/  LDCU UR8, c[0x0][0x3b8] ;  /* 0x00007700ff0877ac */ /* 0x000f240008000800 */
[----:B------:R-:W-:Y:S01]  /*1a50*/  SHF.R.S32.HI R7, RZ, 0x8, R7 ;  /* 0x00000008ff077819 */ /* 0x000fe20000011407 */
[----:B---3--:R-:W-:Y:S02]  /*1a60*/  UISETP.GE.U32.AND UP0, UPT, UR7, 0x8, UPT ;  /* 0x000000080700788c */ /* 0x008fe4000bf06070 */
[----:B----4-:R-:W-:-:S04]  /*1a70*/  USHF.L.U32 UR9, UR8, 0x8, URZ ;  /* 0x0000000808097899 */ /* 0x010fc800080006ff */
[----:B------:R-:W-:-:S06]  /*1a80*/  USHF.R.S32.HI UR9, URZ, 0x8, UR9 ;  /* 0x00000008ff097899 */ /* 0x000fcc0008011409 */
[----:B------:R-:W-:Y:S01]  /*1a90*/  IMAD R7, R7, UR9, R0 ;  /* 0x0000000907077c24 */ /* 0x000fe2000f8e0200 */
[----:B------:R-:W-:Y:S06]  /*1aa0*/  BRA.U !UP0, `(.L_x_58) ;  /* 0x0000000108607547 */ /* 0x000fec000b800000 */
[----:B01----:R-:W0:Y:S01]  /*1ab0*/  LDC.64 R10, c[0x0][0x3b0] ;  /* 0x0000ec00ff0a7b82 */ /* 0x003e220000000a00 */
[----:B------:R-:W-:Y:S01]  /*1ac0*/  IMAD.MOV.U32 R16, RZ, RZ, RZ ;  /* 0x000000ffff107224 */ /* 0x000fe200078e00ff */
[----:B------:R-:W-:-:S12]  /*1ad0*/  ULOP3.LUT UR7, UR7, 0x7ffffff8, URZ, 0xc0, !UPT ;  /* 0x7ffffff807077892 */ /* 0x000fd8000f8ec0ff */
.L_x_59:
[C---:B-1----:R-:W-:Y:S02]  /*1ae0*/  IMAD R17, R16.reuse, 0x2, R6 ;  /* 0x0000000210117824 */ /* 0x042fe400078e0206 */
[----:B------:R-:W-:Y:S02]  /*1af0*/  IMAD.IADD R15, R7, 0x1, R16 ;  /* 0x00000001070f7824 */ /* 0x000fe400078e0210 */
[----:B------:R-:W-:Y:S01]  /*1b00*/  VIADD R16, R16, 0x8 ;  /* 0x0000000810107836 */ /* 0x000fe20000000000 */
[----:B--2---:R-:W1:Y:S01]  /*1b10*/  LDS.64 R8, [R17] ;  /* 0x0000000011087984 */ /* 0x004e620000000a00 */
[----:B0-----:R-:W-:-:S03]  /*1b20*/  IMAD.WIDE R14, R15, 0x2, R10 ;  /* 0x000000020f0e7825 */ /* 0x001fc600078e020a */
[----:B------:R-:W0:Y:S01]  /*1b30*/  LDS.64 R12, [R17+0x8] ;  /* 0x00000800110c7984 */ /* 0x000e220000000a00 */
[----:B------:R-:W-:Y:S02]  /*1b40*/  ISETP.NE.AND P0, PT, R16, UR7, PT ;  /* 0x0000000710007c0c */ /* 0x000fe4000bf05270 */
[----:B-1---5:R-:W-:Y:S01]  /*1b50*/  PRMT R18, R8, 0x7632, R18 ;  /* 0x0000763208127816 */ /* 0x022fe20000000012 */
[----:B------:R1:W-:Y:S01]  /*1b60*/  STG.E.U16 desc[UR10][R14.64], R8 ;  /* 0x000000080e007986 */ /* 0x0003e2000c10150a */
[----:B------:R-:W-:Y:S02]  /*1b70*/  PRMT R19, R9, 0x7632, R19 ;  /* 0x0000763209137816 */ /* 0x000fe40000000013 */
[----:B0-----:R-:W-:Y:S01]  /*1b80*/  PRMT R17, R12, 0x7632, R17 ;  /* 0x000076320c117816 */ /* 0x001fe20000000011 */
[----:B------:R1:W-:Y:S01]  /*1b90*/  STG.E.U16 desc[UR10][R14.64+0x2], R18 ;  /* 0x000002120e007986 */ /* 0x0003e2000c10150a */
[----:B------:R-:W-:-:S03]  /*1ba0*/  PRMT R20, R13, 0x7632, R20 ;  /* 0x000076320d147816 */ /* 0x000fc60000000014 */
[----:B------:R1:W-:Y:S04]  /*1bb0*/  STG.E.U16 desc[UR10][R14.64+0x4], R9 ;  /* 0x000004090e007986 */ /* 0x0003e8000c10150a */
[----:B------:R1:W-:Y:S04]  /*1bc0*/  STG.E.U16 desc[UR10][R14.64+0x6], R19 ;  /* 0x000006130e007986 */ /* 0x0003e8000c10150a */
[----:B------:R1:W-:Y:S04]  /*1bd0*/  STG.E.U16 desc[UR10][R14.64+0x8], R12 ;  /* 0x0000080c0e007986 */ /* 0x0003e8000c10150a */
[----:B------:R1:W-:Y:S04]  /*1be0*/  STG.E.U16 desc[UR10][R14.64+0xa], R17 ;  /* 0x00000a110e007986 */ /* 0x0003e8000c10150a */
[----:B------:R1:W-:Y:S04]  /*1bf0*/  STG.E.U16 desc[UR10][R14.64+0xc], R13 ;  /* 0x00000c0d0e007986 */ /* 0x0003e8000c10150a */
[----:B------:R1:W-:Y:S01]  /*1c00*/  STG.E.U16 desc[UR10][R14.64+0xe], R20 ;  /* 0x00000e140e007986 */ /* 0x0003e2000c10150a */
[----:B------:R-:W-:Y:S05]  /*1c10*/  @P0 BRA `(.L_x_59) ;  /* 0xfffffffc00b00947 */ /* 0x000fea000383ffff */
[----:B-1----:R-:W-:-:S07]  /*1c20*/  IMAD.U32 R8, RZ, RZ, UR7 ;  /* 0x00000007ff087e24 */ /* 0x002fce000f8e00ff */
.L_x_58:
[----:B------:R-:W-:-:S04]  /*1c30*/  ULOP3.LUT UR7, UR8, 0x7, URZ, 0xc0, !UPT ;  /* 0x0000000708077892 */ /* 0x000fc8000f8ec0ff */
[----:B------:R-:W-:-:S09]  /*1c40*/  UISETP.NE.AND UP0, UPT, UR7, URZ, UPT ;  /* 0x000000ff0700728c */ /* 0x000fd2000bf05270 */
[----:B------:R-:W-:Y:S05]  /*1c50*/  BRA.U !UP0, `(.L_x_60) ;  /* 0x0000000108947547 */ /* 0x000fea000b800000 */
[----:B------:R-:W-:Y:S01]  /*1c60*/  UIADD3 UR7, UPT, UPT, UR7, -0x1, URZ ;  /* 0xffffffff07077890 */ /* 0x000fe2000fffe0ff */
[----:B------:R-:W-:-:S03]  /*1c70*/  ISETP.NE.AND P0, PT, R3, RZ, PT ;  /* 0x000000ff0300720c */ /* 0x000fc60003f05270 */
[----:B------:R-:W-:-:S09]  /*1c80*/  UISETP.GE.U32.AND UP0, UPT, UR7, 0x3, UPT ;  /* 0x000000030700788c */ /* 0x000fd2000bf06070 */
[----:B------:R-:W-:Y:S05]  /*1c90*/  BRA.U !UP0, `(.L_x_61) ;  /* 0x0000000108347547 */ /* 0x000fea000b800000 */
[C---:B--2---:R-:W-:Y:S01]  /*1ca0*/  IMAD R9, R8.reuse, 0x2, R6 ;  /* 0x0000000208097824 */ /* 0x044fe200078e0206 */
[----:B01----:R-:W0:Y:S01]  /*1cb0*/  LDC.64 R10, c[0x0][0x3b0] ;  /* 0x0000ec00ff0a7b82 */ /* 0x003e220000000a00 */
[----:B------:R-:W-:Y:S02]  /*1cc0*/  IMAD.IADD R13, R7, 0x1, R8 ;  /* 0x00000001070d7824 */ /* 0x000fe400078e0208 */
[----:B------:R-:W-:Y:S01]  /*1cd0*/  VIADD R8, R8, 0x4 ;  /* 0x0000000408087836 */ /* 0x000fe20000000000 */
[----:B------:R-:W1:Y:S04]  /*1ce0*/  LDS R12, [R9] ;  /* 0x00000000090c7984 */ /* 0x000e680000000800 */
[----:B------:R-:W2:Y:S01]  /*1cf0*/  LDS R14, [R9+0x4] ;  /* 0x00000400090e7984 */ /* 0x000ea20000000800 */
[----:B0-----:R-:W-:Y:S01]  /*1d00*/  IMAD.WIDE R10, R13, 0x2, R10 ;  /* 0x000000020d0a7825 */ /* 0x001fe200078e020a */
[----:B-1----:R-:W-:-:S04]  /*1d10*/  PRMT R13, R12, 0x7632, R13 ;  /* 0x000076320c0d7816 */ /* 0x002fc8000000000d */
[----:B------:R3:W-:Y:S01]  /*1d20*/  STG.E.U16 desc[UR10][R10.64], R12 ;  /* 0x0000000c0a007986 */ /* 0x0007e2000c10150a */
[----:B--2---:R-:W-:-:S03]  /*1d30*/  PRMT R15, R14, 0x7632, R15 ;  /* 0x000076320e0f7816 */ /* 0x004fc6000000000f */
[----:B------:R3:W-:Y:S04]  /*1d40*/  STG.E.U16 desc[UR10][R10.64+0x2], R13 ;  /* 0x0000020d0a007986 */ /* 0x0007e8000c10150a */
[----:B------:R3:W-:Y:S04]  /*1d50*/  STG.E.U16 desc[UR10][R10.64+0x4], R14 ;  /* 0x0000040e0a007986 */ /* 0x0007e8000c10150a */
[----:B------:R3:W-:Y:S02]  /*1d60*/  STG.E.U16 desc[UR10][R10.64+0x6], R15 ;  /* 0x0000060f0a007986 */ /* 0x0007e4000c10150a */
.L_x_61:
[----:B------:R-:W-:Y:S05]  /*1d70*/  @!P0 BRA `(.L_x_60) ;  /* 0x00000000004c8947 */ /* 0x000fea0003800000 */
[----:B--2---:R-:W-:Y:S01]  /*1d80*/  VIADD R9, R3, 0xffffffff ;  /* 0xffffffff03097836 */ /* 0x004fe20000000000 */
[----:B------:R-:W-:-:S04]  /*1d90*/  ISETP.NE.AND P1, PT, R5, RZ, PT ;  /* 0x000000ff0500720c */ /* 0x000fc80003f25270 */
[----:B------:R-:W-:-:S13]  /*1da0*/  ISETP.NE.AND P0, PT, R9, RZ, PT ;  /* 0x000000ff0900720c */ /* 0x000fda0003f05270 */
[----:B------:R-:W-:Y:S05]  /*1db0*/  @!P0 BRA `(.L_x_62) ;  /* 0x0000000000248947 */ /* 0x000fea0003800000 */
[C---:B------:R-:W-:Y:S01]  /*1dc0*/  IMAD R9, R8.reuse, 0x2, R6 ;  /* 0x0000000208097824 */ /* 0x040fe200078e0206 */
[----:B01-3--:R-:W0:Y:S01]  /*1dd0*/  LDC.64 R10, c[0x0][0x3b0] ;  /* 0x0000ec00ff0a7b82 */ /* 0x00be220000000a00 */
[----:B------:R-:W-:Y:S02]  /*1de0*/  IMAD.IADD R13, R7, 0x1, R8 ;  /* 0x00000001070d7824 */ /* 0x000fe400078e0208 */
[----:B------:R-:W-:Y:S02]  /*1df0*/  VIADD R8, R8, 0x2 ;  /* 0x0000000208087836 */ /* 0x000fe40000000000 */
[----:B------:R-:W1:Y:S01]  /*1e00*/  LDS R9, [R9] ;  /* 0x0000000009097984 */ /* 0x000e620000000800 */
[----:B0-----:R-:W-:Y:S01]  /*1e10*/  IMAD.WIDE R10, R13, 0x2, R10 ;  /* 0x000000020d0a7825 */ /* 0x001fe200078e020a */
[----:B-1----:R-:W-:-:S04]  /*1e20*/  PRMT R12, R9, 0x7632, R12 ;  /* 0x00007632090c7816 */ /* 0x002fc8000000000c */
[----:B------:R2:W-:Y:S04]  /*1e30*/  STG.E.U16 desc[UR10][R10.64], R9 ;  /* 0x000000090a007986 */ /* 0x0005e8000c10150a */
[----:B------:R2:W-:Y:S02]  /*1e40*/  STG.E.U16 desc[UR10][R10.64+0x2], R12 ;  /* 0x0000020c0a007986 */ /* 0x0005e4000c10150a */
.L_x_62:
[----:B--23--:R-:W-:Y:S01]  /*1e50*/  @P1 IMAD R12, R8, 0x2, R6 ;  /* 0x00000002080c1824 */ /* 0x00cfe200078e0206 */
[----:B01----:R-:W0:Y:S01]  /*1e60*/  @P1 LDC.64 R10, c[0x0][0x3b0] ;  /* 0x0000ec00ff0a1b82 */ /* 0x003e220000000a00 */
[----:B------:R-:W-:-:S03]  /*1e70*/  @P1 IMAD.IADD R9, R7, 0x1, R8 ;  /* 0x0000000107091824 */ /* 0x000fc600078e0208 */
[----:B------:R-:W1:Y:S01]  /*1e80*/  @P1 LDS.U16 R13, [R12] ;  /* 0x000000000c0d1984 */ /* 0x000e620000000400 */
[----:B0-----:R-:W-:-:S05]  /*1e90*/  @P1 IMAD.WIDE R8, R9, 0x2, R10 ;  /* 0x0000000209081825 */ /* 0x001fca00078e020a */
[----:B-1----:R4:W-:Y:S02]  /*1ea0*/  @P1 STG.E.U16 desc[UR10][R8.64], R13 ;  /* 0x0000000d08001986 */ /* 0x0029e4000c10150a */
.L_x_60:
[----:B------:R-:W0:Y:S01]  /*1eb0*/  LDCU UR7, c[0x0][0x360] ;  /* 0x00006c00ff0777ac */ /* 0x000e220008000800 */
[----:B------:R-:W1:Y:S01]  /*1ec0*/  LDCU UR8, c[0x0][0x394] ;  /* 0x00007280ff0877ac */ /* 0x000e620008000800 */
[----:B0-----:R-:W-:-:S05]  /*1ed0*/  VIADD R2, R2, UR7 ;  /* 0x0000000702027c36 */ /* 0x001fca0008000000 */
[----:B-1----:R-:W-:-:S13]  /*1ee0*/  ISETP.GE.AND P0, PT, R2, UR8, PT ;  /* 0x0000000802007c0c */ /* 0x002fda000bf06270 */
[----:B------:R-:W-:Y:S05]  /*1ef0*/  @!P0 BRA `(.L_x_63) ;  /* 0xffffffe000dc8947 */ /* 0x000fea000383ffff */
[----:B------:R-:W-:Y:S05]  /*1f00*/  EXIT ;  /* 0x000000000000794d */ /* 0x000fea0003800000 */
.L_x_64:
        /* <DEDUP_REMOVED lines=15> */
.L_x_151:


//--------------------- .text._Z17compute_data_costPhS_iiiiPsiS0_iiiiii --------------------------
	.section	.text._Z17compute_data_costPhS_iiiiPsiS0_iiiiii,"ax",@progbits
	.align	128
        .global         _Z17compute_data_costPhS_iiiiPsiS0_iiiiii
        .type           _Z17compute_data_costPhS_iiiiPsiS0_iiiiii,@function
        .size           _Z17compute_data_costPhS_iiiiPsiS0_iiiiii,(.L_x_152 - _Z17compute_data_costPhS_iiiiPsiS0_iiiiii)
        .other          _Z17compute_data_costPhS_iiiiPsiS0_iiiiii,@"STO_CUDA_ENTRY STV_DEFAULT"
_Z17compute_data_costPhS_iiiiPsiS0_iiiiii:
.text._Z17compute_data_costPhS_iiiiPsiS0_iiiiii:
[----:B------:R-:W-:Y:S08]  /*0000*/  LDC R1, c[0x0][0x37c] ;  /* 0x0000df00ff017b82 */ /* 0x000ff00000000800 */
[----:B------:R-:W0:Y:S08]  /*0010*/  S2UR UR8, SR_CTAID.Y ;  /* 0x00000000000879c3 */ /* 0x000e300000002600 */
[----:B------:R-:W0:Y:S02]  /*0020*/  LDC R0, c[0x0][0x390] ;  /* 0x0000e400ff007b82 */ /* 0x000e240000000800 */
[----:B0-----:R-:W-:-:S13]  /*0030*/  ISETP.LE.AND P0, PT, R0, UR8, PT ;  /* 0x0000000800007c0c */ /* 0x001fda000bf03270 */
[----:B------:R-:W-:Y:S05]  /*0040*/  @P0 EXIT ;  /* 0x000000000000094d */ /* 0x000fea0003800000 */
[----:B------:R-:W0:Y:S01]  /*0050*/  S2R R4, SR_CTAID.X ;  /* 0x0000000000047919 */ /* 0x000e220000002500 */
[----:B------:R-:W0:Y:S02]  /*0060*/  LDCU UR4, c[0x0][0x394] ;  /* 0x00007280ff0477ac */ /* 0x000e240008000800 */
[----:B0-----:R-:W-:-:S13]  /*0070*/  ISETP.GE.AND P0, PT, R4, UR4, PT ;  /* 0x0000000404007c0c */ /* 0x001fda000bf06270 */
[----:B------:R-:W-:Y:S05]  /*0080*/  @P0 EXIT ;  /* 0x000000000000094d */ /* 0x000fea0003800000 */
[----:B------:R-:W0:Y:S01]  /*0090*/  S2R R5, SR_TID.Z ;  /* 0x0000000000057919 */ /* 0x000e220000002300 */
[----:B------:R-:W0:Y:S01]  /*00a0*/  LDCU UR9, c[0x0][0x364] ;  /* 0x00006c80ff0977ac */ /* 0x000e220008000800 */
[----:B------:R-:W-:Y:S01]  /*00b0*/  BSSY.RECONVERGENT B0, `(.L_x_65) ;  /* 0x0000028000007945 */ /* 0x000fe20003800200 */
[----:B------:R-:W0:Y:S01]  /*00c0*/  S2R R10, SR_TID.Y ;  /* 0x00000000000a7919 */ /* 0x000e220000002200 */
[----:B------:R-:W1:Y:S01]  /*00d0*/  LDCU UR10, c[0x0][0x360] ;  /* 0x00006c00ff0a77ac */ /* 0x000e620008000800 */
[----:B------:R-:W1:Y:S01]  /*00e0*/  S2R R11, SR_TID.X ;  /* 0x00000000000b7919 */ /* 0x000e620000002100 */
[----:B------:R-:W2:Y:S01]  /*00f0*/  LDCU UR11, c[0x0][0x3b8] ;  /* 0x00007700ff0b77ac */ /* 0x000ea20008000800 */
[----:B------:R-:W3:Y:S01]  /*0100*/  LDCU UR14, c[0x0][0x398] ;  /* 0x00007300ff0e77ac */ /* 0x000ee20008000800 */
[----:B------:R-:W4:Y:S01]  /*0110*/  LDCU.64 UR12, c[0x0][0x358] ;  /* 0x00006b00ff0c77ac */ /* 0x000f220008000a00 */
[----:B0-----:R-:W-:-:S04]  /*0120*/  IMAD R0, R5, UR9, R10 ;  /* 0x0000000905007c24 */ /* 0x001fc8000f8e020a */
[----:B-1----:R-:W-:-:S05]  /*0130*/  IMAD R0, R0, UR10, R11 ;  /* 0x0000000a00007c24 */ /* 0x002fca000f8e020b */
[----:B--2---:R-:W-:-:S13]  /*0140*/  ISETP.GE.AND P0, PT, R0, UR11, PT ;  /* 0x0000000b00007c0c */ /* 0x004fda000bf06270 */
[----:B---34-:R-:W-:Y:S05]  /*0150*/  @P0 BRA `(.L_x_66) ;  /* 0x0000000000740947 */ /* 0x018fea0003800000 */
[----:B------:R-:W0:Y:S01]  /*0160*/  LDCU.64 UR6, c[0x0][0x3c8] ;  /* 0x00007900ff0677ac */ /* 0x000e220008000a00 */
[----:B------:R-:W1:Y:S01]  /*0170*/  LDC R8, c[0x0][0x3c0] ;  /* 0x0000f000ff087b82 */ /* 0x000e620000000800 */
[----:B------:R-:W-:Y:S01]  /*0180*/  SHF.R.U32.HI R6, RZ, 0x1, R4 ;  /* 0x00000001ff067819 */ /* 0x000fe20000011604 */
[----:B------:R-:W-:Y:S02]  /*0190*/  USHF.R.U32.HI UR4, URZ, 0x1, UR8 ;  /* 0x00000001ff047899 */ /* 0x000fe40008011608 */
[----:B------:R-:W-:-:S04]  /*01a0*/  USHF.L.U32 UR5, UR11, 0x8, URZ ;  /* 0x000000080b057899 */ /* 0x000fc800080006ff */
[----:B------:R-:W2:Y:S01]  /*01b0*/  LDC.64 R2, c[0x0][0x3a0] ;  /* 0x0000e800ff027b82 */ /* 0x000ea20000000a00 */
[----:B------:R-:W-:Y:S02]  /*01c0*/  USHF.R.S32.HI UR5, URZ, 0x8, UR5 ;  /* 0x00000008ff057899 */ /* 0x000fe40008011405 */
[----:B0-----:R-:W-:Y:S01]  /*01d0*/  UISETP.LT.AND UP0, UPT, UR4, UR6, UPT ;  /* 0x000000060400728c */ /* 0x001fe2000bf01270 */
[----:B------:R-:W-:-:S03]  /*01e0*/  VIMNMX R7, PT, PT, R6, UR7, PT ;  /* 0x0000000706077c48 */ /* 0x000fc6000bfe0100 */
[----:B------:R-:W-:Y:S01]  /*01f0*/  USEL UR4, UR4, UR6, UP0 ;  /* 0x0000000604047287 */ /* 0x000fe20008000000 */
[----:B-1----:R-:W-:-:S03]  /*0200*/  IMAD.SHL.U32 R6, R8, 0x100, RZ ;  /* 0x0000010008067824 */ /* 0x002fc600078e00ff */
[----:B------:R-:W-:Y:S01]  /*0210*/  USHF.L.U32 UR4, UR4, 0x8, URZ ;  /* 0x0000000804047899 */ /* 0x000fe200080006ff */
[----:B------:R-:W-:-:S03]  /*0220*/  IMAD.SHL.U32 R8, R7, 0x100, RZ ;  /* 0x0000010007087824 */ /* 0x000fc600078e00ff */
[----:B------:R-:W-:Y:S01]  /*0230*/  USHF.R.S32.HI UR4, URZ, 0x8, UR4 ;  /* 0x00000008ff047899 */ /* 0x000fe20008011404 */
[----:B------:R-:W-:Y:S02]  /*0240*/  SHF.R.S32.HI R7, RZ, 0x8, R6 ;  /* 0x00000008ff077819 */ /* 0x000fe40000011406 */
[----:B------:R-:W-:-:S03]  /*0250*/  SHF.R.S32.HI R8, RZ, 0x8, R8 ;  /* 0x00000008ff087819 */ /* 0x000fc60000011408 */
[----:B------:R-:W-:-:S04]  /*0260*/  IMAD R7, R7, UR4, R0 ;  /* 0x0000000407077c24 */ /* 0x000fc8000f8e0200 */
[----:B------:R-:W-:-:S04]  /*0270*/  IMAD R7, R8, UR5, R7 ;  /* 0x0000000508077c24 */ /* 0x000fc8000f8e0207 */
[----:B--2---:R-:W-:-:S06]  /*0280*/  IMAD.WIDE R2, R7, 0x2, R2 ;  /* 0x0000000207027825 */ /* 0x004fcc00078e0202 */
[----:B------:R-:W2:Y:S01]  /*0290*/  LDG.E.S16 R2, desc[UR12][R2.64] ;  /* 0x0000000c02027981 */ /* 0x000ea2000c1e1700 */
[----:B------:R-:W0:Y:S01]  /*02a0*/  S2UR UR6, SR_CgaCtaId ;  /* 0x00000000000679c3 */ /* 0x000e220000008800 */
[----:B------:R-:W-:Y:S02]  /*02b0*/  UMOV UR4, 0x400 ;  /* 0x0000040000047882 */ /* 0x000fe40000000000 */
[----:B------:R-:W-:-:S04]  /*02c0*/  UIADD3 UR5, UPT, UPT, UR4, 0x80, URZ ;  /* 0x0000008004057890 */ /* 0x000fc8000fffe0ff */
[----:B0-----:R-:W-:Y:S02]  /*02d0*/  ULEA UR5, UR6, UR5, 0x18 ;  /* 0x0000000506057291 */ /* 0x001fe4000f8ec0ff */
[----:B------:R-:W-:-:S04]  /*02e0*/  ULEA UR4, UR6, UR4, 0x18 ;  /* 0x0000000406047291 */ /* 0x000fc8000f8ec0ff */
[C---:B------:R-:W-:Y:S02]  /*02f0*/  LEA R7, R0.reuse, UR5, 0x2 ;  /* 0x0000000500077c11 */ /* 0x040fe4000f8e10ff */
[----:B------:R-:W-:-:S03]  /*0300*/  LEA R6, R0, UR4, 0x2 ;  /* 0x0000000400067c11 */ /* 0x000fc6000f8e10ff */
[----:B--2---:R0:W-:Y:S04]  /*0310*/  STS [R7], R2 ;  /* 0x0000000207007388 */ /* 0x0041e80000000800 */
[----:B------:R0:W-:Y:S02]  /*0320*/  STS [R6], RZ ;  /* 0x000000ff06007388 */ /* 0x0001e40000000800 */
.L_x_66:
[----:B------:R-:W-:Y:S05]  /*0330*/  BSYNC.RECONVERGENT B0 ;  /* 0x0000000000007941 */ /* 0x000fea0003800200 */
.L_x_65:
[----:B------:R-:W-:Y:S01]  /*0340*/  USHF.L.U32 UR5, UR8, UR14, URZ ;  /* 0x0000000e08057299 */ /* 0x000fe200080006ff */
[----:B------:R-:W-:Y:S01]  /*0350*/  BAR.SYNC.DEFER_BLOCKING 0x0 ;  /* 0x0000000000007b1d */ /* 0x000fe20000010000 */
[----:B------:R-:W-:-:S04]  /*0360*/  UIADD3 UR4, UPT, UPT, UR8, 0x1, URZ ;  /* 0x0000000108047890 */ /* 0x000fc8000fffe0ff */
[----:B------:R-:W-:Y:S01]  /*0370*/  USHF.L.U32 UR4, UR4, UR14, URZ ;  /* 0x0000000e04047299 */ /* 0x000fe200080006ff */
[----:B------:R-:W-:Y:S01]  /*0380*/  VIADD R8, R10, UR5 ;  /* 0x000000050a087c36 */ /* 0x000fe20008000000 */
[----:B------:R-:W-:Y:S04]  /*0390*/  BSSY.RECONVERGENT B0, `(.L_x_67) ;  /* 0x000005a000007945 */ /* 0x000fe80003800200 */
[----:B------:R-:W-:-:S13]  /*03a0*/  ISETP.GE.AND P0, PT, R8, UR4, PT ;  /* 0x0000000408007c0c */ /* 0x000fda000bf06270 */
[----:B------:R-:W-:Y:S05]  /*03b0*/  @P0 BRA `(.L_x_68) ;  /* 0x00000004005c0947 */ /* 0x000fea0003800000 */
[----:B------:R-:W1:Y:S01]  /*03c0*/  LDC R9, c[0x0][0x3a8] ;  /* 0x0000ea00ff097b82 */ /* 0x000e620000000800 */
[C---:B0-----:R-:W-:Y:S01]  /*03d0*/  SHF.L.U32 R7, R4.reuse, UR14, RZ ;  /* 0x0000000e04077c19 */ /* 0x041fe200080006ff */
[----:B------:R-:W-:-:S04]  /*03e0*/  VIADD R10, R4, 0x1 ;  /* 0x00000001040a7836 */ /* 0x000fc80000000000 */
[----:B------:R-:W-:Y:S01]  /*03f0*/  IMAD.IADD R7, R7, 0x1, R11 ;  /* 0x0000000107077824 */ /* 0x000fe200078e020b */
[----:B------:R-:W-:Y:S01]  /*0400*/  SHF.L.U32 R10, R10, UR14, RZ ;  /* 0x0000000e0a0a7c19 */ /* 0x000fe200080006ff */
[----:B------:R-:W0:Y:S01]  /*0410*/  LDC R6, c[0x0][0x368] ;  /* 0x0000da00ff067b82 */ /* 0x000e220000000800 */
[----:B-1----:R-:W-:-:S05]  /*0420*/  IMAD.SHL.U32 R9, R9, 0x100, RZ ;  /* 0x0000010009097824 */ /* 0x002fca00078e00ff */
[----:B------:R-:W-:-:S07]  /*0430*/  SHF.R.S32.HI R9, RZ, 0x8, R9 ;  /* 0x00000008ff097819 */ /* 0x000fce0000011409 */
.L_x_77:
[----:B------:R-:W-:Y:S01]  /*0440*/  ISETP.GE.AND P0, PT, R7, R10, PT ;  /* 0x0000000a0700720c */ /* 0x000fe20003f06270 */
[----:B------:R-:W-:Y:S01]  /*0450*/  IMAD.MOV.U32 R2, RZ, RZ, R8 ;  /* 0x000000ffff027224 */ /* 0x000fe200078e0008 */
[----:B------:R-:W-:Y:S01]  /*0460*/  BSSY.RECONVERGENT B1, `(.L_x_69) ;  /* 0x000004b000017945 */ /* 0x000fe20003800200 */
[----:B------:R-:W-:-:S05]  /*0470*/  VIADD R8, R8, UR9 ;  /* 0x0000000908087c36 */ /* 0x000fca0008000000 */
[----:B------:R-:W-:-:S05]  /*0480*/  ISETP.GE.AND P1, PT, R8, UR4, PT ;  /* 0x0000000408007c0c */ /* 0x000fca000bf26270 */
[----:B-----5:R-:W-:Y:S08]  /*0490*/  @P0 BRA `(.L_x_70) ;  /* 0x00000004001c0947 */ /* 0x020ff00003800000 */
[----:B------:R-:W-:Y:S02]  /*04a0*/  IMAD R2, R2, 0x300, RZ ;  /* 0x0000030002027824 */ /* 0x000fe400078e02ff */
[----:B------:R-:W-:-:S03]  /*04b0*/  IMAD.MOV.U32 R13, RZ, RZ, R7 ;  /* 0x000000ffff0d7224 */ /* 0x000fc600078e0007 */
[----:B------:R-:W-:-:S05]  /*04c0*/  SHF.R.S32.HI R2, RZ, 0x8, R2 ;  /* 0x00000008ff027819 */ /* 0x000fca0000011402 */
[----:B------:R-:W-:-:S05]  /*04d0*/  IMAD R12, R9, R2, RZ ;  /* 0x00000002090c7224 */ /* 0x000fca00078e02ff */
[----:B------:R-:W-:-:S07]  /*04e0*/  SHF.R.S32.HI R11, RZ, 0x1f, R12 ;  /* 0x0000001fff0b7819 */ /* 0x000fce000001140c */
.L_x_76:
[----:B------:R-:W1:Y:S01]  /*04f0*/  LDCU UR5, c[0x0][0x3b8] ;  /* 0x00007700ff0577ac */ /* 0x000e620008000800 */
[----:B------:R-:W-:Y:S01]  /*0500*/  BSSY.RECONVERGENT B2, `(.L_x_71) ;  /* 0x000003d000027945 */ /* 0x000fe20003800200 */
[----:B-1----:R-:W-:-:S13]  /*0510*/  ISETP.GE.AND P0, PT, R5, UR5, PT ;  /* 0x0000000505007c0c */ /* 0x002fda000bf06270 */
[----:B-----5:R-:W-:Y:S05]  /*0520*/  @P0 BRA `(.L_x_72) ;  /* 0x0000000000e80947 */ /* 0x020fea0003800000 */
[----:B------:R-:W1:Y:S01]  /*0530*/  LDCU.64 UR6, c[0x0][0x380] ;  /* 0x00007000ff0677ac */ /* 0x000e620008000a00 */
[----:B------:R-:W-:Y:S01]  /*0540*/  IMAD.SHL.U32 R2, R13, 0x100, RZ ;  /* 0x000001000d027824 */ /* 0x000fe200078e00ff */
[----:B------:R-:W2:Y:S01]  /*0550*/  S2R R21, SR_CgaCtaId ;  /* 0x0000000000157919 */ /* 0x000ea20000008800 */
[----:B------:R-:W3:Y:S03]  /*0560*/  LDC R17, c[0x0][0x3c4] ;  /* 0x0000f100ff117b82 */ /* 0x000ee60000000800 */
[----:B------:R-:W-:-:S05]  /*0570*/  SHF.R.S32.HI R2, RZ, 0x8, R2 ;  /* 0x00000008ff027819 */ /* 0x000fca0000011402 */
[----:B------:R-:W-:-:S05]  /*0580*/  IMAD R3, R2, 0x3, RZ ;  /* 0x0000000302037824 */ /* 0x000fca00078e02ff */
[--C-:B------:R-:W-:Y:S02]  /*0590*/  SHF.R.S32.HI R14, RZ, 0x1f, R3.reuse ;  /* 0x0000001fff0e7819 */ /* 0x100fe40000011403 */
[----:B-1----:R-:W-:-:S04]  /*05a0*/  IADD3 R2, P0, P2, R12, UR6, R3 ;  /* 0x000000060c027c10 */ /* 0x002fc8000fa1e003 */
[----:B------:R-:W-:-:S05]  /*05b0*/  IADD3.X R3, PT, PT, R11, UR7, R14, P0, P2 ;  /* 0x000000070b037c10 */ /* 0x000fca00087e440e */
[----:B------:R1:W5:Y:S04]  /*05c0*/  LDG.E.U8 R14, desc[UR12][R2.64+0x2] ;  /* 0x0000020c020e7981 */ /* 0x000368000c1e1100 */
[----:B------:R1:W5:Y:S04]  /*05d0*/  LDG.E.U8 R15, desc[UR12][R2.64+0x1] ;  /* 0x0000010c020f7981 */ /* 0x000368000c1e1100 */
[----:B------:R1:W5:Y:S01]  /*05e0*/  LDG.E.U8 R16, desc[UR12][R2.64] ;  /* 0x0000000c02107981 */ /* 0x000362000c1e1100 */
[----:B------:R-:W4:Y:S01]  /*05f0*/  LDC R18, c[0x0][0x39c] ;  /* 0x0000e700ff127b82 */ /* 0x000f220000000800 */
[----:B------:R-:W-:Y:S01]  /*0600*/  MOV R19, 0x400 ;  /* 0x0000040000137802 */ /* 0x000fe20000000f00 */
[----:B------:R-:W-:-:S04]  /*0610*/  IMAD.MOV.U32 R23, RZ, RZ, R5 ;  /* 0x000000ffff177224 */ /* 0x000fc800078e0005 */
[----:B------:R-:W-:Y:S01]  /*0620*/  VIADD R20, R19, 0x80 ;  /* 0x0000008013147836 */ /* 0x000fe20000000000 */
[----:B--2---:R-:W-:-:S04]  /*0630*/  LEA R19, R21, R19, 0x18 ;  /* 0x0000001315137211 */ /* 0x004fc800078ec0ff */
[----:B------:R-:W-:Y:S01]  /*0640*/  LEA R20, R21, R20, 0x18 ;  /* 0x0000001415147211 */ /* 0x000fe200078ec0ff */
[----:B-1----:R-:W-:-:S07]  /*0650*/  IMAD.SHL.U32 R21, R5, 0x4, RZ ;  /* 0x0000000405157824 */ /* 0x002fce00078e00ff */
.L_x_75:
[----:B------:R-:W-:Y:S01]  /*0660*/  IMAD.IADD R2, R20, 0x1, R21 ;  /* 0x0000000114027824 */ /* 0x000fe200078e0215 */
[----:B------:R-:W-:Y:S01]  /*0670*/  BSSY.RECONVERGENT B3, `(.L_x_73) ;  /* 0x000001e000037945 */ /* 0x000fe20003800200 */
[----:B----4-:R-:W-:-:S04]  /*0680*/  IMAD.MOV.U32 R3, RZ, RZ, R18 ;  /* 0x000000ffff037224 */ /* 0x010fc800078e0012 */
[----:B------:R-:W1:Y:S02]  /*0690*/  LDS R2, [R2] ;  /* 0x0000000002027984 */ /* 0x000e640000000800 */
[----:B-1----:R-:W-:-:S05]  /*06a0*/  IMAD.IADD R22, R13, 0x1, -R2 ;  /* 0x000000010d167824 */ /* 0x002fca00078e0a02 */
[----:B------:R-:W-:-:S04]  /*06b0*/  ISETP.GE.AND P0, PT, R22, RZ, PT ;  /* 0x000000ff1600720c */ /* 0x000fc80003f06270 */
[----:B---3--:R-:W-:-:S13]  /*06c0*/  ISETP.LT.OR P0, PT, R2, R17, !P0 ;  /* 0x000000110200720c */ /* 0x008fda0004701670 */
[----:B------:R-:W-:Y:S05]  /*06d0*/  @P0 BRA `(.L_x_74) ;  /* 0x00000000005c0947 */ /* 0x000fea0003800000 */
[----:B------:R-:W1:Y:S01]  /*06e0*/  LDCU.64 UR6, c[0x0][0x388] ;  /* 0x00007100ff0677ac */ /* 0x000e620008000a00 */
[----:B------:R-:W-:Y:S01]  /*06f0*/  IMAD R3, R22, 0x3, RZ ;  /* 0x0000000316037824 */ /* 0x000fe200078e02ff */
[----:B------:R-:W2:Y:S04]  /*0700*/  LDCU UR5, c[0x0][0x39c] ;  /* 0x00007380ff0577ac */ /* 0x000ea80008000800 */
[----:B-1----:R-:W-:-:S04]  /*0710*/  IADD3 R2, P0, P2, R3, UR6, R12 ;  /* 0x0000000603027c10 */ /* 0x002fc8000fa1e00c */
[----:B------:R-:W-:-:S05]  /*0720*/  IADD3.X R3, PT, PT, RZ, UR7, R11, P0, P2 ;  /* 0x00000007ff037c10 */ /* 0x000fca00087e440b */
[----:B------:R-:W3:Y:S04]  /*0730*/  LDG.E.U8 R22, desc[UR12][R2.64+0x1] ;  /* 0x0000010c02167981 */ /* 0x000ee8000c1e1100 */
[----:B------:R-:W4:Y:S04]  /*0740*/  LDG.E.U8 R25, desc[UR12][R2.64] ;  /* 0x0000000c02197981 */ /* 0x000f28000c1e1100 */
[----:B------:R-:W2:Y:S01]  /*0750*/  LDG.E.U8 R27, desc[UR12][R2.64+0x2] ;  /* 0x0000020c021b7981 */ /* 0x000ea2000c1e1100 */
[----:B---3-5:R-:W-:Y:S02]  /*0760*/  IMAD.IADD R22, R15, 0x1, -R22 ;  /* 0x000000010f167824 */ /* 0x028fe400078e0a16 */
[----:B----4-:R-:W-:-:S03]  /*0770*/  IMAD.IADD R25, R16, 0x1, -R25 ;  /* 0x0000000110197824 */ /* 0x010fc600078e0a19 */
[----:B------:R-:W-:Y:S01]  /*0780*/  IABS R22, R22 ;  /* 0x0000001600167213 */ /* 0x000fe20000000000 */
[----:B--2---:R-:W-:Y:S01]  /*0790*/  IMAD.IADD R27, R14, 0x1, -R27 ;  /* 0x000000010e1b7824 */ /* 0x004fe200078e0a1b */
        /* <DEDUP_REMOVED lines=11> */
.L_x_74:
[----:B------:R-:W-:Y:S05]  /*0850*/  BSYNC.RECONVERGENT B3 ;  /* 0x0000000000037941 */ /* 0x000fea0003800200 */
.L_x_73:
[----:B------:R-:W1:Y:S01]  /*0860*/  LDCU UR5, c[0x0][0x3b8] ;  /* 0x00007700ff0577ac */ /* 0x000e620008000800 */
[C---:B0-----:R-:W-:Y:S02]  /*0870*/  IMAD.IADD R23, R6.reuse, 0x1, R23 ;  /* 0x0000000106177824 */ /* 0x041fe400078e0217 */
[--C-:B------:R-:W-:Y:S02]  /*0880*/  IMAD.IADD R2, R19, 0x1, R21.reuse ;  /* 0x0000000113027824 */ /* 0x100fe400078e0215 */
[----:B------:R-:W-:-:S03]  /*0890*/  IMAD R21, R6, 0x4, R21 ;  /* 0x0000000406157824 */ /* 0x000fc600078e0215 */
[----:B------:R2:W-:Y:S01]  /*08a0*/  ATOMS.ADD RZ, [R2], R3 ;  /* 0x0000000302ff738c */ /* 0x0005e20000000000 */
[----:B-1----:R-:W-:-:S13]  /*08b0*/  ISETP.GE.AND P0, PT, R23, UR5, PT ;  /* 0x0000000517007c0c */ /* 0x002fda000bf06270 */
[----:B--2---:R-:W-:Y:S05]  /*08c0*/  @!P0 BRA `(.L_x_75) ;  /* 0xfffffffc00648947 */ /* 0x004fea000383ffff */
.L_x_72:
[----:B------:R-:W-:Y:S05]  /*08d0*/  BSYNC.RECONVERGENT B2 ;  /* 0x0000000000027941 */ /* 0x000fea0003800200 */
.L_x_71:
[----:B------:R-:W-:-:S05]  /*08e0*/  VIADD R13, R13, UR10 ;  /* 0x0000000a0d0d7c36 */ /* 0x000fca0008000000 */
[----:B------:R-:W-:-:S13]  /*08f0*/  ISETP.GE.AND P0, PT, R13, R10, PT ;  /* 0x0000000a0d00720c */ /* 0x000fda0003f06270 */
[----:B------:R-:W-:Y:S05]  /*0900*/  @!P0 BRA `(.L_x_76) ;  /* 0xfffffff800f88947 */ /* 0x000fea000383ffff */
.L_x_70:
[----:B------:R-:W-:Y:S05]  /*0910*/  BSYNC.RECONVERGENT B1 ;  /* 0x0000000000017941 */ /* 0x000fea0003800200 */
.L_x_69:
[----:B------:R-:W-:Y:S05]  /*0920*/  @!P1 BRA `(.L_x_77) ;  /* 0xfffffff800c49947 */ /* 0x000fea000383ffff */
.L_x_68:
[----:B------:R-:W-:Y:S05]  /*0930*/  BSYNC.RECONVERGENT B0 ;  /* 0x0000000000007941 */ /* 0x000fea0003800200 */
.L_x_67:
[----:B------:R-:W1:Y:S01]  /*0940*/  LDCU UR6, c[0x0][0x3b8] ;  /* 0x00007700ff0677ac */ /* 0x000e620008000800 */
[----:B------:R-:W-:Y:S01]  /*0950*/  BAR.SYNC.DEFER_BLOCKING 0x0 ;  /* 0x0000000000007b1d */ /* 0x000fe20000010000 */
[----:B-1----:R-:W-:-:S13]  /*0960*/  ISETP.GE.AND P0, PT, R0, UR6, PT ;  /* 0x0000000600007c0c */ /* 0x002fda000bf06270 */
[----:B------:R-:W-:Y:S05]  /*0970*/  @P0 EXIT ;  /* 0x000000000000094d */ /* 0x000fea0003800000 */
[----:B------:R-:W1:Y:S01]  /*0980*/  S2UR UR5, SR_CgaCtaId ;  /* 0x00000000000579c3 */ /* 0x000e620000008800 */
[----:B------:R-:W-:Y:S01]  /*0990*/  UMOV UR4, 0x400 ;  /* 0x0000040000047882 */ /* 0x000fe20000000000 */
[----:B------:R-:W-:-:S05]  /*09a0*/  IMAD.SHL.U32 R4, R4, 0x100, RZ ;  /* 0x0000010004047824 */ /* 0x000fca00078e00ff */
[----:B0-----:R-:W-:Y:S01]  /*09b0*/  SHF.R.S32.HI R7, RZ, 0x8, R4 ;  /* 0x00000008ff077819 */ /* 0x001fe20000011404 */
[----:B------:R-:W0:Y:S08]  /*09c0*/  LDC R6, c[0x0][0x3bc] ;  /* 0x0000ef00ff067b82 */ /* 0x000e300000000800 */
[----:B------:R-:W2:Y:S01]  /*09d0*/  LDC.64 R2, c[0x0][0x3b0] ;  /* 0x0000ec00ff027b82 */ /* 0x000ea20000000a00 */
[----:B-1----:R-:W-:-:S06]  /*09e0*/  ULEA UR4, UR5, UR4, 0x18 ;  /* 0x0000000405047291 */ /* 0x002fcc000f8ec0ff */
[----:B------:R-:W-:Y:S01]  /*09f0*/  LEA R5, R0, UR4, 0x2 ;  /* 0x0000000400057c11 */ /* 0x000fe2000f8e10ff */
[----:B------:R-:W-:Y:S01]  /*0a00*/  USHF.L.U32 UR4, UR6, 0x8, URZ ;  /* 0x0000000806047899 */ /* 0x000fe200080006ff */
[----:B0-----:R-:W-:-:S03]  /*0a10*/  IMAD.SHL.U32 R4, R6, 0x100, RZ ;  /* 0x0000010006047824 */ /* 0x001fc600078e00ff */
[----:B------:R-:W-:Y:S01]  /*0a20*/  USHF.R.S32.HI UR4, URZ, 0x8, UR4 ;  /* 0x00000008ff047899 */ /* 0x000fe20008011404 */
[----:B------:R-:W0:Y:S01]  /*0a30*/  LDS R5, [R5] ;  /* 0x0000000005057984 */ /* 0x000e220000000800 */
[----:B------:R-:W-:-:S04]  /*0a40*/  SHF.R.S32.HI R4, RZ, 0x8, R4 ;  /* 0x00000008ff047819 */ /* 0x000fc80000011404 */
[----:B------:R-:W-:-:S04]  /*0a50*/  IMAD R7, R7, UR4, R0 ;  /* 0x0000000407077c24 */ /* 0x000fc8000f8e0200 */
[----:B------:R-:W-:-:S04]  /*0a60*/  IMAD R7, R4, UR8, R7 ;  /* 0x0000000804077c24 */ /* 0x000fc8000f8e0207 */
[----:B--2---:R-:W-:-:S05]  /*0a70*/  IMAD.WIDE R2, R7, 0x2, R2 ;  /* 0x0000000207027825 */ /* 0x004fca00078e0202 */
[----:B0-----:R-:W-:Y:S01]  /*0a80*/  STG.E.U16 desc[UR12][R2.64], R5 ;  /* 0x0000000502007986 */ /* 0x001fe2000c10150c */
[----:B------:R-:W-:Y:S05]  /*0a90*/  EXIT ;  /* 0x000000000000794d */ /* 0x000fea0003800000 */
.L_x_78:
        /* <DEDUP_REMOVED lines=14> */
.L_x_152:


//--------------------- .text._Z22compute_data_cost_initPhS_iiiiiiPsS0_iii --------------------------
	.section	.text._Z22compute_data_cost_initPhS_iiiiiiPsS0_iii,"ax",@progbits
	.align	128
        .global         _Z22compute_data_cost_initPhS_iiiiiiPsS0_iii
        .type           _Z22compute_data_cost_initPhS_iiiiiiPsS0_iii,@function
        .size           _Z22compute_data_cost_initPhS_iiiiiiPsS0_iii,(.L_x_153 - _Z22compute_data_cost_initPhS_iiiiiiPsS0_iii)
        .other          _Z22compute_data_cost_initPhS_iiiiiiPsS0_iii,@"STO_CUDA_ENTRY STV_DEFAULT"
_Z22compute_data_cost_initPhS_iiiiiiPsS0_iii:
.text._Z22compute_data_cost_initPhS_iiiiiiPsS0_iii:
[----:B------:R-:W-:Y:S01]  /*0000*/  LDC R1, c[0x0][0x37c] ;  /* 0x0000df00ff017b82 */ /* 0x000fe20000000800 */
[----:B------:R-:W0:Y:S01]  /*0010*/  S2R R0, SR_TID.X ;  /* 0x0000000000007919 */ /* 0x000e220000002100 */
[----:B------:R-:W0:Y:S06]  /*0020*/  LDCU UR4, c[0x0][0x39c] ;  /* 0x00007380ff0477ac */ /* 0x000e2c0008000800 */
[----:B------:R-:W1:Y:S01]  /*0030*/  S2UR UR16, SR_CTAID.Y ;  /* 0x00000000001079c3 */ /* 0x000e620000002600 */
[----:B------:R-:W-:Y:S07]  /*0040*/  BSSY.RECONVERGENT B0, `(.L_x_79) ;  /* 0x0000013000007945 */ /* 0x000fee0003800200 */
[----:B------:R-:W1:Y:S01]  /*0050*/  LDC R2, c[0x0][0x390] ;  /* 0x0000e400ff027b82 */ /* 0x000e620000000800 */
[----:B0-----:R-:W-:-:S02]  /*0060*/  ISETP.GE.AND P0, PT, R0, UR4, PT ;  /* 0x0000000400007c0c */ /* 0x001fc4000bf06270 */
[----:B-1----:R-:W-:-:S11]  /*0070*/  ISETP.LE.AND P1, PT, R2, UR16, PT ;  /* 0x0000001002007c0c */ /* 0x002fd6000bf23270 */
[----:B------:R-:W-:Y:S05]  /*0080*/  @P0 BRA `(.L_x_80) ;  /* 0x0000000000380947 */ /* 0x000fea0003800000 */
[----:B------:R-:W0:Y:S01]  /*0090*/  S2R R5, SR_CgaCtaId ;  /* 0x0000000000057919 */ /* 0x000e220000008800 */
[----:B------:R-:W1:Y:S01]  /*00a0*/  LDC R9, c[0x0][0x360] ;  /* 0x0000d800ff097b82 */ /* 0x000e620000000800 */
[----:B------:R-:W-:-:S05]  /*00b0*/  MOV R2, 0x400 ;  /* 0x0000040000027802 */ /* 0x000fca0000000f00 */
[----:B------:R-:W-:Y:S01]  /*00c0*/  VIADD R4, R2, 0x200 ;  /* 0x0000020002047836 */ /* 0x000fe20000000000 */
[----:B0-----:R-:W-:Y:S01]  /*00d0*/  LEA R3, R5, R2, 0x18 ;  /* 0x0000000205037211 */ /* 0x001fe200078ec0ff */
[----:B------:R-:W-:-:S03]  /*00e0*/  IMAD.MOV.U32 R2, RZ, RZ, R0 ;  /* 0x000000ffff027224 */ /* 0x000fc600078e0000 */
[----:B------:R-:W-:-:S07]  /*00f0*/  LEA R5, R5, R4, 0x18 ;  /* 0x0000000405057211 */ /* 0x000fce00078ec0ff */
.L_x_81:
[C---:B------:R-:W-:Y:S02]  /*0100*/  IMAD R4, R2.reuse, 0x2, R3 ;  /* 0x0000000202047824 */ /* 0x040fe400078e0203 */
[----:B------:R-:W-:-:S03]  /*0110*/  IMAD R7, R2, 0x2, R5 ;  /* 0x0000000202077824 */ /* 0x000fc600078e0205 */
[----:B------:R-:W-:Y:S04]  /*0120*/  STS.U16 [R4], RZ ;  /* 0x000000ff04007388 */ /* 0x000fe80000000400 */
[----:B------:R1:W-:Y:S02]  /*0130*/  STS.U16 [R7], R2 ;  /* 0x0000000207007388 */ /* 0x0003e40000000400 */
[----:B-1----:R-:W-:-:S05]  /*0140*/  IMAD.IADD R2, R9, 0x1, R2 ;  /* 0x0000000109027824 */ /* 0x002fca00078e0202 */
[----:B------:R-:W-:-:S13]  /*0150*/  ISETP.GE.AND P0, PT, R2, UR4, PT ;  /* 0x0000000402007c0c */ /* 0x000fda000bf06270 */
[----:B------:R-:W-:Y:S05]  /*0160*/  @!P0 BRA `(.L_x_81) ;  /* 0xfffffffc00e48947 */ /* 0x000fea000383ffff */
.L_x_80:
[----:B------:R-:W-:Y:S05]  /*0170*/  BSYNC.RECONVERGENT B0 ;  /* 0x0000000000007941 */ /* 0x000fea0003800200 */
.L_x_79:
[----:B------:R-:W-:Y:S05]  /*0180*/  @P1 EXIT ;  /* 0x000000000000194d */ /* 0x000fea0003800000 */
[----:B------:R-:W0:Y:S08]  /*0190*/  S2UR UR17, SR_CTAID.X ;  /* 0x00000000001179c3 */ /* 0x000e300000002500 */
[----:B------:R-:W0:Y:S02]  /*01a0*/  LDC R2, c[0x0][0x394] ;  /* 0x0000e500ff027b82 */ /* 0x000e240000000800 */
[----:B0-----:R-:W-:-:S13]  /*01b0*/  ISETP.LE.AND P0, PT, R2, UR17, PT ;  /* 0x0000001102007c0c */ /* 0x001fda000bf03270 */
[----:B------:R-:W-:Y:S05]  /*01c0*/  @P0 EXIT ;  /* 0x000000000000094d */ /* 0x000fea0003800000 */
[----:B------:R-:W0:Y:S01]  /*01d0*/  LDCU UR9, c[0x0][0x398] ;  /* 0x00007300ff0977ac */ /* 0x000e220008000800 */
[----:B------:R-:W-:Y:S02]  /*01e0*/  UIADD3 UR5, UPT, UPT, UR16, 0x1, URZ ;  /* 0x0000000110057890 */ /* 0x000fe4000fffe0ff */
[----:B------:R-:W-:Y:S01]  /*01f0*/  UIADD3 UR4, UPT, UPT, UR17, 0x1, URZ ;  /* 0x0000000111047890 */ /* 0x000fe2000fffe0ff */
[----:B------:R-:W1:Y:S01]  /*0200*/  LDCU.64 UR14, c[0x0][0x358] ;  /* 0x00006b00ff0e77ac */ /* 0x000e620008000a00 */
[----:B0-----:R-:W-:Y:S02]  /*0210*/  USHF.L.U32 UR6, UR5, UR9, URZ ;  /* 0x0000000905067299 */ /* 0x001fe400080006ff */
[----:B------:R-:W-:Y:S02]  /*0220*/  USHF.L.U32 UR7, UR16, UR9, URZ ;  /* 0x0000000910077299 */ /* 0x000fe400080006ff */
[----:B------:R-:W-:Y:S02]  /*0230*/  USHF.L.U32 UR5, UR4, UR9, URZ ;  /* 0x0000000904057299 */ /* 0x000fe400080006ff */
[----:B------:R-:W-:-:S09]  /*0240*/  UISETP.GE.AND UP0, UPT, UR7, UR6, UPT ;  /* 0x000000060700728c */ /* 0x000fd2000bf06270 */
[----:B-1----:R-:W-:Y:S05]  /*0250*/  BRA.U UP0, `(.L_x_82) ;  /* 0x0000000500447547 */ /* 0x002fea000b800000 */
[----:B------:R-:W0:Y:S01]  /*0260*/  LDCU UR8, c[0x0][0x3a4] ;  /* 0x00007480ff0877ac */ /* 0x000e220008000800 */
[----:B------:R-:W1:Y:S01]  /*0270*/  LDCU UR18, c[0x0][0x360] ;  /* 0x00006c00ff1277ac */ /* 0x000e620008000800 */
[----:B------:R-:W-:Y:S02]  /*0280*/  USHF.L.U32 UR4, UR17, UR9, URZ ;  /* 0x0000000911047299 */ /* 0x000fe400080006ff */
[----:B0-----:R-:W-:-:S04]  /*0290*/  USHF.L.U32 UR8, UR8, 0x8, URZ ;  /* 0x0000000808087899 */ /* 0x001fc800080006ff */
[----:B-1----:R-:W-:-:S12]  /*02a0*/  USHF.R.S32.HI UR8, URZ, 0x8, UR8 ;  /* 0x00000008ff087899 */ /* 0x002fd80008011408 */
.L_x_90:
[----:B------:R-:W-:Y:S01]  /*02b0*/  USHF.L.U32 UR9, UR7, 0x8, URZ ;  /* 0x0000000807097899 */ /* 0x000fe200080006ff */
[----:B------:R-:W0:Y:S03]  /*02c0*/  LDCU.64 UR12, c[0x0][0x380] ;  /* 0x00007000ff0c77ac */ /* 0x000e260008000a00 */
[----:B------:R-:W-:Y:S02]  /*02d0*/  USHF.R.S32.HI UR9, URZ, 0x8, UR9 ;  /* 0x00000008ff097899 */ /* 0x000fe40008011409 */
[----:B------:R-:W-:Y:S02]  /*02e0*/  UISETP.GE.AND UP1, UPT, UR4, UR5, UPT ;  /* 0x000000050400728c */ /* 0x000fe4000bf26270 */
[----:B------:R-:W-:Y:S02]  /*02f0*/  UIMAD UR9, UR8, UR9, URZ ;  /* 0x00000009080972a4 */ /* 0x000fe4000f8e02ff */
[----:B------:R-:W-:-:S02]  /*0300*/  UIADD3 UR7, UPT, UPT, UR7, 0x1, URZ ;  /* 0x0000000107077890 */ /* 0x000fc4000fffe0ff */
[----:B------:R-:W-:-:S04]  /*0310*/  UIADD3 UR10, UPT, UPT, UR4, UR9, URZ ;  /* 0x00000009040a7290 */ /* 0x000fc8000fffe0ff */
[----:B------:R-:W-:-:S04]  /*0320*/  UIMAD UR10, UR10, 0x3, URZ ;  /* 0x000000030a0a78a4 */ /* 0x000fc8000f8e02ff */
[----:B0-----:R-:W-:-:S04]  /*0330*/  UIADD3 UR11, UP0, UPT, UR10, UR12, URZ ;  /* 0x0000000c0a0b7290 */ /* 0x001fc8000ff1e0ff */
[----:B------:R-:W-:Y:S02]  /*0340*/  ULEA.HI.X.SX32 UR10, UR10, UR13, 0x1, UP0 ;  /* 0x0000000d0a0a7291 */ /* 0x000fe400080f0eff */
[----:B------:R-:W-:Y:S01]  /*0350*/  UISETP.NE.AND UP0, UPT, UR7, UR6, UPT ;  /* 0x000000060700728c */ /* 0x000fe2000bf05270 */
[----:B----45:R-:W-:Y:S10]  /*0360*/  BRA.U UP1, `(.L_x_83) ;  /* 0x0000000101fc7547 */ /* 0x030ff4000b800000 */
[----:B------:R-:W-:Y:S01]  /*0370*/  UIMAD UR12, UR9, 0x3, URZ ;  /* 0x00000003090c78a4 */ /* 0x000fe2000f8e02ff */
[----:B------:R-:W-:Y:S02]  /*0380*/  IMAD.U32 R2, RZ, RZ, UR11 ;  /* 0x0000000bff027e24 */ /* 0x000fe4000f8e00ff */
[----:B------:R-:W-:Y:S01]  /*0390*/  IMAD.U32 R3, RZ, RZ, UR10 ;  /* 0x0000000aff037e24 */ /* 0x000fe2000f8e00ff */
[----:B------:R-:W-:Y:S01]  /*03a0*/  USHF.R.S32.HI UR13, URZ, 0x1f, UR12 ;  /* 0x0000001fff0d7899 */ /* 0x000fe2000801140c */
[----:B------:R-:W-:-:S11]  /*03b0*/  UMOV UR9, UR4 ;  /* 0x0000000400097c82 */ /* 0x000fd60008000000 */
.L_x_89:
[----:B------:R-:W0:Y:S01]  /*03c0*/  LDCU UR11, c[0x0][0x39c] ;  /* 0x00007380ff0b77ac */ /* 0x000e220008000800 */
[----:B------:R-:W-:Y:S01]  /*03d0*/  BSSY.RECONVERGENT B0, `(.L_x_84) ;  /* 0x0000033000007945 */ /* 0x000fe20003800200 */
[----:B------:R-:W1:Y:S01]  /*03e0*/  LDCU UR19, c[0x0][0x39c] ;  /* 0x00007380ff1377ac */ /* 0x000e620008000800 */
[----:B------:R-:W2:Y:S01]  /*03f0*/  LDCU UR10, c[0x0][0x3a0] ;  /* 0x00007400ff0a77ac */ /* 0x000ea20008000800 */
[----:B0-----:R-:W-:-:S13]  /*0400*/  ISETP.GE.AND P0, PT, R0, UR11, PT ;  /* 0x0000000b00007c0c */ /* 0x001fda000bf06270 */
[----:B-12-45:R-:W-:Y:S05]  /*0410*/  @P0 BRA `(.L_x_85) ;  /* 0x0000000000b80947 */ /* 0x036fea0003800000 */
[----:B------:R0:W5:Y:S01]  /*0420*/  LDG.E.U8 R8, desc[UR14][R2.64+0x2] ;  /* 0x0000020e02087981 */ /* 0x000162000c1e1100 */
[----:B------:R-:W1:Y:S03]  /*0430*/  LDC R11, c[0x0][0x3c0] ;  /* 0x0000f000ff0b7b82 */ /* 0x000e660000000800 */
[----:B------:R0:W5:Y:S04]  /*0440*/  LDG.E.U8 R9, desc[UR14][R2.64+0x1] ;  /* 0x0000010e02097981 */ /* 0x000168000c1e1100 */
[----:B------:R0:W5:Y:S01]  /*0450*/  LDG.E.U8 R10, desc[UR14][R2.64] ;  /* 0x0000000e020a7981 */ /* 0x000162000c1e1100 */
[----:B------:R-:W2:Y:S01]  /*0460*/  LDC R12, c[0x0][0x3a0] ;  /* 0x0000e800ff0c7b82 */ /* 0x000ea20000000800 */
[----:B------:R-:W-:Y:S01]  /*0470*/  MOV R13, 0x400 ;  /* 0x00000400000d7802 */ /* 0x000fe20000000f00 */
[----:B------:R-:W-:Y:S01]  /*0480*/  IMAD.MOV.U32 R14, RZ, RZ, R0 ;  /* 0x000000ffff0e7224 */ /* 0x000fe200078e0000 */
[----:B------:R-:W3:Y:S05]  /*0490*/  S2R R6, SR_CgaCtaId ;  /* 0x0000000000067919 */ /* 0x000eea0000008800 */
[----:B------:R-:W4:Y:S01]  /*04a0*/  LDC.64 R4, c[0x0][0x388] ;  /* 0x0000e200ff047b82 */ /* 0x000f220000000a00 */
[----:B0--3--:R-:W-:-:S07]  /*04b0*/  LEA R13, R6, R13, 0x18 ;  /* 0x0000000d060d7211 */ /* 0x009fce00078ec0ff */
.L_x_88:
[C---:B------:R-:W-:Y:S01]  /*04c0*/  IMAD R15, R14.reuse, 0x2, R13 ;  /* 0x000000020e0f7824 */ /* 0x040fe200078e020d */
[----:B------:R-:W-:Y:S01]  /*04d0*/  IADD3 R6, PT, PT, -R14, UR9, RZ ;  /* 0x000000090e067c10 */ /* 0x000fe2000fffe1ff */
[----:B------:R-:W-:Y:S01]  /*04e0*/  BSSY.RECONVERGENT B1, `(.L_x_86) ;  /* 0x000001c000017945 */ /* 0x000fe20003800200 */
[----:B--2---:R-:W-:Y:S02]  /*04f0*/  IMAD.MOV.U32 R7, RZ, RZ, R12 ;  /* 0x000000ffff077224 */ /* 0x004fe400078e000c */
[----:B------:R0:W2:Y:S01]  /*0500*/  LDS.U16 R16, [R15] ;  /* 0x000000000f107984 */ /* 0x0000a20000000400 */
[----:B------:R-:W-:-:S04]  /*0510*/  ISETP.GE.AND P0, PT, R6, RZ, PT ;  /* 0x000000ff0600720c */ /* 0x000fc80003f06270 */
[----:B-1----:R-:W-:-:S13]  /*0520*/  ISETP.LT.OR P0, PT, R14, R11, !P0 ;  /* 0x0000000b0e00720c */ /* 0x002fda0004701670 */
[----:B0-----:R-:W-:Y:S05]  /*0530*/  @P0 BRA `(.L_x_87) ;  /* 0x0000000000580947 */ /* 0x001fea0003800000 */
[----:B------:R-:W-:-:S05]  /*0540*/  IMAD R7, R6, 0x3, RZ ;  /* 0x0000000306077824 */ /* 0x000fca00078e02ff */
[----:B----4-:R-:W-:-:S04]  /*0550*/  IADD3 R6, P0, P1, R7, UR12, R4 ;  /* 0x0000000c07067c10 */ /* 0x010fc8000f91e004 */
        /* <DEDUP_REMOVED lines=18> */
[----:B------:R-:W0:Y:S02]  /*0680*/  F2I.TRUNC.NTZ R6, R6 ;  /* 0x0000000600067305 */ /* 0x000e24000020f100 */
[----:B0-----:R-:W-:-:S07]  /*0690*/  VIMNMX R7, PT, PT, R6, UR10, PT ;  /* 0x0000000a06077c48 */ /* 0x001fce000bfe0100 */
.L_x_87:
[----:B------:R-:W-:Y:S05]  /*06a0*/  BSYNC.RECONVERGENT B1 ;  /* 0x0000000000017941 */ /* 0x000fea0003800200 */
.L_x_86:
[----:B--2---:R-:W-:Y:S02]  /*06b0*/  IMAD.IADD R16, R16, 0x1, R7 ;  /* 0x0000000110107824 */ /* 0x004fe400078e0207 */
[----:B------:R-:W-:-:S03]  /*06c0*/  VIADD R14, R14, UR18 ;  /* 0x000000120e0e7c36 */ /* 0x000fc60008000000 */
[----:B------:R0:W-:Y:S02]  /*06d0*/  STS.U16 [R15], R16 ;  /* 0x000000100f007388 */ /* 0x0001e40000000400 */
[----:B------:R-:W-:-:S13]  /*06e0*/  ISETP.GE.AND P0, PT, R14, UR19, PT ;  /* 0x000000130e007c0c */ /* 0x000fda000bf06270 */
[----:B0-----:R-:W-:Y:S05]  /*06f0*/  @!P0 BRA `(.L_x_88) ;  /* 0xfffffffc00708947 */ /* 0x001fea000383ffff */
.L_x_85:
[----:B------:R-:W-:Y:S05]  /*0700*/  BSYNC.RECONVERGENT B0 ;  /* 0x0000000000007941 */ /* 0x000fea0003800200 */
.L_x_84:
[----:B------:R-:W-:Y:S01]  /*0710*/  UIADD3 UR9, UPT, UPT, UR9, 0x1, URZ ;  /* 0x0000000109097890 */ /* 0x000fe2000fffe0ff */
[----:B------:R-:W-:-:S03]  /*0720*/  IADD3 R2, P0, PT, R2, 0x3, RZ ;  /* 0x0000000302027810 */ /* 0x000fc60007f1e0ff */
[----:B------:R-:W-:Y:S02]  /*0730*/  UISETP.NE.AND UP1, UPT, UR9, UR5, UPT ;  /* 0x000000050900728c */ /* 0x000fe4000bf25270 */
[----:B------:R-:W-:-:S07]  /*0740*/  IMAD.X R3, RZ, RZ, R3, P0 ;  /* 0x000000ffff037224 */ /* 0x000fce00000e0603 */
[----:B------:R-:W-:Y:S05]  /*0750*/  BRA.U UP1, `(.L_x_89) ;  /* 0xfffffffd01187547 */ /* 0x000fea000b83ffff */
.L_x_83:
[----:B------:R-:W-:Y:S05]  /*0760*/  BRA.U UP0, `(.L_x_90) ;  /* 0xfffffff900d07547 */ /* 0x000fea000b83ffff */
.L_x_82:
[----:B------:R-:W0:Y:S01]  /*0770*/  LDCU UR4, c[0x0][0x3b8] ;  /* 0x00007700ff0477ac */ /* 0x000e220008000800 */
[----:B------:R-:W-:Y:S01]  /*0780*/  BSSY.RECONVERGENT B0, `(.L_x_91) ;  /* 0x00000dd000007945 */ /* 0x000fe20003800200 */
[----:B0-----:R-:W-:Y:S01]  /*0790*/  IMAD.U32 R15, RZ, RZ, UR4 ;  /* 0x00000004ff0f7e24 */ /* 0x001fe2000f8e00ff */
[----:B------:R-:W-:Y:S04]  /*07a0*/  BAR.SYNC.DEFER_BLOCKING 0x0 ;  /* 0x0000000000007b1d */ /* 0x000fe80000010000 */
[----:B------:R-:W-:-:S04]  /*07b0*/  ISETP.GE.AND P0, PT, R15, 0x1, PT ;  /* 0x000000010f00780c */ /* 0x000fc80003f06270 */
[----:B------:R-:W-:-:S13]  /*07c0*/  ISETP.NE.OR P0, PT, R0, RZ, !P0 ;  /* 0x000000ff0000720c */ /* 0x000fda0004705670 */
[----:B------:R-:W-:Y:S05]  /*07d0*/  @P0 BRA `(.L_x_92) ;  /* 0x0000000c005c0947 */ /* 0x000fea0003800000 */
[----:B------:R-:W0:Y:S01]  /*07e0*/  S2UR UR5, SR_CgaCtaId ;  /* 0x00000000000579c3 */ /* 0x000e220000008800 */
[----:B-----5:R-:W-:Y:S01]  /*07f0*/  IMAD.MOV.U32 R9, RZ, RZ, RZ ;  /* 0x000000ffff097224 */ /* 0x020fe200078e00ff */
[----:B------:R-:W-:Y:S01]  /*0800*/  PRMT R8, RZ, 0x7610, R8 ;  /* 0x00007610ff087816 */ /* 0x000fe20000000008 */
[----:B------:R-:W-:Y:S01]  /*0810*/  UMOV UR4, 0x400 ;  /* 0x0000040000047882 */ /* 0x000fe20000000000 */
[----:B------:R-:W-:Y:S01]  /*0820*/  PRMT R7, RZ, 0x7610, R7 ;  /* 0x00007610ff077816 */ /* 0x000fe20000000007 */
[----:B------:R-:W1:Y:S02]  /*0830*/  LDCU.U16 UR6, c[0x0][0x39c] ;  /* 0x00007380ff0677ac */ /* 0x000e640008000400 */
[----:B01----:R-:W-:-:S12]  /*0840*/  ULEA UR4, UR5, UR4, 0x18 ;  /* 0x0000000405047291 */ /* 0x003fd8000f8ec0ff */
.L_x_98:
[C---:B------:R-:W-:Y:S01]  /*0850*/  LEA R11, R9.reuse, UR4, 0x1 ;  /* 0x00000004090b7c11 */ /* 0x040fe2000f8e08ff */
[----:B0-----:R-:W0:Y:S01]  /*0860*/  LDC R12, c[0x0][0x39c] ;  /* 0x0000e700ff0c7b82 */ /* 0x001e220000000800 */
[----:B----4-:R-:W-:Y:S02]  /*0870*/  VIADD R5, R9, 0x1 ;  /* 0x0000000109057836 */ /* 0x010fe40000000000 */
[--C-:B------:R-:W-:Y:S01]  /*0880*/  IMAD.MOV.U32 R4, RZ, RZ, R9.reuse ;  /* 0x000000ffff047224 */ /* 0x100fe200078e0009 */
[----:B------:R-:W1:Y:S01]  /*0890*/  LDS.U16 R6, [R11] ;  /* 0x000000000b067984 */ /* 0x000e620000000400 */
[--C-:B------:R-:W-:Y:S02]  /*08a0*/  IMAD.MOV.U32 R3, RZ, RZ, R9.reuse ;  /* 0x000000ffff037224 */ /* 0x100fe400078e0009 */
[----:B------:R-:W-:Y:S01]  /*08b0*/  IMAD.MOV.U32 R2, RZ, RZ, R9 ;  /* 0x000000ffff027224 */ /* 0x000fe200078e0009 */
[----:B0-----:R-:W-:Y:S02]  /*08c0*/  ISETP.GE.AND P0, PT, R5, R12, PT ;  /* 0x0000000c0500720c */ /* 0x001fe40003f06270 */
[----:B-1----:R-:W-:-:S11]  /*08d0*/  PRMT R21, R6, 0x7610, R21 ;  /* 0x0000761006157816 */ /* 0x002fd60000000015 */
[----:B------:R-:W-:Y:S05]  /*08e0*/  @P0 BRA `(.L_x_93) ;  /* 0x0000000800b00947 */ /* 0x000fea0003800000 */
[--C-:B------:R-:W-:Y:S02]  /*08f0*/  IADD3 R13, PT, PT, -R9, -0x2, R12.reuse ;  /* 0xfffffffe090d7810 */ /* 0x100fe40007ffe10c */
[----:B------:R-:W-:Y:S02]  /*0900*/  LOP3.LUT R10, RZ, R9, RZ, 0x33, !PT ;  /* 0x00000009ff0a7212 */ /* 0x000fe400078e33ff */
[----:B------:R-:W-:Y:S02]  /*0910*/  ISETP.GE.U32.AND P0, PT, R13, 0xf, PT ;  /* 0x0000000f0d00780c */ /* 0x000fe40003f06070 */
[----:B------:R-:W-:Y:S01]  /*0920*/  PRMT R21, R6, 0x9910, RZ ;  /* 0x0000991006157816 */ /* 0x000fe200000000ff */
[----:B------:R-:W-:Y:S02]  /*0930*/  IMAD.IADD R10, R10, 0x1, R12 ;  /* 0x000000010a0a7824 */ /* 0x000fe400078e020c */
[----:B------:R-:W-:-:S08]  /*0940*/  IMAD.MOV.U32 R12, RZ, RZ, R5 ;  /* 0x000000ffff0c7224 */ /* 0x000fd000078e0005 */
[----:B------:R-:W-:Y:S05]  /*0950*/  @!P0 BRA `(.L_x_94) ;  /* 0x00000004002c8947 */ /* 0x000fea0003800000 */
[----:B------:R-:W-:Y:S01]  /*0960*/  LOP3.LUT R12, R10, 0xfffffff0, RZ, 0xc0, !PT ;  /* 0xfffffff00a0c7812 */ /* 0x000fe200078ec0ff */
[----:B------:R-:W-:Y:S02]  /*0970*/  VIADD R11, R11, 0x10 ;  /* 0x000000100b0b7836 */ /* 0x000fe40000000000 */
[----:B------:R-:W-:Y:S02]  /*0980*/  IMAD.MOV.U32 R19, RZ, RZ, R9 ;  /* 0x000000ffff137224 */ /* 0x000fe400078e0009 */
[----:B------:R-:W-:-:S07]  /*0990*/  IMAD.MOV R12, RZ, RZ, -R12 ;  /* 0x000000ffff0c7224 */ /* 0x000fce00078e0a0c */
.L_x_95:
[----:B------:R-:W0:Y:S01]  /*09a0*/  LDS.S16 R22, [R11+-0xe] ;  /* 0xfffff2000b167984 */ /* 0x000e220000000600 */
[----:B------:R-:W-:-:S03]  /*09b0*/  VIADD R12, R12, 0x10 ;  /* 0x000000100c0c7836 */ /* 0x000fc60000000000 */
[----:B------:R-:W1:Y:S04]  /*09c0*/  LDS.S16 R24, [R11+-0xc] ;  /* 0xfffff4000b187984 */ /* 0x000e680000000600 */
[----:B------:R-:W2:Y:S04]  /*09d0*/  LDS.S16 R26, [R11+-0xa] ;  /* 0xfffff6000b1a7984 */ /* 0x000ea80000000600 */
[----:B------:R-:W3:Y:S04]  /*09e0*/  LDS.S16 R20, [R11+-0x8] ;  /* 0xfffff8000b147984 */ /* 0x000ee80000000600 */
[----:B------:R-:W4:Y:S04]  /*09f0*/  LDS.S16 R18, [R11+-0x6] ;  /* 0xfffffa000b127984 */ /* 0x000f280000000600 */
[----:B------:R-:W5:Y:S04]  /*0a00*/  LDS.S16 R13, [R11+-0x4] ;  /* 0xfffffc000b0d7984 */ /* 0x000f680000000600 */
[----:B------:R-:W5:Y:S04]  /*0a10*/  LDS.S16 R14, [R11+-0x2] ;  /* 0xfffffe000b0e7984 */ /* 0x000f680000000600 */
[----:B------:R-:W5:Y:S04]  /*0a20*/  LDS.S16 R15, [R11] ;  /* 0x000000000b0f7984 */ /* 0x000f680000000600 */
[----:B------:R-:W5:Y:S04]  /*0a30*/  LDS.S16 R16, [R11+0x2] ;  /* 0x000002000b107984 */ /* 0x000f680000000600 */
[----:B------:R-:W5:Y:S01]  /*0a40*/  LDS.S16 R17, [R11+0x4] ;  /* 0x000004000b117984 */ /* 0x000f620000000600 */
[----:B0-----:R-:W-:-:S02]  /*0a50*/  VIMNMX R23, PT, PT, R22, R21, PT ;  /* 0x0000001516177248 */ /* 0x001fc40003fe0100 */
[----:B------:R-:W-:Y:S02]  /*0a60*/  ISETP.GT.AND P2, PT, R21, R22, PT ;  /* 0x000000161500720c */ /* 0x000fe40003f44270 */
[----:B------:R-:W0:Y:S01]  /*0a70*/  LDS.S16 R21, [R11+0x6] ;  /* 0x000006000b157984 */ /* 0x000e220000000600 */
[CC--:B-1----:R-:W-:Y:S02]  /*0a80*/  VIMNMX R25, PT, PT, R23.reuse, R24.reuse, PT ;  /* 0x0000001817197248 */ /* 0x0c2fe40003fe0100 */
[----:B------:R-:W-:Y:S01]  /*0a90*/  ISETP.GT.AND P3, PT, R23, R24, PT ;  /* 0x000000181700720c */ /* 0x000fe20003f64270 */
[----:B------:R-:W1:Y:S01]  /*0aa0*/  LDS.S16 R22, [R11+0x8] ;  /* 0x000008000b167984 */ /* 0x000e620000000600 */
[CC--:B--2---:R-:W-:Y:S02]  /*0ab0*/  ISETP.GT.AND P0, PT, R25.reuse, R26.reuse, PT ;  /* 0x0000001a1900720c */ /* 0x0c4fe40003f04270 */
[----:B------:R-:W-:Y:S01]  /*0ac0*/  VIMNMX R25, PT, PT, R25, R26, PT ;  /* 0x0000001a19197248 */ /* 0x000fe20003fe0100 */
[----:B------:R-:W2:Y:S03]  /*0ad0*/  LDS.S16 R23, [R11+0xa] ;  /* 0x00000a000b177984 */ /* 0x000ea60000000600 */
[-C--:B---3--:R-:W-:Y:S01]  /*0ae0*/  ISETP.GT.AND P1, PT, R25, R20.reuse, PT ;  /* 0x000000141900720c */ /* 0x088fe20003f24270 */
[----:B------:R-:W-:Y:S01]  /*0af0*/  @P2 VIADD R19, R9, 0x1 ;  /* 0x0000000109132836 */ /* 0x000fe20000000000 */
[----:B------:R-:W-:-:S02]  /*0b00*/  VIMNMX R25, PT, PT, R25, R20, PT ;  /* 0x0000001419197248 */ /* 0x000fc40003fe0100 */
[----:B------:R-:W3:Y:S01]  /*0b10*/  LDS.S16 R20, [R11+0xc] ;  /* 0x00000c000b147984 */ /* 0x000ee20000000600 */
[----:B------:R-:W-:Y:S01]  /*0b20*/  @P3 VIADD R19, R9, 0x2 ;  /* 0x0000000209133836 */ /* 0x000fe20000000000 */
[-C--:B----4-:R-:W-:Y:S01]  /*0b30*/  VIMNMX R24, PT, PT, R25, R18.reuse, PT ;  /* 0x0000001219187248 */ /* 0x090fe20003fe0100 */
[----:B------:R-:W-:Y:S01]  /*0b40*/  @P0 VIADD R19, R9, 0x3 ;  /* 0x0000000309130836 */ /* 0x000fe20000000000 */
[----:B------:R-:W-:Y:S02]  /*0b50*/  ISETP.GT.AND P2, PT, R25, R18, PT ;  /* 0x000000121900720c */ /* 0x000fe40003f44270 */
[----:B------:R-:W4:Y:S01]  /*0b60*/  LDS.S16 R18, [R11+0xe] ;  /* 0x00000e000b127984 */ /* 0x000f220000000600 */
[CC--:B-----5:R-:W-:Y:S02]  /*0b70*/  VIMNMX R25, PT, PT, R24.reuse, R13.reuse, PT ;  /* 0x0000000d18197248 */ /* 0x0e0fe40003fe0100 */
[----:B------:R-:W-:Y:S01]  /*0b80*/  ISETP.GT.AND P3, PT, R24, R13, PT ;  /* 0x0000000d1800720c */ /* 0x000fe20003f64270 */
[----:B------:R-:W-:Y:S01]  /*0b90*/  @P1 VIADD R19, R9, 0x4 ;  /* 0x0000000409131836 */ /* 0x000fe20000000000 */
[----:B------:R-:W-:-:S02]  /*0ba0*/  VIMNMX R24, PT, PT, R25, R14, PT ;  /* 0x0000000e19187248 */ /* 0x000fc40003fe0100 */
[----:B------:R-:W-:Y:S02]  /*0bb0*/  ISETP.GT.AND P0, PT, R25, R14, PT ;  /* 0x0000000e1900720c */ /* 0x000fe40003f04270 */
[CC--:B------:R-:W-:Y:S02]  /*0bc0*/  ISETP.GT.AND P1, PT, R24.reuse, R15.reuse, PT ;  /* 0x0000000f1800720c */ /* 0x0c0fe40003f24270 */
[----:B------:R-:W-:Y:S01]  /*0bd0*/  VIMNMX R15, PT, PT, R24, R15, PT ;  /* 0x0000000f180f7248 */ /* 0x000fe20003fe0100 */
[----:B------:R-:W-:Y:S01]  /*0be0*/  @P2 VIADD R19, R9, 0x5 ;  /* 0x0000000509132836 */ /* 0x000fe20000000000 */
[----:B------:R5:W4:Y:S02]  /*0bf0*/  LDS.S16 R24, [R11+0x10] ;  /* 0x000010000b187984 */ /* 0x000b240000000600 */
[-C--:B------:R-:W-:Y:S01]  /*0c00*/  VIMNMX R14, PT, PT, R15, R16.reuse, PT ;  /* 0x000000100f0e7248 */ /* 0x080fe20003fe0100 */
[----:B------:R-:W-:Y:S01]  /*0c10*/  @P3 VIADD R19, R9, 0x6 ;  /* 0x0000000609133836 */ /* 0x000fe20000000000 */
[----:B------:R-:W-:-:S02]  /*0c20*/  ISETP.GT.AND P2, PT, R15, R16, PT ;  /* 0x000000100f00720c */ /* 0x000fc40003f44270 */
[CC--:B------:R-:W-:Y:S01]  /*0c30*/  VIMNMX R16, PT, PT, R14.reuse, R17.reuse, PT ;  /* 0x000000110e107248 */ /* 0x0c0fe20003fe0100 */
[C---:B------:R-:W-:Y:S01]  /*0c40*/  @P0 VIADD R19, R9.reuse, 0x7 ;  /* 0x0000000709130836 */ /* 0x040fe20000000000 */
[----:B------:R-:W-:Y:S01]  /*0c50*/  ISETP.GT.AND P3, PT, R14, R17, PT ;  /* 0x000000110e00720c */ /* 0x000fe20003f64270 */
[----:B------:R-:W-:Y:S01]  /*0c60*/  @P1 VIADD R19, R9, 0x8 ;  /* 0x0000000809131836 */ /* 0x000fe20000000000 */
[CC--:B0-----:R-:W-:Y:S01]  /*0c70*/  VIMNMX R13, PT, PT, R16.reuse, R21.reuse, PT ;  /* 0x00000015100d7248 */ /* 0x0c1fe20003fe0100 */
[----:B-----5:R-:W-:Y:S01]  /*0c80*/  VIADD R11, R11, 0x20 ;  /* 0x000000200b0b7836 */ /* 0x020fe20000000000 */
[----:B------:R-:W-:Y:S02]  /*0c90*/  ISETP.GT.AND P0, PT, R16, R21, PT ;  /* 0x000000151000720c */ /* 0x000fe40003f04270 */
[CC--:B-1----:R-:W-:Y:S02]  /*0ca0*/  VIMNMX R14, PT, PT, R13.reuse, R22.reuse, PT ;  /* 0x000000160d0e7248 */ /* 0x0c2fe40003fe0100 */
[----:B------:R-:W-:Y:S01]  /*0cb0*/  ISETP.GT.AND P1, PT, R13, R22, PT ;  /* 0x000000160d00720c */ /* 0x000fe20003f24270 */
[----:B------:R-:W-:Y:S01]  /*0cc0*/  @P2 VIADD R19, R9, 0x9 ;  /* 0x0000000909132836 */ /* 0x000fe20000000000 */
[----:B--2---:R-:W-:-:S02]  /*0cd0*/  ISETP.GT.AND P2, PT, R14, R23, PT ;  /* 0x000000170e00720c */ /* 0x004fc40003f44270 */
[----:B------:R-:W-:Y:S01]  /*0ce0*/  VIMNMX R13, PT, PT, R14, R23, PT ;  /* 0x000000170e0d7248 */ /* 0x000fe20003fe0100 */
[----:B------:R-:W-:-:S03]  /*0cf0*/  @P3 VIADD R19, R9, 0xa ;  /* 0x0000000a09133836 */ /* 0x000fc60000000000 */
[-C--:B---3--:R-:W-:Y:S01]  /*0d00*/  ISETP.GT.AND P3, PT, R13, R20.reuse, PT ;  /* 0x000000140d00720c */ /* 0x088fe20003f64270 */
[----:B------:R-:W-:Y:S01]  /*0d10*/  @P0 VIADD R19, R9, 0xb ;  /* 0x0000000b09130836 */ /* 0x000fe20000000000 */
[----:B------:R-:W-:-:S03]  /*0d20*/  VIMNMX R13, PT, PT, R13, R20, PT ;  /* 0x000000140d0d7248 */ /* 0x000fc60003fe0100 */
[----:B------:R-:W-:Y:S01]  /*0d30*/  @P1 VIADD R19, R9, 0xc ;  /* 0x0000000c09131836 */ /* 0x000fe20000000000 */
[-C--:B----4-:R-:W-:Y:S01]  /*0d40*/  ISETP.GT.AND P0, PT, R13, R18.reuse, PT ;  /* 0x000000120d00720c */ /* 0x090fe20003f04270 */
[----:B------:R-:W-:Y:S01]  /*0d50*/  @P2 VIADD R19, R9, 0xd ;  /* 0x0000000d09132836 */ /* 0x000fe20000000000 */
[----:B------:R-:W-:Y:S02]  /*0d60*/  ISETP.NE.AND P2, PT, R12, RZ, PT ;  /* 0x000000ff0c00720c */ /* 0x000fe40003f45270 */
[----:B------:R-:W-:-:S03]  /*0d70*/  VIMNMX R13, PT, PT, R13, R18, PT ;  /* 0x000000120d0d7248 */ /* 0x000fc60003fe0100 */
[----:B------:R-:W-:Y:S01]  /*0d80*/  @P3 VIADD R19, R9, 0xe ;  /* 0x0000000e09133836 */ /* 0x000fe20000000000 */
[CC--:B------:R-:W-:Y:S02]  /*0d90*/  ISETP.GT.AND P1, PT, R13.reuse, R24.reuse, PT ;  /* 0x000000180d00720c */ /* 0x0c0fe40003f24270 */
[----:B------:R-:W-:-:S03]  /*0da0*/  VIMNMX R21, PT, PT, R13, R24, PT ;  /* 0x000000180d157248 */ /* 0x000fc60003fe0100 */
[C---:B------:R-:W-:Y:S02]  /*0db0*/  @P0 VIADD R19, R9.reuse, 0xf ;  /* 0x0000000f09130836 */ /* 0x040fe40000000000 */
[----:B------:R-:W-:-:S05]  /*0dc0*/  VIADD R9, R9, 0x10 ;  /* 0x0000001009097836 */ /* 0x000fca0000000000 */
[----:B------:R-:W-:Y:S01]  /*0dd0*/  SEL R19, R9, R19, P1 ;  /* 0x0000001309137207 */ /* 0x000fe20000800000 */
[----:B------:R-:W-:Y:S06]  /*0de0*/  @P2 BRA `(.L_x_95) ;  /* 0xfffffff800ec2947 */ /* 0x000fec000383ffff */
[----:B------:R-:W-:Y:S02]  /*0df0*/  VIADD R12, R9, 0x1 ;  /* 0x00000001090c7836 */ /* 0x000fe40000000000 */
[----:B------:R-:W-:-:S07]  /*0e00*/  IMAD.MOV.U32 R9, RZ, RZ, R19 ;  /* 0x000000ffff097224 */ /* 0x000fce00078e0013 */
.L_x_94:
[----:B------:R-:W-:-:S13]  /*0e10*/  LOP3.LUT P0, RZ, R10, 0xf, RZ, 0xc0, !PT ;  /* 0x0000000f0aff7812 */ /* 0x000fda000780c0ff */
[----:B------:R-:W-:Y:S05]  /*0e20*/  @!P0 BRA `(.L_x_93) ;  /* 0x0000000400608947 */ /* 0x000fea0003800000 */
[----:B------:R-:W-:-:S05]  /*0e30*/  LOP3.LUT R10, RZ, R7, RZ, 0x33, !PT ;  /* 0x00000007ff0a7212 */ /* 0x000fca00078e33ff */
[----:B------:R-:W-:-:S05]  /*0e40*/  VIADD R10, R10, UR6 ;  /* 0x000000060a0a7c36 */ /* 0x000fca0008000000 */
        /* <DEDUP_REMOVED lines=11> */
[----:B------:R-:W5:Y:S04]  /*0f00*/  LDS.S16 R24, [R10+0xa] ;  /* 0x00000a000a187984 */ /* 0x000f680000000600 */
[----:B------:R-:W5:Y:S04]  /*0f10*/  LDS.S16 R15, [R10+0xc] ;  /* 0x00000c000a0f7984 */ /* 0x000f680000000600 */
[----:B------:R5:W5:Y:S01]  /*0f20*/  LDS.S16 R17, [R10+0xe] ;  /* 0x00000e000a117984 */ /* 0x000b620000000600 */
[----:B0-----:R-:W-:-:S02]  /*0f30*/  VIMNMX R11, PT, PT, R21, R14, PT ;  /* 0x0000000e150b7248 */ /* 0x001fc40003fe0100 */
[----:B------:R-:W-:Y:S02]  /*0f40*/  ISETP.GT.AND P3, PT, R21, R14, PT ;  /* 0x0000000e1500720c */ /* 0x000fe40003f64270 */
[CC--:B-1----:R-:W-:Y:S02]  /*0f50*/  VIMNMX R13, PT, PT, R11.reuse, R16.reuse, PT ;  /* 0x000000100b0d7248 */ /* 0x0c2fe40003fe0100 */
[----:B------:R-:W-:Y:S02]  /*0f60*/  ISETP.GT.AND P4, PT, R11, R16, PT ;  /* 0x000000100b00720c */ /* 0x000fe40003f84270 */
[CC--:B--2---:R-:W-:Y:S02]  /*0f70*/  VIMNMX R11, PT, PT, R13.reuse, R18.reuse, PT ;  /* 0x000000120d0b7248 */ /* 0x0c4fe40003fe0100 */
[----:B------:R-:W-:Y:S02]  /*0f80*/  ISETP.GT.AND P1, PT, R13, R18, PT ;  /* 0x000000120d00720c */ /* 0x000fe40003f24270 */
[----:B---3--:R-:W-:-:S02]  /*0f90*/  VIMNMX R13, PT, PT, R11, R20, PT ;  /* 0x000000140b0d7248 */ /* 0x008fc40003fe0100 */
[----:B------:R-:W-:Y:S02]  /*0fa0*/  ISETP.GT.AND P2, PT, R11, R20, PT ;  /* 0x000000140b00720c */ /* 0x000fe40003f44270 */
[----:B----4-:R-:W-:Y:S02]  /*0fb0*/  VIMNMX R11, PT, PT, R13, R22, PT ;  /* 0x000000160d0b7248 */ /* 0x010fe40003fe0100 */
[C---:B------:R-:W-:Y:S01]  /*0fc0*/  SEL R9, R12.reuse, R9, P3 ;  /* 0x000000090c097207 */ /* 0x040fe20001800000 */
[C---:B------:R-:W-:Y:S01]  /*0fd0*/  @P4 VIADD R9, R12.reuse, 0x1 ;  /* 0x000000010c094836 */ /* 0x040fe20000000000 */
[----:B-----5:R-:W-:Y:S02]  /*0fe0*/  VIMNMX R10, PT, PT, R11, R24, PT ;  /* 0x000000180b0a7248 */ /* 0x020fe40003fe0100 */
[----:B------:R-:W-:Y:S01]  /*0ff0*/  ISETP.GT.AND P3, PT, R13, R22, PT ;  /* 0x000000160d00720c */ /* 0x000fe20003f64270 */
[----:B------:R-:W-:Y:S01]  /*1000*/  @P1 VIADD R9, R12, 0x2 ;  /* 0x000000020c091836 */ /* 0x000fe20000000000 */
[----:B------:R-:W-:-:S02]  /*1010*/  ISETP.GT.AND P1, PT, R10, R15, PT ;  /* 0x0000000f0a00720c */ /* 0x000fc40003f24270 */
[----:B------:R-:W-:Y:S01]  /*1020*/  VIMNMX R10, PT, PT, R10, R15, PT ;  /* 0x0000000f0a0a7248 */ /* 0x000fe20003fe0100 */
[----:B------:R-:W-:Y:S01]  /*1030*/  @P2 VIADD R9, R12, 0x3 ;  /* 0x000000030c092836 */ /* 0x000fe20000000000 */
[----:B------:R-:W-:Y:S02]  /*1040*/  ISETP.GT.AND P4, PT, R11, R24, PT ;  /* 0x000000180b00720c */ /* 0x000fe40003f84270 */
[CC--:B------:R-:W-:Y:S02]  /*1050*/  ISETP.GT.AND P2, PT, R10.reuse, R17.reuse, PT ;  /* 0x000000110a00720c */ /* 0x0c0fe40003f44270 */
[----:B------:R-:W-:-:S03]  /*1060*/  VIMNMX R21, PT, PT, R10, R17, PT ;  /* 0x000000110a157248 */ /* 0x000fc60003fe0100 */
[----:B------:R-:W-:-:S06]  /*1070*/  @P3 VIADD R9, R12, 0x4 ;  /* 0x000000040c093836 */ /* 0x000fcc0000000000 */
[C---:B------:R-:W-:Y:S02]  /*1080*/  @P4 VIADD R9, R12.reuse, 0x5 ;  /* 0x000000050c094836 */ /* 0x040fe40000000000 */
[C---:B------:R-:W-:Y:S02]  /*1090*/  @P1 VIADD R9, R12.reuse, 0x6 ;  /* 0x000000060c091836 */ /* 0x040fe40000000000 */
[C---:B------:R-:W-:Y:S02]  /*10a0*/  @P2 VIADD R9, R12.reuse, 0x7 ;  /* 0x000000070c092836 */ /* 0x040fe40000000000 */
[----:B------:R-:W-:-:S07]  /*10b0*/  VIADD R12, R12, 0x8 ;  /* 0x000000080c0c7836 */ /* 0x000fce0000000000 */
.L_x_96:
[----:B------:R-:W-:Y:S05]  /*10c0*/  @!P0 BRA `(.L_x_93) ;  /* 0x0000000000b88947 */ /* 0x000fea0003800000 */
[----:B------:R-:W-:-:S05]  /*10d0*/  LOP3.LUT R10, RZ, R8, RZ, 0x33, !PT ;  /* 0x00000008ff0a7212 */ /* 0x000fca00078e33ff */
[----:B------:R-:W-:-:S05]  /*10e0*/  VIADD R10, R10, UR6 ;  /* 0x000000060a0a7c36 */ /* 0x000fca0008000000 */
[----:B------:R-:W-:-:S04]  /*10f0*/  LOP3.LUT R10, R10, 0xffff, RZ, 0xc0, !PT ;  /* 0x0000ffff0a0a7812 */ /* 0x000fc800078ec0ff */
[C---:B------:R-:W-:Y:S02]  /*1100*/  LOP3.LUT R11, R10.reuse, 0x7, RZ, 0xc0, !PT ;  /* 0x000000070a0b7812 */ /* 0x040fe400078ec0ff */
[----:B------:R-:W-:-:S03]  /*1110*/  LOP3.LUT R13, R10, 0x3, RZ, 0xc0, !PT ;  /* 0x000000030a0d7812 */ /* 0x000fc600078ec0ff */
[----:B------:R-:W-:Y:S01]  /*1120*/  VIADD R11, R11, 0xffffffff ;  /* 0xffffffff0b0b7836 */ /* 0x000fe20000000000 */
[----:B------:R-:W-:-:S04]  /*1130*/  ISETP.NE.AND P0, PT, R13, RZ, PT ;  /* 0x000000ff0d00720c */ /* 0x000fc80003f05270 */
[----:B------:R-:W-:-:S13]  /*1140*/  ISETP.GE.U32.AND P1, PT, R11, 0x3, PT ;  /* 0x000000030b00780c */ /* 0x000fda0003f26070 */
        /* <DEDUP_REMOVED lines=19> */
.L_x_97:
[----:B------:R-:W-:Y:S05]  /*1280*/  @!P0 BRA `(.L_x_93) ;  /* 0x0000000000488947 */ /* 0x000fea0003800000 */
[----:B------:R-:W-:Y:S02]  /*1290*/  LEA R11, R12, UR4, 0x1 ;  /* 0x000000040c0b7c11 */ /* 0x000fe4000f8e08ff */
[----:B------:R-:W-:-:S03]  /*12a0*/  ISETP.NE.AND P1, PT, R13, 0x1, PT ;  /* 0x000000010d00780c */ /* 0x000fc60003f25270 */
[----:B------:R-:W0:Y:S02]  /*12b0*/  LDS.S16 R10, [R11] ;  /* 0x000000000b0a7984 */ /* 0x000e240000000600 */
[CC--:B0-----:R-:W-:Y:S02]  /*12c0*/  ISETP.GT.AND P0, PT, R21.reuse, R10.reuse, PT ;  /* 0x0000000a1500720c */ /* 0x0c1fe40003f04270 */
[----:B------:R-:W-:Y:S02]  /*12d0*/  VIMNMX R21, PT, PT, R21, R10, PT ;  /* 0x0000000a15157248 */ /* 0x000fe40003fe0100 */
[----:B------:R-:W-:-:S04]  /*12e0*/  SEL R9, R12, R9, P0 ;  /* 0x000000090c097207 */ /* 0x000fc80000000000 */
[----:B------:R-:W-:Y:S05]  /*12f0*/  @!P1 BRA `(.L_x_93) ;  /* 0x00000000002c9947 */ /* 0x000fea0003800000 */
[----:B------:R-:W-:Y:S01]  /*1300*/  ISETP.NE.AND P2, PT, R13, 0x2, PT ;  /* 0x000000020d00780c */ /* 0x000fe20003f45270 */
[----:B------:R-:W0:Y:S01]  /*1310*/  LDS.S16 R10, [R11+0x2] ;  /* 0x000002000b0a7984 */ /* 0x000e220000000600 */
[----:B------:R-:W-:-:S11]  /*1320*/  PLOP3.LUT P3, PT, PT, PT, PT, 0x8, 0x80 ;  /* 0x000000000080781c */ /* 0x000fd60003f6e170 */
[----:B------:R-:W1:Y:S01]  /*1330*/  @P2 LDS.S16 R14, [R11+0x4] ;  /* 0x000004000b0e2984 */ /* 0x000e620000000600 */
[CC--:B0-----:R-:W-:Y:S02]  /*1340*/  ISETP.GT.AND P0, PT, R21.reuse, R10.reuse, PT ;  /* 0x0000000a1500720c */ /* 0x0c1fe40003f04270 */
[----:B------:R-:W-:-:S04]  /*1350*/  VIMNMX R21, PT, PT, R21, R10, PT ;  /* 0x0000000a15157248 */ /* 0x000fc80003fe0100 */
[----:B-1----:R-:W-:-:S07]  /*1360*/  @P2 ISETP.GT.AND P1, PT, R21, R14, PT ;  /* 0x0000000e1500220c */ /* 0x002fce0003f24270 */
[----:B------:R-:W-:Y:S01]  /*1370*/  @P0 VIADD R9, R12, 0x1 ;  /* 0x000000010c090836 */ /* 0x000fe20000000000 */
[----:B------:R-:W-:Y:S02]  /*1380*/  @P2 VIMNMX R21, PT, PT, R21, R14, PT ;  /* 0x0000000e15152248 */ /* 0x000fe40003fe0100 */
[----:B------:R-:W-:-:S13]  /*1390*/  @P2 PLOP3.LUT P3, PT, P1, PT, PT, 0x80, 0x8 ;  /* 0x000000000008281c */ /* 0x000fda0000f6f070 */
[----:B------:R-:W-:-:S07]  /*13a0*/  @P3 VIADD R9, R12, 0x2 ;  /* 0x000000020c093836 */ /* 0x000fce0000000000 */
.L_x_93:
[----:B------:R-:W0:Y:S01]  /*13b0*/  S2R R13, SR_CgaCtaId ;  /* 0x00000000000d7919 */ /* 0x000e220000008800 */
[----:B------:R-:W-:Y:S01]  /*13c0*/  MOV R12, 0x400 ;  /* 0x00000400000c7802 */ /* 0x000fe20000000f00 */
[----:B------:R-:W1:Y:S01]  /*13d0*/  LDCU UR5, c[0x0][0x3b8] ;  /* 0x00007700ff0577ac */ /* 0x000e620008000800 */
[----:B------:R-:W-:Y:S02]  /*13e0*/  VIADD R7, R7, 0x1 ;  /* 0x0000000107077836 */ /* 0x000fe40000000000 */
[----:B------:R-:W-:Y:S02]  /*13f0*/  VIADD R8, R8, 0x1 ;  /* 0x0000000108087836 */ /* 0x000fe40000000000 */
[C---:B------:R-:W-:Y:S02]  /*1400*/  VIADD R10, R12.reuse, 0x480 ;  /* 0x000004800c0a7836 */ /* 0x040fe40000000000 */
[C---:B------:R-:W-:Y:S02]  /*1410*/  VIADD R14, R12.reuse, 0x200 ;  /* 0x000002000c0e7836 */ /* 0x040fe40000000000 */
[----:B------:R-:W-:-:S02]  /*1420*/  VIADD R12, R12, 0x400 ;  /* 0x000004000c0c7836 */ /* 0x000fc40000000000 */
[----:B-1----:R-:W-:-:S05]  /*1430*/  IMAD.U32 R15, RZ, RZ, UR5 ;  /* 0x00000005ff0f7e24 */ /* 0x002fca000f8e00ff */
[----:B------:R-:W-:Y:S02]  /*1440*/  ISETP.NE.AND P0, PT, R5, R15, PT ;  /* 0x0000000f0500720c */ /* 0x000fe40003f05270 */
[C---:B0-----:R-:W-:Y:S02]  /*1450*/  LEA R11, R13.reuse, R10, 0x18 ;  /* 0x0000000a0d0b7211 */ /* 0x041fe400078ec0ff */
[C---:B------:R-:W-:Y:S02]  /*1460*/  LEA R14, R13.reuse, R14, 0x18 ;  /* 0x0000000e0d0e7211 */ /* 0x040fe400078ec0ff */
[----:B------:R-:W-:Y:S01]  /*1470*/  LEA R12, R13, R12, 0x18 ;  /* 0x0000000c0d0c7211 */ /* 0x000fe200078ec0ff */
[----:B------:R-:W-:Y:S02]  /*1480*/  IMAD R2, R2, 0x2, R11 ;  /* 0x0000000202027824 */ /* 0x000fe400078e020b */
[----:B------:R-:W-:Y:S02]  /*1490*/  IMAD R10, R9, 0x2, R14 ;  /* 0x00000002090a7824 */ /* 0x000fe400078e020e */
[----:B------:R-:W-:Y:S01]  /*14a0*/  IMAD R12, R3, 0x2, R12 ;  /* 0x00000002030c7824 */ /* 0x000fe200078e020c */
[----:B------:R-:W-:Y:S01]  /*14b0*/  STS.U16 [R2], R21 ;  /* 0x0000001502007388 */ /* 0x000fe20000000400 */
[----:B------:R-:W-:Y:S01]  /*14c0*/  LEA R3, R9, UR4, 0x1 ;  /* 0x0000000409037c11 */ /* 0x000fe2000f8e08ff */
[----:B------:R-:W-:-:S02]  /*14d0*/  IMAD R4, R4, 0x2, R14 ;  /* 0x0000000204047824 */ /* 0x000fc400078e020e */
[----:B------:R-:W0:Y:S01]  /*14e0*/  LDS.U16 R11, [R10] ;  /* 0x000000000a0b7984 */ /* 0x000e220000000400 */
[----:B------:R-:W-:-:S03]  /*14f0*/  IMAD.MOV.U32 R9, RZ, RZ, R5 ;  /* 0x000000ffff097224 */ /* 0x000fc600078e0005 */
[----:B0-----:R-:W-:Y:S04]  /*1500*/  STS.U16 [R12], R11 ;  /* 0x0000000b0c007388 */ /* 0x001fe80000000400 */
[----:B------:R-:W-:Y:S04]  /*1510*/  STS.U16 [R3], R6 ;  /* 0x0000000603007388 */ /* 0x000fe80000000400 */
[----:B------:R-:W0:Y:S04]  /*1520*/  LDS.U16 R13, [R4] ;  /* 0x00000000040d7984 */ /* 0x000e280000000400 */
[----:B0-----:R0:W-:Y:S01]  /*1530*/  STS.U16 [R10], R13 ;  /* 0x0000000d0a007388 */ /* 0x0011e20000000400 */
[----:B------:R-:W-:Y:S05]  /*1540*/  @P0 BRA `(.L_x_98) ;  /* 0xfffffff000c00947 */ /* 0x000fea000383ffff */
.L_x_92:
[----:B------:R-:W-:Y:S05]  /*1550*/  BSYNC.RECONVERGENT B0 ;  /* 0x0000000000007941 */ /* 0x000fea0003800200 */
.L_x_91:
[----:B------:R-:W-:Y:S01]  /*1560*/  BAR.SYNC.DEFER_BLOCKING 0x0 ;  /* 0x0000000000007b1d */ /* 0x000fe20000010000 */
[----:B------:R-:W-:-:S13]  /*1570*/  ISETP.GE.AND P0, PT, R0, R15, PT ;  /* 0x0000000f0000720c */ /* 0x000fda0003f06270 */
[----:B------:R-:W-:Y:S05]  /*1580*/  @P0 EXIT ;  /* 0x000000000000094d */ /* 0x000fea0003800000 */
[----:B------:R-:W1:Y:S01]  /*1590*/  S2UR UR6, SR_CgaCtaId ;  /* 0x00000000000679c3 */ /* 0x000e620000008800 */
[----:B------:R-:W-:Y:S02]  /*15a0*/  UMOV UR4, 0x400 ;  /* 0x0000040000047882 */ /* 0x000fe40000000000 */
[----:B------:R-:W-:Y:S02]  /*15b0*/  UIADD3 UR5, UPT, UPT, UR4, 0x400, URZ ;  /* 0x0000040004057890 */ /* 0x000fe4000fffe0ff */
[----:B------:R-:W-:-:S03]  /*15c0*/  UIADD3 UR4, UPT, UPT, UR4, 0x480, URZ ;  /* 0x0000048004047890 */ /* 0x000fc6000fffe0ff */
[----:B------:R-:W2:Y:S08]  /*15d0*/  LDC R7, c[0x0][0x3bc] ;  /* 0x0000ef00ff077b82 */ /* 0x000eb00000000800 */
[----:B------:R-:W3:Y:S01]  /*15e0*/  LDC.64 R2, c[0x0][0x3a8] ;  /* 0x0000ea00ff027b82 */ /* 0x000ee20000000a00 */
[----:B-1----:R-:W-:-:S07]  /*15f0*/  ULEA UR5, UR6, UR5, 0x18 ;  /* 0x0000000506057291 */ /* 0x002fce000f8ec0ff */
[----:B----4-:R-:W1:Y:S01]  /*1600*/  LDC.64 R4, c[0x0][0x3b0] ;  /* 0x0000ec00ff047b82 */ /* 0x010e620000000a00 */
[----:B------:R-:W-:Y:S01]  /*1610*/  ULEA UR4, UR6, UR4, 0x18 ;  /* 0x0000000406047291 */ /* 0x000fe2000f8ec0ff */
[----:B------:R-:W-:-:S05]  /*1620*/  LEA R6, R0, UR5, 0x1 ;  /* 0x0000000500067c11 */ /* 0x000fca000f8e08ff */
[----:B-----5:R-:W-:Y:S01]  /*1630*/  LEA R8, R0, UR4, 0x1 ;  /* 0x0000000400087c11 */ /* 0x020fe2000f8e08ff */
[----:B------:R-:W-:Y:S01]  /*1640*/  IMAD R0, R15, UR17, R0 ;  /* 0x000000110f007c24 */ /* 0x000fe2000f8e0200 */
[----:B------:R-:W4:Y:S03]  /*1650*/  LDS.U16 R9, [R6] ;  /* 0x0000000006097984 */ /* 0x000f260000000400 */
[----:B--2---:R-:W-:Y:S01]  /*1660*/  IMAD R7, R7, UR16, R0 ;  /* 0x0000001007077c24 */ /* 0x004fe2000f8e0200 */
[----:B------:R-:W2:Y:S03]  /*1670*/  LDS.U16 R11, [R8] ;  /* 0x00000000080b7984 */ /* 0x000ea60000000400 */
[----:B---3--:R-:W-:-:S04]  /*1680*/  IMAD.WIDE R2, R7, 0x2, R2 ;  /* 0x0000000207027825 */ /* 0x008fc800078e0202 */
[----:B-1----:R-:W-:Y:S01]  /*1690*/  IMAD.WIDE R4, R7, 0x2, R4 ;  /* 0x0000000207047825 */ /* 0x002fe200078e0204 */
[----:B----4-:R-:W-:Y:S04]  /*16a0*/  STG.E.U16 desc[UR14][R2.64], R9 ;  /* 0x0000000902007986 */ /* 0x010fe8000c10150e */
[----:B--2---:R-:W-:Y:S01]  /*16b0*/  STG.E.U16 desc[UR14][R4.64], R11 ;  /* 0x0000000b04007986 */ /* 0x004fe2000c10150e */
[----:B------:R-:W-:Y:S05]  /*16c0*/  EXIT ;  /* 0x000000000000794d */ /* 0x000fea0003800000 */
.L_x_99:
        /* <DEDUP_REMOVED lines=11> */
.L_x_153:


//--------------------- .text._Z15compute_messageiiiPsS_S_iiiiiii --------------------------
	.section	.text._Z15compute_messageiiiPsS_S_iiiiiii,"ax",@progbits
	.align	128
        .global         _Z15compute_messageiiiPsS_S_iiiiiii
        .type           _Z15compute_messageiiiPsS_S_iiiiiii,@function
        .size           _Z15compute_messageiiiPsS_S_iiiiiii,(.L_x_154 - _Z15compute_messageiiiPsS_S_iiiiiii)
        .other          _Z15compute_messageiiiPsS_S_iiiiiii,@"STO_CUDA_ENTRY STV_DEFAULT"
_Z15compute_messageiiiPsS_S_iiiiiii:
.text._Z15compute_messageiiiPsS_S_iiiiiii:
[----:B------:R-:W-:Y:S08]  /*0000*/  LDC R1, c[0x0][0x37c] ;  /* 0x0000df00ff017b82 */ /* 0x000ff00000000800 */
[----:B------:R-:W0:Y:S08]  /*0010*/  S2UR UR4, SR_CTAID.Y ;  /* 0x00000000000479c3 */ /* 0x000e300000002600 */
[----:B------:R-:W1:Y:S01]  /*0020*/  LDC R0, c[0x0][0x380] ;  /* 0x0000e000ff007b82 */ /* 0x000e620000000800 */
[----:B0-----:R-:W-:-:S06]  /*0030*/  UIADD3 UR4, UPT, UPT, UR4, 0x1, URZ ;  /* 0x0000000104047890 */ /* 0x001fcc000fffe0ff */
[----:B-1----:R-:W-:-:S13]  /*0040*/  ISETP.LE.AND P0, PT, R0, UR4, PT ;  /* 0x0000000400007c0c */ /* 0x002fda000bf03270 */
[----:B------:R-:W-:Y:S05]  /*0050*/  @P0 EXIT ;  /* 0x000000000000094d */ /* 0x000fea0003800000 */
[----:B------:R-:W0:Y:S01]  /*0060*/  LDCU UR5, c[0x0][0x3a8] ;  /* 0x00007500ff0577ac */ /* 0x000e220008000800 */
[----:B------:R-:W1:Y:S08]  /*0070*/  S2UR UR7, SR_CTAID.X ;  /* 0x00000000000779c3 */ /* 0x000e700000002500 */
[----:B------:R-:W2:Y:S01]  /*0080*/  LDC R0, c[0x0][0x384] ;  /* 0x0000e100ff007b82 */ /* 0x000ea20000000800 */
[----:B0-----:R-:W-:-:S04]  /*0090*/  UIADD3 UR5, UPT, UPT, UR4, UR5, URZ ;  /* 0x0000000504057290 */ /* 0x001fc8000fffe0ff */
[----:B------:R-:W-:-:S04]  /*00a0*/  ULEA.HI UR6, UR5, UR5, URZ, 0x1 ;  /* 0x0000000505067291 */ /* 0x000fc8000f8f08ff */
[----:B------:R-:W-:-:S04]  /*00b0*/  ULOP3.LUT UR6, UR6, 0xfffffffe, URZ, 0xc0, !UPT ;  /* 0xfffffffe06067892 */ /* 0x000fc8000f8ec0ff */
[----:B------:R-:W-:-:S04]  /*00c0*/  UIADD3 UR6, UPT, UPT, UR5, -UR6, URZ ;  /* 0x8000000605067290 */ /* 0x000fc8000fffe0ff */
[----:B-1----:R-:W-:-:S04]  /*00d0*/  ULEA UR6, UR7, UR6, 0x1 ;  /* 0x0000000607067291 */ /* 0x002fc8000f8e08ff */
[----:B------:R-:W-:-:S06]  /*00e0*/  UIADD3 UR6, UPT, UPT, UR6, 0x1, URZ ;  /* 0x0000000106067890 */ /* 0x000fcc000fffe0ff */
[----:B--2---:R-:W-:-:S13]  /*00f0*/  ISETP.LE.AND P0, PT, R0, UR6, PT ;  /* 0x0000000600007c0c */ /* 0x004fda000bf03270 */
[----:B------:R-:W-:Y:S05]  /*0100*/  @P0 EXIT ;  /* 0x000000000000094d */ /* 0x000fea0003800000 */
[----:B------:R-:W0:Y:S01]  /*0110*/  S2R R4, SR_TID.X ;  /* 0x0000000000047919 */ /* 0x000e220000002100 */
[----:B------:R-:W1:Y:S01]  /*0120*/  LDC R17, c[0x0][0x3ac] ;  /* 0x0000eb00ff117b82 */ /* 0x000e620000000800 */
[----:B------:R-:W2:Y:S01]  /*0130*/  LDCU.64 UR8, c[0x0][0x358] ;  /* 0x00006b00ff0877ac */ /* 0x000ea20008000a00 */
[----:B------:R-:W-:Y:S06]  /*0140*/  BSSY.RECONVERGENT B0, `(.L_x_100) ;  /* 0x0000466000007945 */ /* 0x000fec0003800200 */
[----:B------:R-:W3:Y:S08]  /*0150*/  LDC.64 R20, c[0x0][0x3b0] ;  /* 0x0000ec00ff147b82 */ /* 0x000ef00000000a00 */
[----:B------:R-:W4:Y:S08]  /*0160*/  LDC R5, c[0x0][0x3b8] ;  /* 0x0000ee00ff057b82 */ /* 0x000f300000000800 */
[----:B------:R-:W5:Y:S01]  /*0170*/  LDC.64 R2, c[0x0][0x398] ;  /* 0x0000e600ff027b82 */ /* 0x000f620000000a00 */
[----:B-1----:R-:W-:Y:S01]  /*0180*/  IMAD R7, R17, UR4, RZ ;  /* 0x0000000411077c24 */ /* 0x002fe2000f8e02ff */
[----:B0-----:R-:W-:-:S06]  /*0190*/  ISETP.GT.AND P0, PT, R4, 0x1, PT ;  /* 0x000000010400780c */ /* 0x001fcc0003f04270 */
[----:B------:R-:W0:Y:S01]  /*01a0*/  LDC.64 R12, c[0x0][0x390] ;  /* 0x0000e400ff0c7b82 */ /* 0x000e220000000a00 */
[----:B---3--:R-:W-:Y:S02]  /*01b0*/  IMAD R7, R20, UR6, R7 ;  /* 0x0000000614077c24 */ /* 0x008fe4000f8e0207 */
[----:B------:R-:W-:-:S05]  /*01c0*/  IMAD R18, R21, UR4, RZ ;  /* 0x0000000415127c24 */ /* 0x000fca000f8e02ff */
[----:B------:R-:W1:Y:S01]  /*01d0*/  LDC.64 R10, c[0x0][0x3a0] ;  /* 0x0000e800ff0a7b82 */ /* 0x000e620000000a00 */
[C---:B----4-:R-:W-:Y:S02]  /*01e0*/  IMAD R19, R5.reuse, 0x3, RZ ;  /* 0x0000000305137824 */ /* 0x050fe400078e02ff */
[C---:B------:R-:W-:Y:S02]  /*01f0*/  IMAD.SHL.U32 R0, R5.reuse, 0x2, RZ ;  /* 0x0000000205007824 */ /* 0x040fe400078e00ff */
[----:B------:R-:W-:Y:S02]  /*0200*/  IMAD R18, R5, UR6, R18 ;  /* 0x0000000605127c24 */ /* 0x000fe4000f8e0212 */
[----:B------:R-:W-:Y:S02]  /*0210*/  IMAD.IADD R9, R0, 0x1, -R17 ;  /* 0x0000000100097824 */ /* 0x000fe400078e0a11 */
[----:B-----5:R-:W-:-:S04]  /*0220*/  IMAD.WIDE R2, R7, 0x2, R2 ;  /* 0x0000000207027825 */ /* 0x020fc800078e0202 */
[----:B------:R-:W-:Y:S02]  /*0230*/  IMAD.IADD R7, R20, 0x1, R5 ;  /* 0x0000000114077824 */ /* 0x000fe400078e0205 */
[----:B------:R-:W-:Y:S02]  /*0240*/  IMAD.IADD R15, R19, 0x1, -R20 ;  /* 0x00000001130f7824 */ /* 0x000fe400078e0a14 */
[----:B0-----:R-:W-:-:S04]  /*0250*/  IMAD.WIDE R12, R18, 0x2, R12 ;  /* 0x00000002120c7825 */ /* 0x001fc800078e020c */
[----:B------:R-:W-:-:S04]  /*0260*/  IMAD.WIDE R16, R17, 0x2, R2 ;  /* 0x0000000211107825 */ /* 0x000fc800078e0202 */
[----:B-1----:R-:W-:-:S04]  /*0270*/  IMAD.WIDE R10, R18, 0x2, R10 ;  /* 0x00000002120a7825 */ /* 0x002fc800078e020a */
[----:B------:R-:W-:-:S04]  /*0280*/  IMAD.WIDE R8, R9, 0x2, R2 ;  /* 0x0000000209087825 */ /* 0x000fc800078e0202 */
[----:B------:R-:W-:-:S04]  /*0290*/  IMAD.WIDE R14, R15, 0x2, R2 ;  /* 0x000000020f0e7825 */ /* 0x000fc800078e0202 */
[----:B------:R-:W-:Y:S01]  /*02a0*/  IMAD.WIDE R6, R7, 0x2, R2 ;  /* 0x0000000207067825 */ /* 0x000fe200078e0202 */
[----:B--2---:R-:W-:Y:S06]  /*02b0*/  @P0 BRA `(.L_x_101) ;  /* 0x0000002000900947 */ /* 0x004fec0003800000 */
[----:B------:R-:W-:Y:S01]  /*02c0*/  VIMNMX.U32 R4, PT, PT, R4, 0x2, PT ;  /* 0x0000000204047848 */ /* 0x000fe20003fe0000 */
[----:B------:R-:W-:-:S04]  /*02d0*/  IMAD.IADD R20, R18, 0x1, -R21 ;  /* 0x0000000112147824 */ /* 0x000fc800078e0a15 */
[----:B------:R-:W-:-:S04]  /*02e0*/  IMAD.SHL.U32 R4, R4, 0x4, RZ ;  /* 0x0000000404047824 */ /* 0x000fc800078e00ff */
[----:B------:R-:W0:Y:S02]  /*02f0*/  LDC R22, c[0x2][R4] ;  /* 0x0080000004167b82 */ /* 0x000e240000000800 */
[----:B0-----:R-:W-:-:S04]  /*0300*/  SHF.R.S32.HI R23, RZ, 0x1f, R22 ;  /* 0x0000001fff177819 */ /* 0x001fc80000011416 */
.L_x_138:
[----:B------:R-:W-:Y:S05]  /*0310*/  BRX R22 -0x320                                                  (*"BRANCH_TARGETS .L_x_139,.L_x_140,.L_x_141"*) ;  /* 0xfffffffc16387949 */ /* 0x000fea000383ffff */
.L_x_140:
[----:B------:R-:W0:Y:S01]  /*0320*/  S2R R19, SR_TID.Y ;  /* 0x0000000000137919 */ /* 0x000e220000002200 */
[----:B------:R-:W-:Y:S01]  /*0330*/  MOV R15, 0x400 ;  /* 0x00000400000f7802 */ /* 0x000fe20000000f00 */
[----:B------:R-:W-:Y:S01]  /*0340*/  IMAD.MOV.U32 R21, RZ, RZ, 0x7530 ;  /* 0x00007530ff157424 */ /* 0x000fe200078e00ff */
[----:B------:R-:W1:Y:S01]  /*0350*/  S2R R14, SR_CgaCtaId ;  /* 0x00000000000e7919 */ /* 0x000e620000008800 */
[----:B0-----:R-:W-:Y:S02]  /*0360*/  ISETP.GE.AND P0, PT, R19, R5, PT ;  /* 0x000000051300720c */ /* 0x001fe40003f06270 */
[----:B-1----:R-:W-:-:S05]  /*0370*/  LEA R0, R14, R15, 0x18 ;  /* 0x0000000f0e007211 */ /* 0x002fca00078ec0ff */
[----:B------:R0:W-:Y:S04]  /*0380*/  STS [R0+0x14], R21 ;  /* 0x0000141500007388 */ /* 0x0001e80000000800 */
[----:B------:R0:W-:Y:S02]  /*0390*/  STS [R0+0x4], RZ ;  /* 0x000004ff00007388 */ /* 0x0001e40000000800 */
[----:B------:R-:W-:Y:S05]  /*03a0*/  @P0 EXIT ;  /* 0x000000000000094d */ /* 0x000fea0003800000 */
[----:B------:R-:W-:-:S04]  /*03b0*/  IMAD.WIDE.U32 R12, R19, 0x2, R12 ;  /* 0x00000002130c7825 */ /* 0x000fc800078e000c */
[C---:B------:R-:W-:Y:S02]  /*03c0*/  IMAD.WIDE.U32 R8, R19.reuse, 0x2, R8 ;  /* 0x0000000213087825 */ /* 0x040fe400078e0008 */
[----:B------:R-:W2:Y:S02]  /*03d0*/  LDG.E.S16 R12, desc[UR8][R12.64] ;  /* 0x000000080c0c7981 */ /* 0x000ea4000c1e1700 */
[C---:B------:R-:W-:Y:S02]  /*03e0*/  IMAD.WIDE.U32 R16, R19.reuse, 0x2, R16 ;  /* 0x0000000213107825 */ /* 0x040fe400078e0010 */
[----:B------:R-:W2:Y:S02]  /*03f0*/  LDG.E.S16 R9, desc[UR8][R8.64] ;  /* 0x0000000808097981 */ /* 0x000ea4000c1e1700 */
[C---:B------:R-:W-:Y:S02]  /*0400*/  IMAD.WIDE.U32 R6, R19.reuse, 0x2, R6 ;  /* 0x0000000213067825 */ /* 0x040fe400078e0006 */
[----:B------:R-:W2:Y:S04]  /*0410*/  LDG.E.S16 R16, desc[UR8][R16.64] ;  /* 0x0000000810107981 */ /* 0x000ea8000c1e1700 */
[----:B------:R-:W3:Y:S01]  /*0420*/  LDG.E.S16 R7, desc[UR8][R6.64] ;  /* 0x0000000806077981 */ /* 0x000ee2000c1e1700 */
[----:B------:R-:W-:-:S06]  /*0430*/  IMAD.WIDE.U32 R10, R19, 0x2, R10 ;  /* 0x00000002130a7825 */ /* 0x000fcc00078e000a */
[----:B------:R1:W4:Y:S01]  /*0440*/  LDG.E.S16 R10, desc[UR8][R10.64] ;  /* 0x000000080a0a7981 */ /* 0x000322000c1e1700 */
[----:B------:R-:W0:Y:S01]  /*0450*/  S2R R4, SR_LANEID ;  /* 0x0000000000047919 */ /* 0x000e220000000000 */
[----:B------:R-:W-:Y:S02]  /*0460*/  VOTEU.ANY UR4, UPT, PT ;  /* 0x0000000000047886 */ /* 0x000fe400038e0100 */
[----:B------:R-:W-:Y:S01]  /*0470*/  UFLO.U32 UR4, UR4 ;  /* 0x00000004000472bd */ /* 0x000fe200080e0000 */
[----:B------:R-:W-:-:S05]  /*0480*/  IMAD.IADD R18, R18, 0x1, -R5 ;  /* 0x0000000112127824 */ /* 0x000fca00078e0a05 */
[----:B0-----:R-:W-:Y:S02]  /*0490*/  ISETP.EQ.U32.AND P0, PT, R4, UR4, PT ;  /* 0x0000000404007c0c */ /* 0x001fe4000bf02070 */
[----:B--2---:R-:W-:-:S04]  /*04a0*/  IADD3 R20, PT, PT, R16, R9, R12 ;  /* 0x0000000910147210 */ /* 0x004fc80007ffe00c */
[----:B---3--:R-:W-:-:S04]  /*04b0*/  IADD3 R20, PT, PT, R20, R7, RZ ;  /* 0x0000000714147210 */ /* 0x008fc80007ffe0ff */
[----:B------:R-:W-:-:S04]  /*04c0*/  VIMNMX R21, PT, PT, R20, 0x7530, PT ;  /* 0x0000753014157848 */ /* 0x000fc80003fe0100 */
[----:B------:R-:W-:Y:S01]  /*04d0*/  PRMT R8, R21, 0x9910, RZ ;  /* 0x0000991015087816 */ /* 0x000fe200000000ff */
[----:B------:R-:W-:-:S03]  /*04e0*/  VIADD R7, R15, 0x220 ;  /* 0x000002200f077836 */ /* 0x000fc60000000000 */
[----:B------:R-:W-:Y:S01]  /*04f0*/  CREDUX.MIN.S32 UR5, R8 ;  /* 0x00000000080572cc */ /* 0x000fe20000008200 */
[C---:B------:R-:W-:Y:S01]  /*0500*/  VIADD R9, R15.reuse, 0x20 ;  /* 0x000000200f097836 */ /* 0x040fe20000000000 */
[----:B------:R-:W-:Y:S01]  /*0510*/  LEA R6, R14, R7, 0x18 ;  /* 0x000000070e067211 */ /* 0x000fe200078ec0ff */
[----:B------:R-:W-:-:S03]  /*0520*/  VIADD R15, R15, 0x10 ;  /* 0x000000100f0f7836 */ /* 0x000fc60000000000 */
[C---:B------:R-:W-:Y:S01]  /*0530*/  LEA R16, R14.reuse, R9, 0x18 ;  /* 0x000000090e107211 */ /* 0x040fe200078ec0ff */
[----:B------:R-:W-:Y:S01]  /*0540*/  IMAD R7, R19, 0x4, R6 ;  /* 0x0000000413077824 */ /* 0x000fe200078e0206 */
[----:B------:R-:W-:-:S03]  /*0550*/  LEA R15, R14, R15, 0x18 ;  /* 0x0000000f0e0f7211 */ /* 0x000fc600078ec0ff */
[----:B-1----:R-:W-:Y:S02]  /*0560*/  IMAD R11, R19, 0x2, R16 ;  /* 0x00000002130b7824 */ /* 0x002fe400078e0210 */
[----:B------:R-:W-:Y:S01]  /*0570*/  IMAD.U32 R14, RZ, RZ, UR5 ;  /* 0x00000005ff0e7e24 */ /* 0x000fe2000f8e00ff */
[----:B----4-:R0:W-:Y:S04]  /*0580*/  STS [R7], R10 ;  /* 0x0000000a07007388 */ /* 0x0101e80000000800 */
[----:B------:R-:W-:Y:S04]  /*0590*/  STS.U16 [R11+0x80], R20 ;  /* 0x000080140b007388 */ /* 0x000fe80000000400 */
[----:B------:R-:W-:Y:S01]  /*05a0*/  @P0 ATOMS.MIN.S32 RZ, [R15+0x4], R14 ;  /* 0x0000040e0fff038c */ /* 0x000fe20000800200 */
[----:B------:R-:W-:Y:S05]  /*05b0*/  WARPSYNC.ALL ;  /* 0x0000000000007948 */ /* 0x000fea0003800000 */
[----:B------:R-:W1:Y:S01]  /*05c0*/  LDCU.64 UR4, c[0x0][0x3a0] ;  /* 0x00007400ff0477ac */ /* 0x000e620008000a00 */
[----:B------:R-:W-:Y:S01]  /*05d0*/  BAR.SYNC.DEFER_BLOCKING 0x0 ;  /* 0x0000000000007b1d */ /* 0x000fe20000010000 */
[----:B------:R-:W-:-:S04]  /*05e0*/  IADD3 R9, P0, PT, R18, R19, RZ ;  /* 0x0000001312097210 */ /* 0x000fc80007f1e0ff */
[----:B------:R-:W-:Y:S02]  /*05f0*/  LEA.HI.X.SX32 R18, R18, RZ, 0x1, P0 ;  /* 0x000000ff12127211 */ /* 0x000fe400000f0eff */
[C---:B-1----:R-:W-:Y:S01]  /*0600*/  LEA R8, P0, R9.reuse, UR4, 0x1 ;  /* 0x0000000409087c11 */ /* 0x042fe2000f8008ff */
[----:B------:R-:W1:Y:S03]  /*0610*/  LDCU UR4, c[0x0][0x3bc] ;  /* 0x00007780ff0477ac */ /* 0x000e660008000800 */
[----:B------:R-:W-:Y:S01]  /*0620*/  LEA.HI.X R9, R9, UR5, R18, 0x1, P0 ;  /* 0x0000000509097c11 */ /* 0x000fe200080f0c12 */
[----:B------:R-:W1:Y:S04]  /*0630*/  LDS R12, [R0+0x14] ;  /* 0x00001400000c7984 */ /* 0x000e680000000800 */
[----:B0-----:R0:W5:Y:S01]  /*0640*/  LDG.E.S16 R7, desc[UR8][R8.64] ;  /* 0x0000000808077981 */ /* 0x001162000c1e1700 */
[----:B------:R-:W-:-:S04]  /*0650*/  IADD3 R10, PT, PT, R5, -0x1, RZ ;  /* 0xffffffff050a7810 */ /* 0x000fc80007ffe0ff */
[----:B------:R-:W-:Y:S02]  /*0660*/  ISETP.GE.U32.AND P1, PT, R10, 0x7, PT ;  /* 0x000000070a00780c */ /* 0x000fe40003f26070 */
[----:B------:R-:W-:Y:S01]  /*0670*/  LOP3.LUT R18, R5, 0x7, RZ, 0xc0, !PT ;  /* 0x0000000705127812 */ /* 0x000fe200078ec0ff */
[----:B------:R-:W-:-:S03]  /*0680*/  IMAD.MOV.U32 R17, RZ, RZ, RZ ;  /* 0x000000ffff117224 */ /* 0x000fc600078e00ff */
[----:B------:R-:W-:Y:S01]  /*0690*/  ISETP.NE.AND P0, PT, R18, RZ, PT ;  /* 0x000000ff1200720c */ /* 0x000fe20003f05270 */
[----:B-1----:R-:W-:-:S06]  /*06a0*/  VIADD R12, R12, UR4 ;  /* 0x000000040c0c7c36 */ /* 0x002fcc0008000000 */
[----:B0-----:R-:W-:Y:S06]  /*06b0*/  @!P1 BRA `(.L_x_102) ;  /* 0x0000000400609947 */ /* 0x001fec0003800000 */
[----:B------:R-:W-:Y:S01]  /*06c0*/  LOP3.LUT R17, R5, 0xfffffff8, RZ, 0xc0, !PT ;  /* 0xfffffff805117812 */ /* 0x000fe200078ec0ff */
[----:B------:R-:W-:Y:S01]  /*06d0*/  VIADD R20, R16, 0x8e ;  /* 0x0000008e10147836 */ /* 0x000fe20000000000 */
[----:B------:R-:W0:Y:S01]  /*06e0*/  LDCU UR4, c[0x0][0x3c0] ;  /* 0x00007800ff0477ac */ /* 0x000e220008000800 */
[----:B------:R-:W-:Y:S02]  /*06f0*/  VIADD R21, R6, 0x10 ;  /* 0x0000001006157836 */ /* 0x000fe40000000000 */
[----:B------:R-:W-:-:S07]  /*0700*/  IMAD.MOV R23, RZ, RZ, -R17 ;  /* 0x000000ffff177224 */ /* 0x000fce00078e0a11 */
.L_x_103:
[----:B------:R-:W1:Y:S01]  /*0710*/  LDS.128 R8, [R21+-0x10] ;  /* 0xfffff00015087984 */ /* 0x000e620000000c00 */
[----:B------:R-:W-:Y:S01]  /*0720*/  PRMT R22, R12, 0x9910, RZ ;  /* 0x000099100c167816 */ /* 0x000fe200000000ff */
[----:B------:R-:W-:Y:S02]  /*0730*/  VIADD R23, R23, 0x8 ;  /* 0x0000000817177836 */ /* 0x000fe40000000000 */
[----:B------:R-:W2:Y:S04]  /*0740*/  LDS.U16 R14, [R20+-0xe] ;  /* 0xfffff200140e7984 */ /* 0x000ea80000000400 */
[----:B------:R-:W3:Y:S01]  /*0750*/  LDS.U16 R13, [R20+-0xc] ;  /* 0xfffff400140d7984 */ /* 0x000ee20000000400 */
[--C-:B-1---5:R-:W-:Y:S02]  /*0760*/  IMAD.IADD R8, R8, 0x1, -R7.reuse ;  /* 0x0000000108087824 */ /* 0x122fe400078e0a07 */
[--C-:B------:R-:W-:Y:S01]  /*0770*/  IMAD.IADD R9, R9, 0x1, -R7.reuse ;  /* 0x0000000109097824 */ /* 0x100fe200078e0a07 */
[----:B--2---:R-:W-:Y:S01]  /*0780*/  PRMT R15, R14, 0x9910, RZ ;  /* 0x000099100e0f7816 */ /* 0x004fe200000000ff */
[----:B------:R-:W-:Y:S01]  /*0790*/  IMAD.IADD R10, R10, 0x1, -R7 ;  /* 0x000000010a0a7824 */ /* 0x000fe200078e0a07 */
[----:B------:R-:W-:-:S03]  /*07a0*/  IABS R25, R8 ;  /* 0x0000000800197213 */ /* 0x000fc60000000000 */
[----:B------:R-:W-:Y:S01]  /*07b0*/  IMAD.MOV.U32 R8, RZ, RZ, R15 ;  /* 0x000000ffff087224 */ /* 0x000fe200078e000f */
[----:B------:R-:W-:Y:S02]  /*07c0*/  IABS R27, R10 ;  /* 0x0000000a001b7213 */ /* 0x000fe40000000000 */
[----:B------:R-:W-:Y:S01]  /*07d0*/  LDS.U16 R10, [R20+-0x6] ;  /* 0xfffffa00140a7984 */ /* 0x000fe20000000400 */
[----:B0-----:R-:W-:Y:S01]  /*07e0*/  IMAD R15, R25, UR4, R8 ;  /* 0x00000004190f7c24 */ /* 0x001fe2000f8e0208 */
[----:B------:R-:W-:Y:S02]  /*07f0*/  MOV R8, R22 ;  /* 0x0000001600087202 */ /* 0x000fe40000000f00 */
[----:B------:R-:W-:Y:S02]  /*0800*/  IABS R22, R9 ;  /* 0x0000000900167213 */ /* 0x000fe40000000000 */
[----:B------:R-:W-:Y:S01]  /*0810*/  ISETP.GE.AND P1, PT, R8, R15, PT ;  /* 0x0000000f0800720c */ /* 0x000fe20003f26270 */
[----:B------:R-:W-:Y:S01]  /*0820*/  LDS.U16 R9, [R20+-0x8] ;  /* 0xfffff80014097984 */ /* 0x000fe20000000400 */
[----:B---3--:R-:W-:Y:S01]  /*0830*/  PRMT R15, R13, 0x9910, RZ ;  /* 0x000099100d0f7816 */ /* 0x008fe200000000ff */
[----:B------:R-:W-:-:S02]  /*0840*/  IMAD R13, R22, UR4, R13 ;  /* 0x00000004160d7c24 */ /* 0x000fc4000f8e020d */
[----:B------:R-:W0:Y:S08]  /*0850*/  LDS.U16 R8, [R20+-0xa] ;  /* 0xfffff60014087984 */ /* 0x000e300000000400 */
[----:B------:R-:W-:Y:S02]  /*0860*/  @P1 IMAD R12, R25, UR4, R14 ;  /* 0x00000004190c1c24 */ /* 0x000fe4000f8e020e */
[----:B------:R-:W-:-:S03]  /*0870*/  IMAD.MOV.U32 R14, RZ, RZ, R15 ;  /* 0x000000ffff0e7224 */ /* 0x000fc600078e000f */
[----:B------:R-:W-:Y:S01]  /*0880*/  PRMT R24, R12, 0x9910, RZ ;  /* 0x000099100c187816 */ /* 0x000fe200000000ff */
[----:B------:R-:W-:Y:S02]  /*0890*/  IMAD R15, R22, UR4, R14 ;  /* 0x00000004160f7c24 */ /* 0x000fe4000f8e020e */
[----:B------:R-:W-:Y:S02]  /*08a0*/  IMAD.U32 R22, R12, 0x10000, RZ ;  /* 0x000100000c167824 */ /* 0x000fe400078e00ff */
[----:B------:R-:W-:-:S05]  /*08b0*/  IMAD.MOV.U32 R14, RZ, RZ, R24 ;  /* 0x000000ffff0e7224 */ /* 0x000fca00078e0018 */
[----:B------:R-:W-:-:S13]  /*08c0*/  ISETP.GE.AND P1, PT, R14, R15, PT ;  /* 0x0000000f0e00720c */ /* 0x000fda0003f26270 */
[----:B------:R-:W-:Y:S02]  /*08d0*/  @P1 IMAD.U32 R22, R13, 0x10000, RZ ;  /* 0x000100000d161824 */ /* 0x000fe400078e00ff */
[----:B------:R1:W2:Y:S01]  /*08e0*/  LDS.128 R12, [R21] ;  /* 0x00000000150c7984 */ /* 0x0002a20000000c00 */
[----:B0-----:R-:W-:-:S05]  /*08f0*/  PRMT R24, R8, 0x9910, RZ ;  /* 0x0000991008187816 */ /* 0x001fca00000000ff */
[----:B------:R-:W-:Y:S01]  /*0900*/  IMAD R25, R27, UR4, R24 ;  /* 0x000000041b197c24 */ /* 0x000fe2000f8e0218 */
[----:B------:R-:W-:Y:S01]  /*0910*/  SHF.R.S32.HI R24, RZ, 0x10, R22 ;  /* 0x00000010ff187819 */ /* 0x000fe20000011416 */
[----:B-1----:R-:W-:-:S03]  /*0920*/  VIADD R21, R21, 0x20 ;  /* 0x0000002015157836 */ /* 0x002fc60000000000 */
[----:B------:R-:W-:Y:S01]  /*0930*/  ISETP.GE.AND P1, PT, R24, R25, PT ;  /* 0x000000191800720c */ /* 0x000fe20003f26270 */
[----:B------:R-:W-:Y:S01]  /*0940*/  IMAD.IADD R24, R11, 0x1, -R7 ;  /* 0x000000010b187824 */ /* 0x000fe200078e0a07 */
[----:B------:R-:W-:Y:S01]  /*0950*/  PRMT R25, R9, 0x9910, RZ ;  /* 0x0000991009197816 */ /* 0x000fe200000000ff */
[----:B------:R-:W-:Y:S02]  /*0960*/  IMAD R11, R27, UR4, R8 ;  /* 0x000000041b0b7c24 */ /* 0x000fe4000f8e0208 */
[----:B------:R-:W0:Y:S01]  /*0970*/  LDS.U16 R8, [R20+-0x4] ;  /* 0xfffffc0014087984 */ /* 0x000e220000000400 */
[----:B------:R-:W-:Y:S02]  /*0980*/  IABS R26, R24 ;  /* 0x00000018001a7213 */ /* 0x000fe40000000000 */
[----:B------:R-:W-:-:S03]  /*0990*/  MOV R24, R25 ;  /* 0x0000001900187202 */ /* 0x000fc60000000f00 */
[----:B------:R-:W-:Y:S02]  /*09a0*/  IMAD.MOV.U32 R25, RZ, RZ, R26 ;  /* 0x000000ffff197224 */ /* 0x000fe400078e001a */
[----:B------:R-:W-:Y:S02]  /*09b0*/  @P1 IMAD.U32 R22, R11, 0x10000, RZ ;  /* 0x000100000b161824 */ /* 0x000fe400078e00ff */
[----:B------:R-:W-:-:S03]  /*09c0*/  IMAD R24, R25, UR4, R24 ;  /* 0x0000000419187c24 */ /* 0x000fc6000f8e0218 */
[----:B------:R-:W-:-:S04]  /*09d0*/  SHF.R.S32.HI R11, RZ, 0x10, R22 ;  /* 0x00000010ff0b7819 */ /* 0x000fc80000011416 */
[----:B------:R-:W-:Y:S01]  /*09e0*/  ISETP.GE.AND P1, PT, R11, R24, PT ;  /* 0x000000180b00720c */ /* 0x000fe20003f26270 */
[----:B------:R-:W-:Y:S01]  /*09f0*/  IMAD R11, R25, UR4, R9 ;  /* 0x00000004190b7c24 */ /* 0x000fe2000f8e0209 */
[----:B------:R-:W-:Y:S01]  /*0a00*/  PRMT R24, R10, 0x9910, RZ ;  /* 0x000099100a187816 */ /* 0x000fe200000000ff */
[----:B------:R-:W1:Y:S01]  /*0a10*/  LDS.U16 R9, [R20+-0x2] ;  /* 0xfffffe0014097984 */ /* 0x000e620000000400 */
[--C-:B--2---:R-:W-:Y:S01]  /*0a20*/  IMAD.IADD R12, R12, 0x1, -R7.reuse ;  /* 0x000000010c0c7824 */ /* 0x104fe200078e0a07 */
[----:B------:R-:W-:Y:S01]  /*0a30*/  IADD3 R14, PT, PT, -R7, R14, RZ ;  /* 0x0000000e070e7210 */ /* 0x000fe20007ffe1ff */
[--C-:B------:R-:W-:Y:S02]  /*0a40*/  IMAD.IADD R13, R13, 0x1, -R7.reuse ;  /* 0x000000010d0d7824 */ /* 0x100fe400078e0a07 */
[----:B------:R-:W-:Y:S01]  /*0a50*/  IMAD.IADD R15, R15, 0x1, -R7 ;  /* 0x000000010f0f7824 */ /* 0x000fe200078e0a07 */
[----:B------:R-:W-:Y:S01]  /*0a60*/  IABS R25, R12 ;  /* 0x0000000c00197213 */ /* 0x000fe20000000000 */
[----:B------:R-:W-:Y:S01]  /*0a70*/  IMAD.MOV.U32 R12, RZ, RZ, R24 ;  /* 0x000000ffff0c7224 */ /* 0x000fe200078e0018 */
[----:B------:R-:W-:-:S02]  /*0a80*/  IABS R13, R13 ;  /* 0x0000000d000d7213 */ /* 0x000fc40000000000 */
[----:B------:R-:W-:Y:S02]  /*0a90*/  @P1 IMAD.U32 R22, R11, 0x10000, RZ ;  /* 0x000100000b161824 */ /* 0x000fe400078e00ff */
[C---:B------:R-:W-:Y:S02]  /*0aa0*/  IMAD R12, R25.reuse, UR4, R12 ;  /* 0x00000004190c7c24 */ /* 0x040fe4000f8e020c */
[----:B------:R-:W-:Y:S01]  /*0ab0*/  IMAD R10, R25, UR4, R10 ;  /* 0x00000004190a7c24 */ /* 0x000fe2000f8e020a */
[----:B------:R-:W-:-:S04]  /*0ac0*/  SHF.R.S32.HI R11, RZ, 0x10, R22 ;  /* 0x00000010ff0b7819 */ /* 0x000fc80000011416 */
[----:B------:R-:W-:Y:S02]  /*0ad0*/  ISETP.GE.AND P1, PT, R11, R12, PT ;  /* 0x0000000c0b00720c */ /* 0x000fe40003f26270 */
[----:B0-----:R-:W-:Y:S01]  /*0ae0*/  PRMT R11, R8, 0x9910, RZ ;  /* 0x00009910080b7816 */ /* 0x001fe200000000ff */
[----:B------:R-:W-:-:S04]  /*0af0*/  IMAD R8, R13, UR4, R8 ;  /* 0x000000040d087c24 */ /* 0x000fc8000f8e0208 */
[----:B------:R-:W-:-:S06]  /*0b00*/  IMAD R12, R13, UR4, R11 ;  /* 0x000000040d0c7c24 */ /* 0x000fcc000f8e020b */
[----:B------:R-:W-:Y:S02]  /*0b10*/  @P1 IMAD.U32 R22, R10, 0x10000, RZ ;  /* 0x000100000a161824 */ /* 0x000fe400078e00ff */
[----:B------:R0:W2:Y:S03]  /*0b20*/  LDS.S16 R10, [R20] ;  /* 0x00000000140a7984 */ /* 0x0000a60000000600 */
[----:B------:R-:W-:-:S04]  /*0b30*/  SHF.R.S32.HI R11, RZ, 0x10, R22 ;  /* 0x00000010ff0b7819 */ /* 0x000fc80000011416 */
[----:B------:R-:W-:Y:S01]  /*0b40*/  ISETP.GE.AND P1, PT, R11, R12, PT ;  /* 0x0000000c0b00720c */ /* 0x000fe20003f26270 */
[----:B0-----:R-:W-:Y:S01]  /*0b50*/  VIADD R20, R20, 0x10 ;  /* 0x0000001014147836 */ /* 0x001fe20000000000 */
[----:B-1----:R-:W-:Y:S02]  /*0b60*/  PRMT R11, R9, 0x9910, RZ ;  /* 0x00009910090b7816 */ /* 0x002fe400000000ff */
[----:B------:R-:W-:-:S05]  /*0b70*/  IABS R12, R14 ;  /* 0x0000000e000c7213 */ /* 0x000fca0000000000 */
[C---:B------:R-:W-:Y:S02]  /*0b80*/  IMAD R11, R12.reuse, UR4, R11 ;  /* 0x000000040c0b7c24 */ /* 0x040fe4000f8e020b */
[----:B------:R-:W-:Y:S02]  /*0b90*/  IMAD R9, R12, UR4, R9 ;  /* 0x000000040c097c24 */ /* 0x000fe4000f8e0209 */
[----:B------:R-:W-:-:S05]  /*0ba0*/  @P1 IMAD.U32 R22, R8, 0x10000, RZ ;  /* 0x0001000008161824 */ /* 0x000fca00078e00ff */
[----:B------:R-:W-:-:S04]  /*0bb0*/  SHF.R.S32.HI R8, RZ, 0x10, R22 ;  /* 0x00000010ff087819 */ /* 0x000fc80000011416 */
[----:B------:R-:W-:Y:S02]  /*0bc0*/  ISETP.GE.AND P1, PT, R8, R11, PT ;  /* 0x0000000b0800720c */ /* 0x000fe40003f26270 */
[----:B------:R-:W-:-:S11]  /*0bd0*/  IABS R11, R15 ;  /* 0x0000000f000b7213 */ /* 0x000fd60000000000 */
[----:B------:R-:W-:Y:S01]  /*0be0*/  @P1 IMAD.U32 R22, R9, 0x10000, RZ ;  /* 0x0001000009161824 */ /* 0x000fe200078e00ff */
[----:B------:R-:W-:Y:S01]  /*0bf0*/  ISETP.NE.AND P1, PT, R23, RZ, PT ;  /* 0x000000ff1700720c */ /* 0x000fe20003f25270 */
[----:B--2---:R-:W-:-:S03]  /*0c00*/  IMAD R9, R11, UR4, R10 ;  /* 0x000000040b097c24 */ /* 0x004fc6000f8e020a */
[----:B------:R-:W-:-:S04]  /*0c10*/  SHF.R.S32.HI R12, RZ, 0x10, R22 ;  /* 0x00000010ff0c7819 */ /* 0x000fc80000011416 */
[----:B------:R-:W-:-:S05]  /*0c20*/  VIMNMX R12, PT, PT, R12, R9, PT ;  /* 0x000000090c0c7248 */ /* 0x000fca0003fe0100 */
[----:B------:R-:W-:Y:S05]  /*0c30*/  @P1 BRA `(.L_x_103) ;  /* 0xfffffff800b41947 */ /* 0x000fea000383ffff */
.L_x_102:
[----:B------:R-:W-:Y:S05]  /*0c40*/  @!P0 BRA `(.L_x_104) ;  /* 0x0000000400588947 */ /* 0x000fea0003800000 */
[----:B------:R-:W-:Y:S02]  /*0c50*/  ISETP.GE.U32.AND P1, PT, R18, 0x4, PT ;  /* 0x000000041200780c */ /* 0x000fe40003f26070 */
[----:B------:R-:W-:-:S04]  /*0c60*/  LOP3.LUT R22, R5, 0x3, RZ, 0xc0, !PT ;  /* 0x0000000305167812 */ /* 0x000fc800078ec0ff */
[----:B------:R-:W-:-:S07]  /*0c70*/  ISETP.NE.AND P0, PT, R22, RZ, PT ;  /* 0x000000ff1600720c */ /* 0x000fce0003f05270 */
[----:B------:R-:W-:Y:S06]  /*0c80*/  @!P1 BRA `(.L_x_105) ;  /* 0x0000000000a89947 */ /* 0x000fec0003800000 */
[C---:B------:R-:W-:Y:S01]  /*0c90*/  IMAD R20, R17.reuse, 0x4, R6 ;  /* 0x0000000411147824 */ /* 0x040fe200078e0206 */
[C---:B------:R-:W-:Y:S01]  /*0ca0*/  LEA R14, R17.reuse, R16, 0x1 ;  /* 0x00000010110e7211 */ /* 0x040fe200078e08ff */
[----:B------:R-:W0:Y:S01]  /*0cb0*/  LDCU UR4, c[0x0][0x3c0] ;  /* 0x00007800ff0477ac */ /* 0x000e220008000800 */
[----:B------:R-:W-:Y:S01]  /*0cc0*/  PRMT R24, R12, 0x9910, RZ ;  /* 0x000099100c187816 */ /* 0x000fe200000000ff */
[----:B------:R-:W-:Y:S01]  /*0cd0*/  VIADD R17, R17, 0x4 ;  /* 0x0000000411117836 */ /* 0x000fe20000000000 */
[----:B------:R-:W1:Y:S04]  /*0ce0*/  LDS.64 R8, [R20] ;  /* 0x0000000014087984 */ /* 0x000e680000000a00 */
[----:B------:R-:W2:Y:S04]  /*0cf0*/  LDS.U16 R15, [R14+0x80] ;  /* 0x000080000e0f7984 */ /* 0x000ea80000000400 */
[----:B------:R-:W-:Y:S04]  /*0d00*/  LDS.U16 R13, [R14+0x82] ;  /* 0x000082000e0d7984 */ /* 0x000fe80000000400 */
[----:B------:R3:W4:Y:S01]  /*0d10*/  LDS.64 R10, [R20+0x8] ;  /* 0x00000800140a7984 */ /* 0x0007220000000a00 */
[----:B-1---5:R-:W-:-:S02]  /*0d20*/  IMAD.IADD R8, R8, 0x1, -R7 ;  /* 0x0000000108087824 */ /* 0x022fc400078e0a07 */
[----:B------:R-:W-:Y:S01]  /*0d30*/  IMAD.IADD R9, R9, 0x1, -R7 ;  /* 0x0000000109097824 */ /* 0x000fe200078e0a07 */
[----:B--2---:R-:W-:Y:S02]  /*0d40*/  PRMT R18, R15, 0x9910, RZ ;  /* 0x000099100f127816 */ /* 0x004fe400000000ff */
[----:B------:R-:W-:Y:S02]  /*0d50*/  IABS R23, R8 ;  /* 0x0000000800177213 */ /* 0x000fe40000000000 */
[----:B------:R-:W1:Y:S01]  /*0d60*/  LDS.U16 R8, [R14+0x84] ;  /* 0x000084000e087984 */ /* 0x000e620000000400 */
[----:B---3--:R-:W-:Y:S02]  /*0d70*/  IABS R20, R9 ;  /* 0x0000000900147213 */ /* 0x008fe40000000000 */
[----:B0-----:R-:W-:Y:S01]  /*0d80*/  IMAD R21, R23, UR4, R18 ;  /* 0x0000000417157c24 */ /* 0x001fe2000f8e0212 */
[----:B------:R-:W0:Y:S01]  /*0d90*/  LDS.S16 R14, [R14+0x86] ;  /* 0x000086000e0e7984 */ /* 0x000e220000000600 */
[----:B------:R-:W-:-:S02]  /*0da0*/  IMAD.MOV.U32 R18, RZ, RZ, R24 ;  /* 0x000000ffff127224 */ /* 0x000fc400078e0018 */
[--C-:B----4-:R-:W-:Y:S02]  /*0db0*/  IMAD.IADD R10, R10, 0x1, -R7.reuse ;  /* 0x000000010a0a7824 */ /* 0x110fe400078e0a07 */
[----:B------:R-:W-:Y:S01]  /*0dc0*/  IMAD.IADD R11, R11, 0x1, -R7 ;  /* 0x000000010b0b7824 */ /* 0x000fe200078e0a07 */
[----:B------:R-:W-:Y:S02]  /*0dd0*/  ISETP.GE.AND P1, PT, R18, R21, PT ;  /* 0x000000151200720c */ /* 0x000fe40003f26270 */
[----:B------:R-:W-:Y:S01]  /*0de0*/  PRMT R18, R13, 0x9910, RZ ;  /* 0x000099100d127816 */ /* 0x000fe200000000ff */
[----:B------:R-:W-:-:S04]  /*0df0*/  IMAD R13, R20, UR4, R13 ;  /* 0x00000004140d7c24 */ /* 0x000fc8000f8e020d */
[----:B------:R-:W-:-:S04]  /*0e00*/  IMAD.MOV.U32 R9, RZ, RZ, R18 ;  /* 0x000000ffff097224 */ /* 0x000fc800078e0012 */
[----:B------:R-:W-:Y:S02]  /*0e10*/  IMAD R18, R20, UR4, R9 ;  /* 0x0000000414127c24 */ /* 0x000fe4000f8e0209 */
[----:B------:R-:W-:-:S05]  /*0e20*/  @P1 IMAD R12, R23, UR4, R15 ;  /* 0x00000004170c1c24 */ /* 0x000fca000f8e020f */
[C---:B------:R-:W-:Y:S01]  /*0e30*/  PRMT R15, R12.reuse, 0x9910, RZ ;  /* 0x000099100c0f7816 */ /* 0x040fe200000000ff */
[----:B------:R-:W-:-:S04]  /*0e40*/  IMAD.U32 R12, R12, 0x10000, RZ ;  /* 0x000100000c0c7824 */ /* 0x000fc800078e00ff */
[----:B------:R-:W-:Y:S01]  /*0e50*/  IMAD.MOV.U32 R9, RZ, RZ, R15 ;  /* 0x000000ffff097224 */ /* 0x000fe200078e000f */
[----:B------:R-:W-:-:S04]  /*0e60*/  IABS R15, R10 ;  /* 0x0000000a000f7213 */ /* 0x000fc80000000000 */
[----:B------:R-:W-:Y:S02]  /*0e70*/  ISETP.GE.AND P1, PT, R9, R18, PT ;  /* 0x000000120900720c */ /* 0x000fe40003f26270 */
[----:B-1----:R-:W-:Y:S01]  /*0e80*/  PRMT R9, R8, 0x9910, RZ ;  /* 0x0000991008097816 */ /* 0x002fe200000000ff */
[----:B------:R-:W-:-:S04]  /*0e90*/  IMAD R8, R15, UR4, R8 ;  /* 0x000000040f087c24 */ /* 0x000fc8000f8e0208 */
[----:B------:R-:W-:-:S06]  /*0ea0*/  IMAD R10, R15, UR4, R9 ;  /* 0x000000040f0a7c24 */ /* 0x000fcc000f8e0209 */
[----:B------:R-:W-:-:S04]  /*0eb0*/  @P1 SHF.L.U32 R12, R13, 0x10, RZ ;  /* 0x000000100d0c1819 */ /* 0x000fc800000006ff */
[----:B------:R-:W-:-:S04]  /*0ec0*/  SHF.R.S32.HI R9, RZ, 0x10, R12 ;  /* 0x00000010ff097819 */ /* 0x000fc8000001140c */
[----:B------:R-:W-:Y:S02]  /*0ed0*/  ISETP.GE.AND P1, PT, R9, R10, PT ;  /* 0x0000000a0900720c */ /* 0x000fe40003f26270 */
[----:B------:R-:W-:-:S05]  /*0ee0*/  IABS R9, R11 ;  /* 0x0000000b00097213 */ /* 0x000fca0000000000 */
[----:B0-----:R-:W-:-:S06]  /*0ef0*/  IMAD R9, R9, UR4, R14 ;  /* 0x0000000409097c24 */ /* 0x001fcc000f8e020e */
[----:B------:R-:W-:-:S05]  /*0f00*/  @P1 IMAD.U32 R12, R8, 0x10000, RZ ;  /* 0x00010000080c1824 */ /* 0x000fca00078e00ff */
[----:B------:R-:W-:-:S04]  /*0f10*/  SHF.R.S32.HI R12, RZ, 0x10, R12 ;  /* 0x00000010ff0c7819 */ /* 0x000fc8000001140c */
[----:B------:R-:W-:-:S07]  /*0f20*/  VIMNMX R12, PT, PT, R12, R9, PT ;  /* 0x000000090c0c7248 */ /* 0x000fce0003fe0100 */
.L_x_105:
[----:B------:R-:W-:Y:S05]  /*0f30*/  @!P0 BRA `(.L_x_104) ;  /* 0x00000000009c8947 */ /* 0x000fea0003800000 */
[----:B------:R-:W-:Y:S02]  /*0f40*/  ISETP.NE.AND P0, PT, R22, 0x1, PT ;  /* 0x000000011600780c */ /* 0x000fe40003f05270 */
[----:B------:R-:W-:-:S04]  /*0f50*/  LOP3.LUT R8, R5, 0x1, RZ, 0xc0, !PT ;  /* 0x0000000105087812 */ /* 0x000fc800078ec0ff */
[----:B------:R-:W-:-:S07]  /*0f60*/  ISETP.NE.U32.AND P1, PT, R8, 0x1, PT ;  /* 0x000000010800780c */ /* 0x000fce0003f25070 */
[----:B------:R-:W-:Y:S06]  /*0f70*/  @!P0 BRA `(.L_x_106) ;  /* 0x00000000005c8947 */ /* 0x000fec0003800000 */
[C---:B------:R-:W-:Y:S01]  /*0f80*/  IMAD R9, R17.reuse, 0x4, R6 ;  /* 0x0000000411097824 */ /* 0x040fe200078e0206 */
[----:B------:R-:W0:Y:S01]  /*0f90*/  LDCU UR4, c[0x0][0x3c0] ;  /* 0x00007800ff0477ac */ /* 0x000e220008000800 */
[C---:B------:R-:W-:Y:S01]  /*0fa0*/  IMAD R11, R17.reuse, 0x2, R16 ;  /* 0x00000002110b7824 */ /* 0x040fe200078e0210 */
[----:B------:R-:W-:Y:S01]  /*0fb0*/  PRMT R18, R12, 0x9910, RZ ;  /* 0x000099100c127816 */ /* 0x000fe200000000ff */
[----:B------:R-:W-:Y:S02]  /*0fc0*/  VIADD R17, R17, 0x2 ;  /* 0x0000000211117836 */ /* 0x000fe40000000000 */
[----:B------:R-:W1:Y:S04]  /*0fd0*/  LDS.64 R8, [R9] ;  /* 0x0000000009087984 */ /* 0x000e680000000a00 */
[----:B------:R-:W2:Y:S04]  /*0fe0*/  LDS.U16 R13, [R11+0x80] ;  /* 0x000080000b0d7984 */ /* 0x000ea80000000400 */
[----:B------:R-:W0:Y:S01]  /*0ff0*/  LDS.S16 R10, [R11+0x82] ;  /* 0x000082000b0a7984 */ /* 0x000e220000000600 */
[----:B-1---5:R-:W-:-:S02]  /*1000*/  IMAD.IADD R8, R8, 0x1, -R7 ;  /* 0x0000000108087824 */ /* 0x022fc400078e0a07 */
[----:B------:R-:W-:Y:S01]  /*1010*/  IMAD.IADD R9, R9, 0x1, -R7 ;  /* 0x0000000109097824 */ /* 0x000fe200078e0a07 */
[----:B--2---:R-:W-:Y:S02]  /*1020*/  PRMT R14, R13, 0x9910, RZ ;  /* 0x000099100d0e7816 */ /* 0x004fe400000000ff */
[----:B------:R-:W-:Y:S02]  /*1030*/  IABS R15, R8 ;  /* 0x00000008000f7213 */ /* 0x000fe40000000000 */
[----:B------:R-:W-:Y:S01]  /*1040*/  IABS R9, R9 ;  /* 0x0000000900097213 */ /* 0x000fe20000000000 */
[----:B------:R-:W-:Y:S01]  /*1050*/  IMAD.MOV.U32 R8, RZ, RZ, R14 ;  /* 0x000000ffff087224 */ /* 0x000fe200078e000e */
[----:B------:R-:W-:-:S03]  /*1060*/  MOV R14, R15 ;  /* 0x0000000f000e7202 */ /* 0x000fc60000000f00 */
[----:B0-----:R-:W-:Y:S02]  /*1070*/  IMAD R10, R9, UR4, R10 ;  /* 0x00000004090a7c24 */ /* 0x001fe4000f8e020a */
[----:B------:R-:W-:Y:S02]  /*1080*/  IMAD R15, R14, UR4, R8 ;  /* 0x000000040e0f7c24 */ /* 0x000fe4000f8e0208 */
[----:B------:R-:W-:-:S05]  /*1090*/  IMAD.MOV.U32 R8, RZ, RZ, R18 ;  /* 0x000000ffff087224 */ /* 0x000fca00078e0012 */
[----:B------:R-:W-:-:S13]  /*10a0*/  ISETP.GE.AND P0, PT, R8, R15, PT ;  /* 0x0000000f0800720c */ /* 0x000fda0003f06270 */
[----:B------:R-:W-:-:S05]  /*10b0*/  @P0 IMAD R12, R14, UR4, R13 ;  /* 0x000000040e0c0c24 */ /* 0x000fca000f8e020d */
[----:B------:R-:W-:-:S05]  /*10c0*/  PRMT R12, R12, 0x9910, RZ ;  /* 0x000099100c0c7816 */ /* 0x000fca00000000ff */
[----:B------:R-:W-:-:S05]  /*10d0*/  IMAD.MOV.U32 R9, RZ, RZ, R12 ;  /* 0x000000ffff097224 */ /* 0x000fca00078e000c */
[----:B------:R-:W-:-:S07]  /*10e0*/  VIMNMX R12, PT, PT, R9, R10, PT ;  /* 0x0000000a090c7248 */ /* 0x000fce0003fe0100 */
.L_x_106:
[----:B------:R-:W-:Y:S05]  /*10f0*/  @P1 BRA `(.L_x_104) ;  /* 0x00000000002c1947 */ /* 0x000fea0003800000 */
[C---:B------:R-:W-:Y:S01]  /*1100*/  IMAD R6, R17.reuse, 0x4, R6 ;  /* 0x0000000411067824 */ /* 0x040fe200078e0206 */
[----:B------:R-:W0:Y:S01]  /*1110*/  LDCU UR4, c[0x0][0x3c0] ;  /* 0x00007800ff0477ac */ /* 0x000e220008000800 */
[----:B------:R-:W-:Y:S01]  /*1120*/  IMAD R16, R17, 0x2, R16 ;  /* 0x0000000211107824 */ /* 0x000fe200078e0210 */
[----:B------:R-:W-:-:S03]  /*1130*/  PRMT R8, R12, 0x9910, RZ ;  /* 0x000099100c087816 */ /* 0x000fc600000000ff */
[----:B------:R-:W1:Y:S04]  /*1140*/  LDS R6, [R6] ;  /* 0x0000000006067984 */ /* 0x000e680000000800 */
[----:B------:R-:W0:Y:S01]  /*1150*/  LDS.S16 R16, [R16+0x80] ;  /* 0x0000800010107984 */ /* 0x000e220000000600 */
[----:B-1---5:R-:W-:-:S05]  /*1160*/  IMAD.IADD R7, R6, 0x1, -R7 ;  /* 0x0000000106077824 */ /* 0x022fca00078e0a07 */
[----:B------:R-:W-:-:S05]  /*1170*/  IABS R7, R7 ;  /* 0x0000000700077213 */ /* 0x000fca0000000000 */
[----:B0-----:R-:W-:Y:S01]  /*1180*/  IMAD R12, R7, UR4, R16 ;  /* 0x00000004070c7c24 */ /* 0x001fe2000f8e0210 */
[----:B------:R-:W-:-:S04]  /*1190*/  MOV R7, R8 ;  /* 0x0000000800077202 */ /* 0x000fc80000000f00 */
[----:B------:R-:W-:-:S07]  /*11a0*/  VIMNMX R12, PT, PT, R7, R12, PT ;  /* 0x0000000c070c7248 */ /* 0x000fce0003fe0100 */
.L_x_104:
[----:B------:R-:W-:Y:S01]  /*11b0*/  PRMT R6, R12, 0x9910, RZ ;  /* 0x000099100c067816 */ /* 0x000fe200000000ff */
[----:B------:R-:W-:Y:S01]  /*11c0*/  VOTEU.ANY UR4, UPT, PT ;  /* 0x0000000000047886 */ /* 0x000fe200038e0100 */
[----:B------:R-:W-:Y:S01]  /*11d0*/  IABS R11, R5 ;  /* 0x00000005000b7213 */ /* 0x000fe20000000000 */
[----:B------:R-:W-:Y:S01]  /*11e0*/  UFLO.U32 UR4, UR4 ;  /* 0x00000004000472bd */ /* 0x000fe200080e0000 */
[----:B------:R-:W0:Y:S02]  /*11f0*/  REDUX.SUM UR5, R6 ;  /* 0x00000000060573c4 */ /* 0x000e24000000c000 */
[----:B------:R-:W1:Y:S03]  /*1200*/  I2F.RP R8, R11 ;  /* 0x0000000b00087306 */ /* 0x000e660000209400 */
[----:B------:R-:W-:-:S05]  /*1210*/  ISETP.EQ.U32.AND P0, PT, R4, UR4, PT ;  /* 0x0000000404007c0c */ /* 0x000fca000bf02070 */
[----:B-1----:R-:W1:Y:S01]  /*1220*/  MUFU.RCP R8, R8 ;  /* 0x0000000800087308 */ /* 0x002e620000001000 */
[----:B0-----:R-:W-:-:S07]  /*1230*/  IMAD.U32 R9, RZ, RZ, UR5 ;  /* 0x00000005ff097e24 */ /* 0x001fce000f8e00ff */
[----:B------:R-:W-:Y:S01]  /*1240*/  @P0 ATOMS.ADD RZ, [R0+0x4], R9 ;  /* 0x0000040900ff038c */ /* 0x000fe20000000000 */
[----:B------:R-:W-:Y:S01]  /*1250*/  BAR.SYNC.DEFER_BLOCKING 0x0 ;  /* 0x0000000000007b1d */ /* 0x000fe20000010000 */
[----:B-1----:R-:W-:-:S05]  /*1260*/  VIADD R6, R8, 0xffffffe ;  /* 0x0ffffffe08067836 */ /* 0x002fca0000000000 */
[----:B-----5:R0:W1:Y:S02]  /*1270*/  F2I.FTZ.U32.TRUNC.NTZ R7, R6 ;  /* 0x0000000600077305 */ /* 0x020064000021f000 */
[----:B0-----:R-:W-:Y:S02]  /*1280*/  IMAD.MOV.U32 R6, RZ, RZ, RZ ;  /* 0x000000ffff067224 */ /* 0x001fe400078e00ff */
[----:B-1----:R-:W-:Y:S01]  /*1290*/  IMAD.MOV R10, RZ, RZ, -R7 ;  /* 0x000000ffff0a7224 */ /* 0x002fe200078e0a07 */
[----:B------:R-:W0:Y:S03]  /*12a0*/  LDS R4, [R0+0x4] ;  /* 0x0000040000047984 */ /* 0x000e260000000800 */
[----:B------:R-:W-:-:S04]  /*12b0*/  IMAD R13, R10, R11, RZ ;  /* 0x0000000b0a0d7224 */ /* 0x000fc800078e02ff */
[----:B------:R-:W-:Y:S01]  /*12c0*/  IMAD.HI.U32 R7, R7, R13, R6 ;  /* 0x0000000d07077227 */ /* 0x000fe200078e0006 */
[----:B0-----:R-:W-:Y:S02]  /*12d0*/  IABS R8, R4 ;  /* 0x0000000400087213 */ /* 0x001fe40000000000 */
[----:B------:R-:W-:-:S03]  /*12e0*/  LOP3.LUT R4, R4, R5, RZ, 0x3c, !PT ;  /* 0x0000000504047212 */ /* 0x000fc600078e3cff */
[----:B------:R-:W-:Y:S01]  /*12f0*/  IMAD.HI.U32 R7, R7, R8, RZ ;  /* 0x0000000807077227 */ /* 0x000fe200078e00ff */
[----:B------:R-:W-:-:S03]  /*1300*/  ISETP.GE.AND P1, PT, R4, RZ, PT ;  /* 0x000000ff0400720c */ /* 0x000fc60003f26270 */
[----:B------:R-:W-:-:S04]  /*1310*/  IMAD.MOV R0, RZ, RZ, -R7 ;  /* 0x000000ffff007224 */ /* 0x000fc800078e0a07 */
[----:B------:R-:W-:-:S05]  /*1320*/  IMAD R0, R11, R0, R8 ;  /* 0x000000000b007224 */ /* 0x000fca00078e0208 */
[----:B------:R-:W-:-:S13]  /*1330*/  ISETP.GT.U32.AND P2, PT, R11, R0, PT ;  /* 0x000000000b00720c */ /* 0x000fda0003f44070 */
[----:B------:R-:W-:Y:S02]  /*1340*/  @!P2 IMAD.IADD R0, R0, 0x1, -R11 ;  /* 0x000000010000a824 */ /* 0x000fe400078e0a0b */
[----:B------:R-:W-:Y:S01]  /*1350*/  @!P2 VIADD R7, R7, 0x1 ;  /* 0x000000010707a836 */ /* 0x000fe20000000000 */
[----:B------:R-:W-:Y:S02]  /*1360*/  ISETP.NE.AND P2, PT, R5, RZ, PT ;  /* 0x000000ff0500720c */ /* 0x000fe40003f45270 */
[----:B------:R-:W-:-:S13]  /*1370*/  ISETP.GE.U32.AND P0, PT, R0, R11, PT ;  /* 0x0000000b0000720c */ /* 0x000fda0003f06070 */
[----:B------:R-:W-:Y:S02]  /*1380*/  @P0 IADD3 R7, PT, PT, R7, 0x1, RZ ;  /* 0x0000000107070810 */ /* 0x000fe40007ffe0ff */
[----:B------:R-:W-:-:S03]  /*1390*/  IADD3 R19, P0, PT, R19, R5, RZ ;  /* 0x0000000513137210 */ /* 0x000fc60007f1e0ff */
[----:B------:R-:W-:Y:S01]  /*13a0*/  @!P1 IMAD.MOV R7, RZ, RZ, -R7 ;  /* 0x000000ffff079224 */ /* 0x000fe200078e0a07 */
[----:B------:R-:W-:Y:S02]  /*13b0*/  LEA.HI.X.SX32 R0, R5, RZ, 0x1, P0 ;  /* 0x000000ff05007211 */ /* 0x000fe400000f0eff */
[----:B------:R-:W-:Y:S02]  /*13c0*/  @!P2 LOP3.LUT R7, RZ, R5, RZ, 0x33, !PT ;  /* 0x00000005ff07a212 */ /* 0x000fe400078e33ff */
[----:B------:R-:W-:-:S03]  /*13d0*/  LEA R2, P0, R19, R2, 0x1 ;  /* 0x0000000213027211 */ /* 0x000fc600078008ff */
[----:B------:R-:W-:Y:S01]  /*13e0*/  IMAD.IADD R7, R12, 0x1, -R7 ;  /* 0x000000010c077824 */ /* 0x000fe200078e0a07 */
[----:B------:R-:W-:-:S05]  /*13f0*/  LEA.HI.X R3, R19, R3, R0, 0x1, P0 ;  /* 0x0000000313037211 */ /* 0x000fca00000f0c00 */
[----:B------:R-:W-:Y:S01]  /*1400*/  STG.E.U16 desc[UR8][R2.64], R7 ;  /* 0x0000000702007986 */ /* 0x000fe2000c101508 */
[----:B------:R-:W-:Y:S05]  /*1410*/  EXIT ;  /* 0x000000000000794d */ /* 0x000fea0003800000 */
.L_x_139:
[----:B------:R-:W0:Y:S01]  /*1420*/  S2R R19, SR_TID.Y ;  /* 0x0000000000137919 */ /* 0x000e220000002200 */
[----:B------:R-:W-:Y:S01]  /*1430*/  MOV R9, 0x400 ;  /* 0x0000040000097802 */ /* 0x000fe20000000f00 */
[----:B------:R-:W-:Y:S01]  /*1440*/  IMAD.MOV.U32 R21, RZ, RZ, 0x7530 ;  /* 0x00007530ff157424 */ /* 0x000fe200078e00ff */
[----:B------:R-:W1:Y:S01]  /*1450*/  S2R R8, SR_CgaCtaId ;  /* 0x0000000000087919 */ /* 0x000e620000008800 */
[----:B0-----:R-:W-:Y:S02]  /*1460*/  ISETP.GE.AND P0, PT, R19, R5, PT ;  /* 0x000000051300720c */ /* 0x001fe40003f06270 */
[----:B-1----:R-:W-:-:S05]  /*1470*/  LEA R0, R8, R9, 0x18 ;  /* 0x0000000908007211 */ /* 0x002fca00078ec0ff */
[----:B------:R0:W-:Y:S04]  /*1480*/  STS [R0+0x10], R21 ;  /* 0x0000101500007388 */ /* 0x0001e80000000800 */
[----:B------:R0:W-:Y:S02]  /*1490*/  STS [R0], RZ ;  /* 0x000000ff00007388 */ /* 0x0001e40000000800 */
        /* <DEDUP_REMOVED lines=14> */
[----:B-1----:R-:W-:-:S05]  /*1580*/  VIADD R11, R9, 0x20 ;  /* 0x00000020090b7836 */ /* 0x002fca0000000000 */
[----:B0-----:R-:W-:Y:S02]  /*1590*/  ISETP.EQ.U32.AND P0, PT, R4, UR4, PT ;  /* 0x0000000404007c0c */ /* 0x001fe4000bf02070 */
[----:B--2---:R-:W-:-:S05]  /*15a0*/  IADD3 R18, PT, PT, R16, R15, R12 ;  /* 0x0000000f10127210 */ /* 0x004fca0007ffe00c */
[----:B---3--:R-:W-:-:S05]  /*15b0*/  IMAD.IADD R18, R18, 0x1, R7 ;  /* 0x0000000112127824 */ /* 0x008fca00078e0207 */
[----:B------:R-:W-:-:S04]  /*15c0*/  VIMNMX R21, PT, PT, R18, 0x7530, PT ;  /* 0x0000753012157848 */ /* 0x000fc80003fe0100 */
[----:B------:R-:W-:Y:S01]  /*15d0*/  PRMT R12, R21, 0x9910, RZ ;  /* 0x00009910150c7816 */ /* 0x000fe200000000ff */
[----:B------:R-:W-:-:S03]  /*15e0*/  VIADD R7, R9, 0x220 ;  /* 0x0000022009077836 */ /* 0x000fc60000000000 */
[----:B------:R-:W-:Y:S01]  /*15f0*/  CREDUX.MIN.S32 UR5, R12 ;  /* 0x000000000c0572cc */ /* 0x000fe20000008200 */
[----:B------:R-:W-:Y:S01]  /*1600*/  VIADD R9, R9, 0x10 ;  /* 0x0000001009097836 */ /* 0x000fe20000000000 */
[C---:B------:R-:W-:Y:S02]  /*1610*/  LEA R6, R8.reuse, R7, 0x18 ;  /* 0x0000000708067211 */ /* 0x040fe400078ec0ff */
[C---:B------:R-:W-:Y:S02]  /*1620*/  LEA R16, R8.reuse, R11, 0x18 ;  /* 0x0000000b08107211 */ /* 0x040fe400078ec0ff */
[C---:B------:R-:W-:Y:S02]  /*1630*/  LEA R13, R19.reuse, R6, 0x2 ;  /* 0x00000006130d7211 */ /* 0x040fe400078e10ff */
[----:B------:R-:W-:Y:S01]  /*1640*/  LEA R14, R8, R9, 0x18 ;  /* 0x00000009080e7211 */ /* 0x000fe200078ec0ff */
[----:B------:R-:W-:-:S04]  /*1650*/  IMAD R15, R19, 0x2, R16 ;  /* 0x00000002130f7824 */ /* 0x000fc800078e0210 */
[----:B------:R-:W-:Y:S01]  /*1660*/  IMAD.U32 R11, RZ, RZ, UR5 ;  /* 0x00000005ff0b7e24 */ /* 0x000fe2000f8e00ff */
[----:B----4-:R0:W-:Y:S04]  /*1670*/  STS [R13], R10 ;  /* 0x0000000a0d007388 */ /* 0x0101e80000000800 */
[----:B------:R1:W-:Y:S04]  /*1680*/  STS.U16 [R15], R18 ;  /* 0x000000120f007388 */ /* 0x0003e80000000400 */
[----:B------:R-:W-:Y:S01]  /*1690*/  @P0 ATOMS.MIN.S32 RZ, [R14], R11 ;  /* 0x0000000b0eff038c */ /* 0x000fe20000800200 */
[----:B------:R-:W-:Y:S05]  /*16a0*/  WARPSYNC.ALL ;  /* 0x0000000000007948 */ /* 0x000fea0003800000 */
[----:B------:R-:W2:Y:S01]  /*16b0*/  LDCU.64 UR4, c[0x0][0x3a0] ;  /* 0x00007400ff0477ac */ /* 0x000ea20008000a00 */
[----:B------:R-:W-:Y:S01]  /*16c0*/  BAR.SYNC.DEFER_BLOCKING 0x0 ;  /* 0x0000000000007b1d */ /* 0x000fe20000010000 */
[----:B------:R-:W-:-:S04]  /*16d0*/  IADD3 R7, P0, PT, R20, R19, RZ ;  /* 0x0000001314077210 */ /* 0x000fc80007f1e0ff */
[----:B------:R-:W-:Y:S02]  /*16e0*/  LEA.HI.X.SX32 R20, R20, RZ, 0x1, P0 ;  /* 0x000000ff14147211 */ /* 0x000fe400000f0eff */
[C---:B--2---:R-:W-:Y:S01]  /*16f0*/  LEA R8, P0, R7.reuse, UR4, 0x1 ;  /* 0x0000000407087c11 */ /* 0x044fe2000f8008ff */
[----:B------:R-:W2:Y:S03]  /*1700*/  LDCU UR4, c[0x0][0x3bc] ;  /* 0x00007780ff0477ac */ /* 0x000ea60008000800 */
[----:B------:R-:W-:Y:S01]  /*1710*/  LEA.HI.X R9, R7, UR5, R20, 0x1, P0 ;  /* 0x0000000507097c11 */ /* 0x000fe200080f0c14 */
[----:B------:R-:W2:Y:S04]  /*1720*/  LDS R12, [R0+0x10] ;  /* 0x00001000000c7984 */ /* 0x000ea80000000800 */
[----:B------:R3:W5:Y:S01]  /*1730*/  LDG.E.S16 R7, desc[UR8][R8.64] ;  /* 0x0000000808077981 */ /* 0x000762000c1e1700 */
[----:B0-----:R-:W-:-:S05]  /*1740*/  VIADD R10, R5, 0xffffffff ;  /* 0xffffffff050a7836 */ /* 0x001fca0000000000 */
[----:B------:R-:W-:Y:S02]  /*1750*/  ISETP.GE.U32.AND P1, PT, R10, 0x7, PT ;  /* 0x000000070a00780c */ /* 0x000fe40003f26070 */
[----:B-1----:R-:W-:Y:S01]  /*1760*/  LOP3.LUT R18, R5, 0x7, RZ, 0xc0, !PT ;  /* 0x0000000705127812 */ /* 0x002fe200078ec0ff */
[----:B------:R-:W-:-:S03]  /*1770*/  IMAD.MOV.U32 R17, RZ, RZ, RZ ;  /* 0x000000ffff117224 */ /* 0x000fc600078e00ff */
[----:B------:R-:W-:Y:S01]  /*1780*/  ISETP.NE.AND P0, PT, R18, RZ, PT ;  /* 0x000000ff1200720c */ /* 0x000fe20003f05270 */
[----:B--2---:R-:W-:-:S06]  /*1790*/  VIADD R12, R12, UR4 ;  /* 0x000000040c0c7c36 */ /* 0x004fcc0008000000 */
[----:B---3--:R-:W-:Y:S06]  /*17a0*/  @!P1 BRA `(.L_x_107) ;  /* 0x0000000400609947 */ /* 0x008fec0003800000 */
[----:B------:R-:W-:Y:S01]  /*17b0*/  LOP3.LUT R17, R5, 0xfffffff8, RZ, 0xc0, !PT ;  /* 0xfffffff805117812 */ /* 0x000fe200078ec0ff */
[----:B------:R-:W-:Y:S01]  /*17c0*/  VIADD R20, R16, 0x8 ;  /* 0x0000000810147836 */ /* 0x000fe20000000000 */
[----:B------:R-:W0:Y:S01]  /*17d0*/  LDCU UR4, c[0x0][0x3c0] ;  /* 0x00007800ff0477ac */ /* 0x000e220008000800 */
[----:B------:R-:W-:Y:S01]  /*17e0*/  VIADD R21, R6, 0x10 ;  /* 0x0000001006157836 */ /* 0x000fe20000000000 */
[----:B------:R-:W-:-:S07]  /*17f0*/  IADD3 R23, PT, PT, -R17, RZ, RZ ;  /* 0x000000ff11177210 */ /* 0x000fce0007ffe1ff */
.L_x_108:
[----:B------:R-:W1:Y:S01]  /*1800*/  LDS.128 R8, [R21+-0x10] ;  /* 0xfffff00015087984 */ /* 0x000e620000000c00 */
[----:B------:R-:W-:Y:S01]  /*1810*/  PRMT R22, R12, 0x9910, RZ ;  /* 0x000099100c167816 */ /* 0x000fe200000000ff */
[----:B------:R-:W-:Y:S02]  /*1820*/  VIADD R23, R23, 0x8 ;  /* 0x0000000817177836 */ /* 0x000fe40000000000 */
[----:B------:R-:W2:Y:S04]  /*1830*/  LDS.U16 R14, [R20+-0x8] ;  /* 0xfffff800140e7984 */ /* 0x000ea80000000400 */
[----:B------:R-:W3:Y:S01]  /*1840*/  LDS.U16 R13, [R20+-0x6] ;  /* 0xfffffa00140d7984 */ /* 0x000ee20000000400 */
[--C-:B-1---5:R-:W-:Y:S01]  /*1850*/  IMAD.IADD R8, R8, 0x1, -R7.reuse ;  /* 0x0000000108087824 */ /* 0x122fe200078e0a07 */
[----:B------:R-:W-:Y:S01]  /*1860*/  IADD3 R10, PT, PT, -R7, R10, RZ ;  /* 0x0000000a070a7210 */ /* 0x000fe20007ffe1ff */
[----:B------:R-:W-:Y:S01]  /*1870*/  IMAD.IADD R9, R9, 0x1, -R7 ;  /* 0x0000000109097824 */ /* 0x000fe200078e0a07 */
[----:B--2---:R-:W-:-:S02]  /*1880*/  PRMT R15, R14, 0x9910, RZ ;  /* 0x000099100e0f7816 */ /* 0x004fc400000000ff */
[----:B------:R-:W-:Y:S02]  /*1890*/  IABS R25, R8 ;  /* 0x0000000800197213 */ /* 0x000fe40000000000 */
[----:B------:R-:W-:Y:S01]  /*18a0*/  IABS R27, R10 ;  /* 0x0000000a001b7213 */ /* 0x000fe20000000000 */
[----:B------:R-:W-:Y:S01]  /*18b0*/  IMAD.MOV.U32 R8, RZ, RZ, R15 ;  /* 0x000000ffff087224 */ /* 0x000fe200078e000f */
[----:B------:R-:W-:Y:S03]  /*18c0*/  LDS.U16 R10, [R20] ;  /* 0x00000000140a7984 */ /* 0x000fe60000000400 */
[----:B0-----:R-:W-:Y:S02]  /*18d0*/  IMAD R15, R25, UR4, R8 ;  /* 0x00000004190f7c24 */ /* 0x001fe4000f8e0208 */
[----:B------:R-:W-:Y:S01]  /*18e0*/  IMAD.MOV.U32 R8, RZ, RZ, R22 ;  /* 0x000000ffff087224 */ /* 0x000fe200078e0016 */
[----:B------:R-:W-:-:S02]  /*18f0*/  IABS R22, R9 ;  /* 0x0000000900167213 */ /* 0x000fc40000000000 */
[----:B------:R-:W-:Y:S02]  /*1900*/  LDS.U16 R9, [R20+-0x2] ;  /* 0xfffffe0014097984 */ /* 0x000fe40000000400 */
[----:B------:R-:W-:Y:S02]  /*1910*/  ISETP.GE.AND P1, PT, R8, R15, PT ;  /* 0x0000000f0800720c */ /* 0x000fe40003f26270 */
[----:B------:R-:W0:Y:S01]  /*1920*/  LDS.U16 R8, [R20+-0x4] ;  /* 0xfffffc0014087984 */ /* 0x000e220000000400 */
[----:B---3--:R-:W-:Y:S01]  /*1930*/  PRMT R15, R13, 0x9910, RZ ;  /* 0x000099100d0f7816 */ /* 0x008fe200000000ff */
[----:B------:R-:W-:-:S09]  /*1940*/  IMAD R13, R22, UR4, R13 ;  /* 0x00000004160d7c24 */ /* 0x000fd2000f8e020d */
[----:B------:R-:W-:Y:S02]  /*1950*/  @P1 IMAD R12, R25, UR4, R14 ;  /* 0x00000004190c1c24 */ /* 0x000fe4000f8e020e */
[----:B------:R-:W-:-:S03]  /*1960*/  IMAD.MOV.U32 R14, RZ, RZ, R15 ;  /* 0x000000ffff0e7224 */ /* 0x000fc600078e000f */
[----:B------:R-:W-:Y:S01]  /*1970*/  PRMT R24, R12, 0x9910, RZ ;  /* 0x000099100c187816 */ /* 0x000fe200000000ff */
[----:B------:R-:W-:Y:S02]  /*1980*/  IMAD R15, R22, UR4, R14 ;  /* 0x00000004160f7c24 */ /* 0x000fe4000f8e020e */
[----:B------:R-:W-:Y:S02]  /*1990*/  IMAD.U32 R22, R12, 0x10000, RZ ;  /* 0x000100000c167824 */ /* 0x000fe400078e00ff */
[----:B------:R-:W-:-:S05]  /*19a0*/  IMAD.MOV.U32 R14, RZ, RZ, R24 ;  /* 0x000000ffff0e7224 */ /* 0x000fca00078e0018 */
[----:B------:R-:W-:-:S13]  /*19b0*/  ISETP.GE.AND P1, PT, R14, R15, PT ;  /* 0x0000000f0e00720c */ /* 0x000fda0003f26270 */
[----:B------:R-:W-:Y:S01]  /*19c0*/  @P1 IMAD.U32 R22, R13, 0x10000, RZ ;  /* 0x000100000d161824 */ /* 0x000fe200078e00ff */
[----:B0-----:R-:W-:Y:S01]  /*19d0*/  PRMT R24, R8, 0x9910, RZ ;  /* 0x0000991008187816 */ /* 0x001fe200000000ff */
[----:B------:R0:W1:Y:S04]  /*19e0*/  LDS.128 R12, [R21] ;  /* 0x00000000150c7984 */ /* 0x0000680000000c00 */
[----:B------:R-:W-:Y:S01]  /*19f0*/  IMAD R25, R27, UR4, R24 ;  /* 0x000000041b197c24 */ /* 0x000fe2000f8e0218 */
[----:B------:R-:W-:Y:S02]  /*1a00*/  SHF.R.S32.HI R24, RZ, 0x10, R22 ;  /* 0x00000010ff187819 */ /* 0x000fe40000011416 */
[----:B0-----:R-:W-:Y:S02]  /*1a10*/  IADD3 R21, PT, PT, R21, 0x20, RZ ;  /* 0x0000002015157810 */ /* 0x001fe40007ffe0ff */
[----:B------:R-:W-:Y:S01]  /*1a20*/  ISETP.GE.AND P1, PT, R24, R25, PT ;  /* 0x000000191800720c */ /* 0x000fe20003f26270 */
[----:B------:R-:W-:Y:S01]  /*1a30*/  IMAD.IADD R24, R11, 0x1, -R7 ;  /* 0x000000010b187824 */ /* 0x000fe200078e0a07 */
[----:B------:R-:W-:Y:S01]  /*1a40*/  PRMT R25, R9, 0x9910, RZ ;  /* 0x0000991009197816 */ /* 0x000fe200000000ff */
[----:B------:R-:W-:-:S02]  /*1a50*/  IMAD R11, R27, UR4, R8 ;  /* 0x000000041b0b7c24 */ /* 0x000fc4000f8e0208 */
[----:B------:R-:W0:Y:S01]  /*1a60*/  LDS.U16 R8, [R20+0x2] ;  /* 0x0000020014087984 */ /* 0x000e220000000400 */
[----:B------:R-:W-:Y:S01]  /*1a70*/  IABS R26, R24 ;  /* 0x00000018001a7213 */ /* 0x000fe20000000000 */
[----:B------:R-:W-:-:S04]  /*1a80*/  IMAD.MOV.U32 R24, RZ, RZ, R25 ;  /* 0x000000ffff187224 */ /* 0x000fc800078e0019 */
[----:B------:R-:W-:Y:S02]  /*1a90*/  IMAD.MOV.U32 R25, RZ, RZ, R26 ;  /* 0x000000ffff197224 */ /* 0x000fe400078e001a */
[----:B------:R-:W-:Y:S02]  /*1aa0*/  @P1 IMAD.U32 R22, R11, 0x10000, RZ ;  /* 0x000100000b161824 */ /* 0x000fe400078e00ff */
[----:B------:R-:W-:-:S03]  /*1ab0*/  IMAD R24, R25, UR4, R24 ;  /* 0x0000000419187c24 */ /* 0x000fc6000f8e0218 */
[----:B------:R-:W-:-:S04]  /*1ac0*/  SHF.R.S32.HI R11, RZ, 0x10, R22 ;  /* 0x00000010ff0b7819 */ /* 0x000fc80000011416 */
[----:B------:R-:W-:Y:S01]  /*1ad0*/  ISETP.GE.AND P1, PT, R11, R24, PT ;  /* 0x000000180b00720c */ /* 0x000fe20003f26270 */
[----:B------:R-:W-:Y:S01]  /*1ae0*/  IMAD R11, R25, UR4, R9 ;  /* 0x00000004190b7c24 */ /* 0x000fe2000f8e0209 */
[----:B------:R-:W-:Y:S01]  /*1af0*/  PRMT R24, R10, 0x9910, RZ ;  /* 0x000099100a187816 */ /* 0x000fe200000000ff */
[----:B------:R-:W2:Y:S01]  /*1b00*/  LDS.U16 R9, [R20+0x4] ;  /* 0x0000040014097984 */ /* 0x000ea20000000400 */
[--C-:B-1----:R-:W-:Y:S02]  /*1b10*/  IMAD.IADD R12, R12, 0x1, -R7.reuse ;  /* 0x000000010c0c7824 */ /* 0x102fe400078e0a07 */
[--C-:B------:R-:W-:Y:S02]  /*1b20*/  IMAD.IADD R13, R13, 0x1, -R7.reuse ;  /* 0x000000010d0d7824 */ /* 0x100fe400078e0a07 */
[----:B------:R-:W-:Y:S01]  /*1b30*/  IMAD.IADD R14, R14, 0x1, -R7 ;  /* 0x000000010e0e7824 */ /* 0x000fe200078e0a07 */
[----:B------:R-:W-:Y:S01]  /*1b40*/  IABS R25, R12 ;  /* 0x0000000c00197213 */ /* 0x000fe20000000000 */
[----:B------:R-:W-:-:S03]  /*1b50*/  IMAD.MOV.U32 R12, RZ, RZ, R24 ;  /* 0x000000ffff0c7224 */ /* 0x000fc600078e0018 */
[----:B------:R-:W-:Y:S01]  /*1b60*/  @P1 SHF.L.U32 R22, R11, 0x10, RZ ;  /* 0x000000100b161819 */ /* 0x000fe200000006ff */
[----:B------:R-:W-:Y:S01]  /*1b70*/  IMAD.IADD R15, R15, 0x1, -R7 ;  /* 0x000000010f0f7824 */ /* 0x000fe200078e0a07 */
[----:B------:R-:W-:Y:S01]  /*1b80*/  IABS R13, R13 ;  /* 0x0000000d000d7213 */ /* 0x000fe20000000000 */
[C---:B------:R-:W-:Y:S01]  /*1b90*/  IMAD R12, R25.reuse, UR4, R12 ;  /* 0x00000004190c7c24 */ /* 0x040fe2000f8e020c */
[----:B------:R-:W-:Y:S01]  /*1ba0*/  SHF.R.S32.HI R11, RZ, 0x10, R22 ;  /* 0x00000010ff0b7819 */ /* 0x000fe20000011416 */
[----:B------:R-:W-:-:S03]  /*1bb0*/  IMAD R10, R25, UR4, R10 ;  /* 0x00000004190a7c24 */ /* 0x000fc6000f8e020a */
[----:B------:R-:W-:Y:S02]  /*1bc0*/  ISETP.GE.AND P1, PT, R11, R12, PT ;  /* 0x0000000c0b00720c */ /* 0x000fe40003f26270 */
[----:B0-----:R-:W-:Y:S01]  /*1bd0*/  PRMT R11, R8, 0x9910, RZ ;  /* 0x00009910080b7816 */ /* 0x001fe200000000ff */
[----:B------:R-:W-:-:S04]  /*1be0*/  IMAD R8, R13, UR4, R8 ;  /* 0x000000040d087c24 */ /* 0x000fc8000f8e0208 */
[----:B------:R-:W-:-:S06]  /*1bf0*/  IMAD R12, R13, UR4, R11 ;  /* 0x000000040d0c7c24 */ /* 0x000fcc000f8e020b */
[----:B------:R-:W-:Y:S02]  /*1c00*/  @P1 IMAD.U32 R22, R10, 0x10000, RZ ;  /* 0x000100000a161824 */ /* 0x000fe400078e00ff */
[----:B------:R0:W1:Y:S03]  /*1c10*/  LDS.S16 R10, [R20+0x6] ;  /* 0x00000600140a7984 */ /* 0x0000660000000600 */
[----:B------:R-:W-:-:S04]  /*1c20*/  SHF.R.S32.HI R11, RZ, 0x10, R22 ;  /* 0x00000010ff0b7819 */ /* 0x000fc80000011416 */
[----:B------:R-:W-:Y:S01]  /*1c30*/  ISETP.GE.AND P1, PT, R11, R12, PT ;  /* 0x0000000c0b00720c */ /* 0x000fe20003f26270 */
[----:B0-----:R-:W-:Y:S01]  /*1c40*/  VIADD R20, R20, 0x10 ;  /* 0x0000001014147836 */ /* 0x001fe20000000000 */
[----:B--2---:R-:W-:Y:S02]  /*1c50*/  PRMT R11, R9, 0x9910, RZ ;  /* 0x00009910090b7816 */ /* 0x004fe400000000ff */
        /* <DEDUP_REMOVED lines=9> */
[----:B-1----:R-:W-:-:S03]  /*1cf0*/  IMAD R9, R11, UR4, R10 ;  /* 0x000000040b097c24 */ /* 0x002fc6000f8e020a */
[----:B------:R-:W-:-:S04]  /*1d00*/  SHF.R.S32.HI R12, RZ, 0x10, R22 ;  /* 0x00000010ff0c7819 */ /* 0x000fc80000011416 */
[----:B------:R-:W-:-:S05]  /*1d10*/  VIMNMX R12, PT, PT, R12, R9, PT ;  /* 0x000000090c0c7248 */ /* 0x000fca0003fe0100 */
[----:B------:R-:W-:Y:S05]  /*1d20*/  @P1 BRA `(.L_x_108) ;  /* 0xfffffff800b41947 */ /* 0x000fea000383ffff */
.L_x_107:
[----:B------:R-:W-:Y:S05]  /*1d30*/  @!P0 BRA `(.L_x_109) ;  /* 0x0000000400588947 */ /* 0x000fea0003800000 */
[----:B------:R-:W-:Y:S02]  /*1d40*/  ISETP.GE.U32.AND P1, PT, R18, 0x4, PT ;  /* 0x000000041200780c */ /* 0x000fe40003f26070 */
[----:B------:R-:W-:-:S04]  /*1d50*/  LOP3.LUT R22, R5, 0x3, RZ, 0xc0, !PT ;  /* 0x0000000305167812 */ /* 0x000fc800078ec0ff */
[----:B------:R-:W-:-:S07]  /*1d60*/  ISETP.NE.AND P0, PT, R22, RZ, PT ;  /* 0x000000ff1600720c */ /* 0x000fce0003f05270 */
[----:B------:R-:W-:Y:S06]  /*1d70*/  @!P1 BRA `(.L_x_110) ;  /* 0x0000000000a89947 */ /* 0x000fec0003800000 */
[C---:B------:R-:W-:Y:S01]  /*1d80*/  IMAD R20, R17.reuse, 0x4, R6 ;  /* 0x0000000411147824 */ /* 0x040fe200078e0206 */
[----:B------:R-:W0:Y:S01]  /*1d90*/  LDCU UR4, c[0x0][0x3c0] ;  /* 0x00007800ff0477ac */ /* 0x000e220008000800 */
[C---:B------:R-:W-:Y:S01]  /*1da0*/  IMAD R14, R17.reuse, 0x2, R16 ;  /* 0x00000002110e7824 */ /* 0x040fe200078e0210 */
[----:B------:R-:W-:Y:S01]  /*1db0*/  PRMT R24, R12, 0x9910, RZ ;  /* 0x000099100c187816 */ /* 0x000fe200000000ff */
[----:B------:R-:W-:Y:S01]  /*1dc0*/  VIADD R17, R17, 0x4 ;  /* 0x0000000411117836 */ /* 0x000fe20000000000 */
[----:B------:R-:W1:Y:S04]  /*1dd0*/  LDS.64 R8, [R20] ;  /* 0x0000000014087984 */ /* 0x000e680000000a00 */
[----:B------:R-:W2:Y:S04]  /*1de0*/  LDS.U16 R15, [R14] ;  /* 0x000000000e0f7984 */ /* 0x000ea80000000400 */
        /* <DEDUP_REMOVED lines=20> */
[----:B------:R-:W-:-:S03]  /*1f30*/  IMAD.U32 R12, R12, 0x10000, RZ ;  /* 0x000100000c0c7824 */ /* 0x000fc600078e00ff */
[----:B------:R-:W-:Y:S02]  /*1f40*/  MOV R9, R15 ;  /* 0x0000000f00097202 */ /* 0x000fe40000000f00 */
[----:B------:R-:W-:Y:S02]  /*1f50*/  IABS R15, R10 ;  /* 0x0000000a000f7213 */ /* 0x000fe40000000000 */
[----:B------:R-:W-:Y:S02]  /*1f60*/  ISETP.GE.AND P1, PT, R9, R18, PT ;  /* 0x000000120900720c */ /* 0x000fe40003f26270 */
[----:B-1----:R-:W-:Y:S01]  /*1f70*/  PRMT R9, R8, 0x9910, RZ ;  /* 0x0000991008097816 */ /* 0x002fe200000000ff */
[----:B------:R-:W-:-:S04]  /*1f80*/  IMAD R8, R15, UR4, R8 ;  /* 0x000000040f087c24 */ /* 0x000fc8000f8e0208 */
[----:B------:R-:W-:-:S06]  /*1f90*/  IMAD R10, R15, UR4, R9 ;  /* 0x000000040f0a7c24 */ /* 0x000fcc000f8e0209 */
[----:B------:R-:W-:-:S05]  /*1fa0*/  @P1 IMAD.U32 R12, R13, 0x10000, RZ ;  /* 0x000100000d0c1824 */ /* 0x000fca00078e00ff */
[----:B------:R-:W-:-:S04]  /*1fb0*/  SHF.R.S32.HI R9, RZ, 0x10, R12 ;  /* 0x00000010ff097819 */ /* 0x000fc8000001140c */
[----:B------:R-:W-:Y:S02]  /*1fc0*/  ISETP.GE.AND P1, PT, R9, R10, PT ;  /* 0x0000000a0900720c */ /* 0x000fe40003f26270 */
[----:B------:R-:W-:-:S05]  /*1fd0*/  IABS R9, R11 ;  /* 0x0000000b00097213 */ /* 0x000fca0000000000 */
[----:B0-----:R-:W-:-:S06]  /*1fe0*/  IMAD R9, R9, UR4, R14 ;  /* 0x0000000409097c24 */ /* 0x001fcc000f8e020e */
[----:B------:R-:W-:-:S05]  /*1ff0*/  @P1 IMAD.U32 R12, R8, 0x10000, RZ ;  /* 0x00010000080c1824 */ /* 0x000fca00078e00ff */
[----:B------:R-:W-:-:S04]  /*2000*/  SHF.R.S32.HI R12, RZ, 0x10, R12 ;  /* 0x00000010ff0c7819 */ /* 0x000fc8000001140c */
[----:B------:R-:W-:-:S07]  /*2010*/  VIMNMX R12, PT, PT, R12, R9, PT ;  /* 0x000000090c0c7248 */ /* 0x000fce0003fe0100 */
.L_x_110:
[----:B------:R-:W-:Y:S05]  /*2020*/  @!P0 BRA `(.L_x_109) ;  /* 0x00000000009c8947 */ /* 0x000fea0003800000 */
[----:B------:R-:W-:Y:S02]  /*2030*/  ISETP.NE.AND P0, PT, R22, 0x1, PT ;  /* 0x000000011600780c */ /* 0x000fe40003f05270 */
[----:B------:R-:W-:-:S04]  /*2040*/  LOP3.LUT R8, R5, 0x1, RZ, 0xc0, !PT ;  /* 0x0000000105087812 */ /* 0x000fc800078ec0ff */
[----:B------:R-:W-:-:S07]  /*2050*/  ISETP.NE.U32.AND P1, PT, R8, 0x1, PT ;  /* 0x000000010800780c */ /* 0x000fce0003f25070 */
[----:B------:R-:W-:Y:S06]  /*2060*/  @!P0 BRA `(.L_x_111) ;  /* 0x00000000005c8947 */ /* 0x000fec0003800000 */
[C---:B------:R-:W-:Y:S01]  /*2070*/  IMAD R9, R17.reuse, 0x4, R6 ;  /* 0x0000000411097824 */ /* 0x040fe200078e0206 */
[C---:B------:R-:W-:Y:S01]  /*2080*/  LEA R11, R17.reuse, R16, 0x1 ;  /* 0x00000010110b7211 */ /* 0x040fe200078e08ff */
[----:B------:R-:W0:Y:S01]  /*2090*/  LDCU UR4, c[0x0][0x3c0] ;  /* 0x00007800ff0477ac */ /* 0x000e220008000800 */
[----:B------:R-:W-:Y:S01]  /*20a0*/  PRMT R18, R12, 0x9910, RZ ;  /* 0x000099100c127816 */ /* 0x000fe200000000ff */
[----:B------:R-:W-:Y:S02]  /*20b0*/  VIADD R17, R17, 0x2 ;  /* 0x0000000211117836 */ /* 0x000fe40000000000 */
[----:B------:R-:W1:Y:S04]  /*20c0*/  LDS.64 R8, [R9] ;  /* 0x0000000009087984 */ /* 0x000e680000000a00 */
[----:B------:R-:W2:Y:S04]  /*20d0*/  LDS.U16 R13, [R11] ;  /* 0x000000000b0d7984 */ /* 0x000ea80000000400 */
[----:B------:R-:W0:Y:S01]  /*20e0*/  LDS.S16 R10, [R11+0x2] ;  /* 0x000002000b0a7984 */ /* 0x000e220000000600 */
[----:B-1---5:R-:W-:-:S02]  /*20f0*/  IMAD.IADD R8, R8, 0x1, -R7 ;  /* 0x0000000108087824 */ /* 0x022fc400078e0a07 */
[----:B------:R-:W-:Y:S01]  /*2100*/  IMAD.IADD R9, R9, 0x1, -R7 ;  /* 0x0000000109097824 */ /* 0x000fe200078e0a07 */
[----:B--2---:R-:W-:Y:S02]  /*2110*/  PRMT R14, R13, 0x9910, RZ ;  /* 0x000099100d0e7816 */ /* 0x004fe400000000ff */
[----:B------:R-:W-:Y:S02]  /*2120*/  IABS R15, R8 ;  /* 0x00000008000f7213 */ /* 0x000fe40000000000 */
[----:B------:R-:W-:Y:S01]  /*2130*/  IABS R9, R9 ;  /* 0x0000000900097213 */ /* 0x000fe20000000000 */
[----:B------:R-:W-:Y:S02]  /*2140*/  IMAD.MOV.U32 R8, RZ, RZ, R14 ;  /* 0x000000ffff087224 */ /* 0x000fe400078e000e */
[----:B------:R-:W-:Y:S02]  /*2150*/  IMAD.MOV.U32 R14, RZ, RZ, R15 ;  /* 0x000000ffff0e7224 */ /* 0x000fe400078e000f */
[----:B0-----:R-:W-:-:S02]  /*2160*/  IMAD R10, R9, UR4, R10 ;  /* 0x00000004090a7c24 */ /* 0x001fc4000f8e020a */
[----:B------:R-:W-:Y:S02]  /*2170*/  IMAD R15, R14, UR4, R8 ;  /* 0x000000040e0f7c24 */ /* 0x000fe4000f8e0208 */
[----:B------:R-:W-:-:S05]  /*2180*/  IMAD.MOV.U32 R8, RZ, RZ, R18 ;  /* 0x000000ffff087224 */ /* 0x000fca00078e0012 */
[----:B------:R-:W-:-:S13]  /*2190*/  ISETP.GE.AND P0, PT, R8, R15, PT ;  /* 0x0000000f0800720c */ /* 0x000fda0003f06270 */
[----:B------:R-:W-:-:S05]  /*21a0*/  @P0 IMAD R12, R14, UR4, R13 ;  /* 0x000000040e0c0c24 */ /* 0x000fca000f8e020d */
[----:B------:R-:W-:-:S05]  /*21b0*/  PRMT R12, R12, 0x9910, RZ ;  /* 0x000099100c0c7816 */ /* 0x000fca00000000ff */
[----:B------:R-:W-:-:S05]  /*21c0*/  IMAD.MOV.U32 R9, RZ, RZ, R12 ;  /* 0x000000ffff097224 */ /* 0x000fca00078e000c */
[----:B------:R-:W-:-:S07]  /*21d0*/  VIMNMX R12, PT, PT, R9, R10, PT ;  /* 0x0000000a090c7248 */ /* 0x000fce0003fe0100 */
.L_x_111:
[----:B------:R-:W-:Y:S05]  /*21e0*/  @P1 BRA `(.L_x_109) ;  /* 0x00000000002c1947 */ /* 0x000fea0003800000 */
[C---:B------:R-:W-:Y:S01]  /*21f0*/  LEA R6, R17.reuse, R6, 0x2 ;  /* 0x0000000611067211 */ /* 0x040fe200078e10ff */
[----:B------:R-:W-:Y:S01]  /*2200*/  IMAD R16, R17, 0x2, R16 ;  /* 0x0000000211107824 */ /* 0x000fe200078e0210 */
[----:B------:R-:W0:Y:S01]  /*2210*/  LDCU UR4, c[0x0][0x3c0] ;  /* 0x00007800ff0477ac */ /* 0x000e220008000800 */
[----:B------:R-:W-:-:S03]  /*2220*/  PRMT R8, R12, 0x9910, RZ ;  /* 0x000099100c087816 */ /* 0x000fc600000000ff */
[----:B------:R-:W1:Y:S04]  /*2230*/  LDS R6, [R6] ;  /* 0x0000000006067984 */ /* 0x000e680000000800 */
[----:B------:R-:W0:Y:S01]  /*2240*/  LDS.S16 R16, [R16] ;  /* 0x0000000010107984 */ /* 0x000e220000000600 */
[----:B-1---5:R-:W-:-:S05]  /*2250*/  IMAD.IADD R7, R6, 0x1, -R7 ;  /* 0x0000000106077824 */ /* 0x022fca00078e0a07 */
[----:B------:R-:W-:-:S05]  /*2260*/  IABS R7, R7 ;  /* 0x0000000700077213 */ /* 0x000fca0000000000 */
[----:B0-----:R-:W-:Y:S02]  /*2270*/  IMAD R12, R7, UR4, R16 ;  /* 0x00000004070c7c24 */ /* 0x001fe4000f8e0210 */
[----:B------:R-:W-:-:S05]  /*2280*/  IMAD.MOV.U32 R7, RZ, RZ, R8 ;  /* 0x000000ffff077224 */ /* 0x000fca00078e0008 */
[----:B------:R-:W-:-:S07]  /*2290*/  VIMNMX R12, PT, PT, R7, R12, PT ;  /* 0x0000000c070c7248 */ /* 0x000fce0003fe0100 */
.L_x_109:
        /* <DEDUP_REMOVED lines=9> */
[----:B------:R-:W-:Y:S01]  /*2330*/  @P0 ATOMS.ADD RZ, [R0], R9 ;  /* 0x0000000900ff038c */ /* 0x000fe20000000000 */
[----:B------:R-:W-:Y:S01]  /*2340*/  BAR.SYNC.DEFER_BLOCKING 0x0 ;  /* 0x0000000000007b1d */ /* 0x000fe20000010000 */
[----:B-1----:R-:W-:-:S05]  /*2350*/  VIADD R10, R8, 0xffffffe ;  /* 0x0ffffffe080a7836 */ /* 0x002fca0000000000 */
[----:B-----5:R-:W0:Y:S02]  /*2360*/  F2I.FTZ.U32.TRUNC.NTZ R7, R10 ;  /* 0x0000000a00077305 */ /* 0x020e24000021f000 */
[----:B0-----:R-:W-:Y:S01]  /*2370*/  IMAD.MOV R6, RZ, RZ, -R7 ;  /* 0x000000ffff067224 */ /* 0x001fe200078e0a07 */
[----:B------:R-:W0:Y:S03]  /*2380*/  LDS R4, [R0] ;  /* 0x0000000000047984 */ /* 0x000e260000000800 */
[----:B------:R-:W-:Y:S02]  /*2390*/  IMAD R13, R6, R11, RZ ;  /* 0x0000000b060d7224 */ /* 0x000fe400078e02ff */
[----:B------:R-:W-:-:S04]  /*23a0*/  IMAD.MOV.U32 R6, RZ, RZ, RZ ;  /* 0x000000ffff067224 */ /* 0x000fc800078e00ff */
[----:B------:R-:W-:Y:S01]  /*23b0*/  IMAD.HI.U32 R6, R7, R13, R6 ;  /* 0x0000000d07067227 */ /* 0x000fe200078e0006 */
[----:B0-----:R-:W-:Y:S02]  /*23c0*/  IABS R14, R4 ;  /* 0x00000004000e7213 */ /* 0x001fe40000000000 */
[----:B------:R-:W-:Y:S02]  /*23d0*/  LOP3.LUT R4, R4, R5, RZ, 0x3c, !PT ;  /* 0x0000000504047212 */ /* 0x000fe400078e3cff */
[----:B------:R-:W-:Y:S02]  /*23e0*/  MOV R7, R14 ;  /* 0x0000000e00077202 */ /* 0x000fe40000000f00 */
[----:B------:R-:W-:-:S03]  /*23f0*/  ISETP.GE.AND P1, PT, R4, RZ, PT ;  /* 0x000000ff0400720c */ /* 0x000fc60003f26270 */
[----:B------:R-:W-:-:S04]  /*2400*/  IMAD.HI.U32 R6, R6, R7, RZ ;  /* 0x0000000706067227 */ /* 0x000fc800078e00ff */
[----:B------:R-:W-:-:S04]  /*2410*/  IMAD.MOV R0, RZ, RZ, -R6 ;  /* 0x000000ffff007224 */ /* 0x000fc800078e0a06 */
[----:B------:R-:W-:-:S05]  /*2420*/  IMAD R0, R11, R0, R7 ;  /* 0x000000000b007224 */ /* 0x000fca00078e0207 */
[----:B------:R-:W-:-:S13]  /*2430*/  ISETP.GT.U32.AND P2, PT, R11, R0, PT ;  /* 0x000000000b00720c */ /* 0x000fda0003f44070 */
[----:B------:R-:W-:Y:S02]  /*2440*/  @!P2 IMAD.IADD R0, R0, 0x1, -R11 ;  /* 0x000000010000a824 */ /* 0x000fe400078e0a0b */
[----:B------:R-:W-:Y:S01]  /*2450*/  @!P2 VIADD R6, R6, 0x1 ;  /* 0x000000010606a836 */ /* 0x000fe20000000000 */
[----:B------:R-:W-:Y:S02]  /*2460*/  ISETP.NE.AND P2, PT, R5, RZ, PT ;  /* 0x000000ff0500720c */ /* 0x000fe40003f45270 */
[----:B------:R-:W-:-:S13]  /*2470*/  ISETP.GE.U32.AND P0, PT, R0, R11, PT ;  /* 0x0000000b0000720c */ /* 0x000fda0003f06070 */
[----:B------:R-:W-:Y:S01]  /*2480*/  @P0 VIADD R6, R6, 0x1 ;  /* 0x0000000106060836 */ /* 0x000fe20000000000 */
[----:B------:R-:W-:-:S03]  /*2490*/  LEA R2, P0, R19, R2, 0x1 ;  /* 0x0000000213027211 */ /* 0x000fc600078008ff */
[----:B------:R-:W-:Y:S01]  /*24a0*/  @!P1 IMAD.MOV R6, RZ, RZ, -R6 ;  /* 0x000000ffff069224 */ /* 0x000fe200078e0a06 */
[----:B------:R-:W-:Y:S02]  /*24b0*/  @!P2 LOP3.LUT R6, RZ, R5, RZ, 0x33, !PT ;  /* 0x00000005ff06a212 */ /* 0x000fe400078e33ff */
[----:B------:R-:W-:-:S03]  /*24c0*/  LEA.HI.X R3, R19, R3, RZ, 0x1, P0 ;  /* 0x0000000313037211 */ /* 0x000fc600000f0cff */
[----:B------:R-:W-:-:S05]  /*24d0*/  IMAD.IADD R5, R12, 0x1, -R6 ;  /* 0x000000010c057824 */ /* 0x000fca00078e0a06 */
[----:B------:R-:W-:Y:S01]  /*24e0*/  STG.E.U16 desc[UR8][R2.64], R5 ;  /* 0x0000000502007986 */ /* 0x000fe2000c101508 */
[----:B------:R-:W-:Y:S05]  /*24f0*/  EXIT ;  /* 0x000000000000794d */ /* 0x000fea0003800000 */
.L_x_101:
[----:B------:R-:W-:-:S05]  /*2500*/  IMAD.MOV.U32 R23, RZ, RZ, -0x2 ;  /* 0xfffffffeff177424 */ /* 0x000fca00078e00ff */
[----:B------:R-:W-:-:S04]  /*2510*/  VIADDMNMX.U32 R4, R4, R23, 0x2, PT ;  /* 0x0000000204047446 */ /* 0x000fc80003800017 */
[----:B------:R-:W-:-:S04]  /*2520*/  SHF.L.U32 R4, R4, 0x2, RZ ;  /* 0x0000000204047819 */ /* 0x000fc800000006ff */
[----:B------:R-:W0:Y:S02]  /*2530*/  LDC R22, c[0x2][R4+0xc] ;  /* 0x0080030004167b82 */ /* 0x000e240000000800 */
[----:B0-----:R-:W-:-:S04]  /*2540*/  SHF.R.S32.HI R23, RZ, 0x1f, R22 ;  /* 0x0000001fff177819 */ /* 0x001fc80000011416 */
.L_x_142:
[----:B------:R-:W-:Y:S05]  /*2550*/  BRX R22 -0x2560                                                 (*"BRANCH_TARGETS .L_x_143,.L_x_144,.L_x_141"*) ;  /* 0xffffffd816a87949 */ /* 0x000fea000383ffff */
.L_x_144:
        /* <DEDUP_REMOVED lines=23> */
[----:B------:R-:W-:-:S05]  /*26d0*/  LEA R16, R20, R11, 0x18 ;  /* 0x0000000b14107211 */ /* 0x000fca00078ec0ff */
[----:B------:R-:W-:Y:S01]  /*26e0*/  IMAD R15, R7, 0x2, R16 ;  /* 0x00000002070f7824 */ /* 0x000fe200078e0210 */
[----:B0-----:R-:W-:Y:S01]  /*26f0*/  ISETP.EQ.U32.AND P0, PT, R4, UR4, PT ;  /* 0x0000000404007c0c */ /* 0x001fe2000bf02070 */
[----:B------:R-:W-:Y:S01]  /*2700*/  IMAD.IADD R18, R18, 0x1, R5 ;  /* 0x0000000112127824 */ /* 0x000fe200078e0205 */
[----:B--2---:R-:W-:-:S05]  /*2710*/  IADD3 R6, PT, PT, R14, R9, R12 ;  /* 0x000000090e067210 */ /* 0x004fca0007ffe00c */
[----:B---3--:R-:W-:-:S05]  /*2720*/  IMAD.IADD R22, R6, 0x1, R17 ;  /* 0x0000000106167824 */ /* 0x008fca00078e0211 */
[----:B------:R-:W-:-:S04]  /*2730*/  VIMNMX R6, PT, PT, R22, 0x7530, PT ;  /* 0x0000753016067848 */ /* 0x000fc80003fe0100 */
[----:B------:R-:W-:Y:S01]  /*2740*/  PRMT R6, R6, 0x9910, RZ ;  /* 0x0000991006067816 */ /* 0x000fe200000000ff */
[----:B------:R-:W-:-:S03]  /*2750*/  VIADD R9, R21, 0x220 ;  /* 0x0000022015097836 */ /* 0x000fc60000000000 */
[----:B------:R-:W-:Y:S02]  /*2760*/  CREDUX.MIN.S32 UR5, R6 ;  /* 0x00000000060572cc */ /* 0x000fe40000008200 */
[----:B------:R-:W-:Y:S01]  /*2770*/  LEA R6, R20, R9, 0x18 ;  /* 0x0000000914067211 */ /* 0x000fe200078ec0ff */
[----:B------:R-:W-:-:S04]  /*2780*/  VIADD R21, R21, 0x10 ;  /* 0x0000001015157836 */ /* 0x000fc80000000000 */
[----:B------:R-:W-:Y:S01]  /*2790*/  IMAD R13, R7, 0x4, R6 ;  /* 0x00000004070d7824 */ /* 0x000fe200078e0206 */
[----:B------:R-:W-:-:S05]  /*27a0*/  LEA R20, R20, R21, 0x18 ;  /* 0x0000001514147211 */ /* 0x000fca00078ec0ff */
[----:B------:R-:W-:Y:S01]  /*27b0*/  MOV R11, UR5 ;  /* 0x00000005000b7c02 */ /* 0x000fe20008000f00 */
        /* <DEDUP_REMOVED lines=12> */
[----:B------:R2:W5:Y:S01]  /*2880*/  LDG.E.S16 R17, desc[UR8][R8.64] ;  /* 0x0000000808117981 */ /* 0x000562000c1e1700 */
[----:B0-----:R-:W-:-:S05]  /*2890*/  VIADD R10, R5, 0xffffffff ;  /* 0xffffffff050a7836 */ /* 0x001fca0000000000 */
[----:B------:R-:W-:Y:S02]  /*28a0*/  ISETP.GE.U32.AND P1, PT, R10, 0x7, PT ;  /* 0x000000070a00780c */ /* 0x000fe40003f26070 */
[----:B------:R-:W-:Y:S01]  /*28b0*/  LOP3.LUT R18, R5, 0x7, RZ, 0xc0, !PT ;  /* 0x0000000705127812 */ /* 0x000fe200078ec0ff */
[----:B------:R-:W-:-:S03]  /*28c0*/  IMAD.MOV.U32 R21, RZ, RZ, RZ ;  /* 0x000000ffff157224 */ /* 0x000fc600078e00ff */
[----:B------:R-:W-:Y:S01]  /*28d0*/  ISETP.NE.AND P0, PT, R18, RZ, PT ;  /* 0x000000ff1200720c */ /* 0x000fe20003f05270 */
[----:B-1----:R-:W-:-:S06]  /*28e0*/  VIADD R12, R12, UR4 ;  /* 0x000000040c0c7c36 */ /* 0x002fcc0008000000 */
[----:B--2---:R-:W-:Y:S06]  /*28f0*/  @!P1 BRA `(.L_x_112) ;  /* 0x0000000400649947 */ /* 0x004fec0003800000 */
[----:B------:R-:W-:Y:S01]  /*2900*/  LOP3.LUT R21, R5, 0xfffffff8, RZ, 0xc0, !PT ;  /* 0xfffffff805157812 */ /* 0x000fe200078ec0ff */
[----:B------:R-:W-:Y:S01]  /*2910*/  VIADD R20, R16, 0x18e ;  /* 0x0000018e10147836 */ /* 0x000fe20000000000 */
[----:B------:R-:W0:Y:S01]  /*2920*/  LDCU UR4, c[0x0][0x3c0] ;  /* 0x00007800ff0477ac */ /* 0x000e220008000800 */
[----:B------:R-:W-:Y:S02]  /*2930*/  VIADD R22, R6, 0x10 ;  /* 0x0000001006167836 */ /* 0x000fe40000000000 */
[----:B------:R-:W-:-:S07]  /*2940*/  IMAD.MOV R23, RZ, RZ, -R21 ;  /* 0x000000ffff177224 */ /* 0x000fce00078e0a15 */
.L_x_113:
[----:B------:R-:W1:Y:S01]  /*2950*/  LDS.128 R8, [R22+-0x10] ;  /* 0xfffff00016087984 */ /* 0x000e620000000c00 */
[----:B------:R-:W-:Y:S01]  /*2960*/  PRMT R26, R12, 0x9910, RZ ;  /* 0x000099100c1a7816 */ /* 0x000fe200000000ff */
[----:B------:R-:W-:Y:S02]  /*2970*/  VIADD R23, R23, 0x8 ;  /* 0x0000000817177836 */ /* 0x000fe40000000000 */
[----:B------:R-:W2:Y:S04]  /*2980*/  LDS.U16 R14, [R20+-0xe] ;  /* 0xfffff200140e7984 */ /* 0x000ea80000000400 */
[----:B------:R-:W3:Y:S01]  /*2990*/  LDS.U16 R13, [R20+-0xc] ;  /* 0xfffff400140d7984 */ /* 0x000ee20000000400 */
[----:B-1---5:R-:W-:Y:S01]  /*29a0*/  IADD3 R8, PT, PT, -R17, R8, RZ ;  /* 0x0000000811087210 */ /* 0x022fe20007ffe1ff */
[----:B------:R-:W-:-:S02]  /*29b0*/  IMAD.IADD R9, R9, 0x1, -R17 ;  /* 0x0000000109097824 */ /* 0x000fc400078e0a11 */
[----:B------:R-:W-:Y:S01]  /*29c0*/  IMAD.IADD R11, R11, 0x1, -R17 ;  /* 0x000000010b0b7824 */ /* 0x000fe200078e0a11 */
[----:B--2---:R-:W-:Y:S02]  /*29d0*/  PRMT R24, R14, 0x9910, RZ ;  /* 0x000099100e187816 */ /* 0x004fe400000000ff */
[----:B------:R-:W-:Y:S02]  /*29e0*/  IABS R15, R8 ;  /* 0x00000008000f7213 */ /* 0x000fe40000000000 */
[----:B------:R-:W1:Y:S03]  /*29f0*/  LDS.U16 R8, [R20+-0xa] ;  /* 0xfffff60014087984 */ /* 0x000e660000000400 */
[----:B0-----:R-:W-:Y:S02]  /*2a00*/  IMAD R25, R15, UR4, R24 ;  /* 0x000000040f197c24 */ /* 0x001fe4000f8e0218 */
[----:B------:R-:W-:Y:S01]  /*2a10*/  IMAD.MOV.U32 R24, RZ, RZ, R26 ;  /* 0x000000ffff187224 */ /* 0x000fe200078e001a */
[----:B------:R-:W-:-:S04]  /*2a20*/  IABS R26, R11 ;  /* 0x0000000b001a7213 */ /* 0x000fc80000000000 */
[----:B------:R-:W-:Y:S02]  /*2a30*/  ISETP.GE.AND P1, PT, R24, R25, PT ;  /* 0x000000191800720c */ /* 0x000fe40003f26270 */
[----:B---3--:R-:W-:Y:S02]  /*2a40*/  PRMT R24, R13, 0x9910, RZ ;  /* 0x000099100d187816 */ /* 0x008fe400000000ff */
[----:B------:R-:W-:-:S03]  /*2a50*/  IABS R25, R9 ;  /* 0x0000000900197213 */ /* 0x000fc60000000000 */
[----:B------:R-:W-:Y:S02]  /*2a60*/  IMAD.MOV.U32 R9, RZ, RZ, R24 ;  /* 0x000000ffff097224 */ /* 0x000fe400078e0018 */
[----:B------:R-:W-:-:S04]  /*2a70*/  IMAD.MOV.U32 R24, RZ, RZ, R25 ;  /* 0x000000ffff187224 */ /* 0x000fc800078e0019 */
[----:B------:R-:W-:Y:S02]  /*2a80*/  @P1 IMAD R12, R15, UR4, R14 ;  /* 0x000000040f0c1c24 */ /* 0x000fe4000f8e020e */
[C---:B------:R-:W-:Y:S02]  /*2a90*/  IMAD R14, R24.reuse, UR4, R9 ;  /* 0x00000004180e7c24 */ /* 0x040fe4000f8e0209 */
[----:B------:R-:W-:Y:S01]  /*2aa0*/  IMAD R13, R24, UR4, R13 ;  /* 0x00000004180d7c24 */ /* 0x000fe2000f8e020d */
[----:B------:R-:W-:Y:S01]  /*2ab0*/  PRMT R15, R12, 0x9910, RZ ;  /* 0x000099100c0f7816 */ /* 0x000fe200000000ff */
[----:B------:R-:W-:Y:S04]  /*2ac0*/  LDS.U16 R24, [R20+-0x6] ;  /* 0xfffffa0014187984 */ /* 0x000fe80000000400 */
[----:B------:R-:W-:-:S05]  /*2ad0*/  IMAD.MOV.U32 R9, RZ, RZ, R15 ;  /* 0x000000ffff097224 */ /* 0x000fca00078e000f */
[----:B------:R-:W-:Y:S01]  /*2ae0*/  ISETP.GE.AND P1, PT, R9, R14, PT ;  /* 0x0000000e0900720c */ /* 0x000fe20003f26270 */
[----:B------:R-:W-:Y:S01]  /*2af0*/  IMAD.IADD R9, R10, 0x1, -R17 ;  /* 0x000000010a097824 */ /* 0x000fe200078e0a11 */
[----:B-1----:R-:W-:Y:S01]  /*2b00*/  PRMT R14, R8, 0x9910, RZ ;  /* 0x00009910080e7816 */ /* 0x002fe200000000ff */
[----:B------:R-:W0:Y:S03]  /*2b10*/  LDS.U16 R10, [R20+-0x8] ;  /* 0xfffff800140a7984 */ /* 0x000e260000000400 */
[----:B------:R-:W-:Y:S01]  /*2b20*/  IABS R25, R9 ;  /* 0x0000000900197213 */ /* 0x000fe20000000000 */
[----:B------:R-:W-:Y:S01]  /*2b30*/  IMAD.U32 R9, R12, 0x10000, RZ ;  /* 0x000100000c097824 */ /* 0x000fe200078e00ff */
[----:B------:R-:W-:-:S03]  /*2b40*/  MOV R12, R14 ;  /* 0x0000000e000c7202 */ /* 0x000fc60000000f00 */
[----:B------:R-:W-:Y:S02]  /*2b50*/  IMAD R8, R25, UR4, R8 ;  /* 0x0000000419087c24 */ /* 0x000fe4000f8e0208 */
[----:B------:R-:W-:Y:S02]  /*2b60*/  @P1 IMAD.U32 R9, R13, 0x10000, RZ ;  /* 0x000100000d091824 */ /* 0x000fe400078e00ff */
[----:B------:R-:W-:-:S03]  /*2b70*/  IMAD R13, R25, UR4, R12 ;  /* 0x00000004190d7c24 */ /* 0x000fc6000f8e020c */
[----:B------:R-:W-:-:S04]  /*2b80*/  SHF.R.S32.HI R12, RZ, 0x10, R9 ;  /* 0x00000010ff0c7819 */ /* 0x000fc80000011409 */
[----:B------:R-:W-:Y:S02]  /*2b90*/  ISETP.GE.AND P1, PT, R12, R13, PT ;  /* 0x0000000d0c00720c */ /* 0x000fe40003f26270 */
[----:B------:R1:W2:Y:S02]  /*2ba0*/  LDS.128 R12, [R22] ;  /* 0x00000000160c7984 */ /* 0x0002a40000000c00 */
[----:B-1----:R-:W-:-:S09]  /*2bb0*/  IADD3 R22, PT, PT, R22, 0x20, RZ ;  /* 0x0000002016167810 */ /* 0x002fd20007ffe0ff */
[----:B------:R-:W-:Y:S02]  /*2bc0*/  @P1 IMAD.U32 R9, R8, 0x10000, RZ ;  /* 0x0001000008091824 */ /* 0x000fe400078e00ff */
[----:B------:R-:W1:Y:S01]  /*2bd0*/  LDS.U16 R8, [R20+-0x4] ;  /* 0xfffffc0014087984 */ /* 0x000e620000000400 */
[----:B0-----:R-:W-:-:S05]  /*2be0*/  PRMT R25, R10, 0x9910, RZ ;  /* 0x000099100a197816 */ /* 0x001fca00000000ff */
[----:B------:R-:W-:Y:S02]  /*2bf0*/  IMAD.MOV.U32 R11, RZ, RZ, R25 ;  /* 0x000000ffff0b7224 */ /* 0x000fe400078e0019 */
[----:B------:R-:W-:-:S04]  /*2c00*/  IMAD.MOV.U32 R25, RZ, RZ, R26 ;  /* 0x000000ffff197224 */ /* 0x000fc800078e001a */
[----:B------:R-:W-:Y:S01]  /*2c10*/  IMAD R26, R25, UR4, R11 ;  /* 0x00000004191a7c24 */ /* 0x000fe2000f8e020b */
[----:B------:R-:W-:-:S04]  /*2c20*/  SHF.R.S32.HI R11, RZ, 0x10, R9 ;  /* 0x00000010ff0b7819 */ /* 0x000fc80000011409 */
[----:B------:R-:W-:Y:S02]  /*2c30*/  ISETP.GE.AND P1, PT, R11, R26, PT ;  /* 0x0000001a0b00720c */ /* 0x000fe40003f26270 */
[----:B------:R-:W-:Y:S01]  /*2c40*/  PRMT R26, R24, 0x9910, RZ ;  /* 0x00009910181a7816 */ /* 0x000fe200000000ff */
[--C-:B--2---:R-:W-:Y:S01]  /*2c50*/  IMAD.IADD R11, R12, 0x1, -R17.reuse ;  /* 0x000000010c0b7824 */ /* 0x104fe200078e0a11 */
[----:B------:R-:W-:Y:S01]  /*2c60*/  IADD3 R13, PT, PT, -R17, R13, RZ ;  /* 0x0000000d110d7210 */ /* 0x000fe20007ffe1ff */
[----:B------:R-:W-:Y:S02]  /*2c70*/  IMAD R12, R25, UR4, R10 ;  /* 0x00000004190c7c24 */ /* 0x000fe4000f8e020a */
[----:B------:R-:W0:Y:S01]  /*2c80*/  LDS.U16 R10, [R20+-0x2] ;  /* 0xfffffe00140a7984 */ /* 0x000e220000000400 */
[----:B------:R-:W-:Y:S01]  /*2c90*/  IABS R11, R11 ;  /* 0x0000000b000b7213 */ /* 0x000fe20000000000 */
[----:B------:R-:W-:-:S04]  /*2ca0*/  IMAD.IADD R14, R14, 0x1, -R17 ;  /* 0x000000010e0e7824 */ /* 0x000fc800078e0a11 */
[----:B------:R-:W-:Y:S02]  /*2cb0*/  @P1 IMAD.U32 R9, R12, 0x10000, RZ ;  /* 0x000100000c091824 */ /* 0x000fe400078e00ff */
[C---:B------:R-:W-:Y:S01]  /*2cc0*/  IMAD R25, R11.reuse, UR4, R26 ;  /* 0x000000040b197c24 */ /* 0x040fe2000f8e021a */
[----:B------:R-:W-:Y:S01]  /*2cd0*/  IABS R14, R14 ;  /* 0x0000000e000e7213 */ /* 0x000fe20000000000 */
[----:B------:R-:W-:Y:S01]  /*2ce0*/  IMAD R11, R11, UR4, R24 ;  /* 0x000000040b0b7c24 */ /* 0x000fe2000f8e0218 */
[----:B------:R-:W-:Y:S01]  /*2cf0*/  SHF.R.S32.HI R12, RZ, 0x10, R9 ;  /* 0x00000010ff0c7819 */ /* 0x000fe20000011409 */
[----:B------:R-:W-:-:S03]  /*2d00*/  IMAD.IADD R15, R15, 0x1, -R17 ;  /* 0x000000010f0f7824 */ /* 0x000fc600078e0a11 */
[----:B------:R-:W-:Y:S02]  /*2d10*/  ISETP.GE.AND P1, PT, R12, R25, PT ;  /* 0x000000190c00720c */ /* 0x000fe40003f26270 */
[----:B-1----:R-:W-:Y:S02]  /*2d20*/  PRMT R12, R8, 0x9910, RZ ;  /* 0x00009910080c7816 */ /* 0x002fe400000000ff */
[----:B------:R-:W-:-:S05]  /*2d30*/  IABS R25, R13 ;  /* 0x0000000d00197213 */ /* 0x000fca0000000000 */
[C---:B------:R-:W-:Y:S02]  /*2d40*/  IMAD R13, R25.reuse, UR4, R12 ;  /* 0x00000004190d7c24 */ /* 0x040fe4000f8e020c */
[----:B------:R-:W-:Y:S02]  /*2d50*/  IMAD R8, R25, UR4, R8 ;  /* 0x0000000419087c24 */ /* 0x000fe4000f8e0208 */
[----:B------:R-:W-:Y:S02]  /*2d60*/  @P1 IMAD.U32 R9, R11, 0x10000, RZ ;  /* 0x000100000b091824 */ /* 0x000fe400078e00ff */
[----:B------:R1:W2:Y:S01]  /*2d70*/  LDS.S16 R11, [R20] ;  /* 0x00000000140b7984 */ /* 0x0002a20000000600 */
[----:B------:R-:W-:Y:S02]  /*2d80*/  IMAD.MOV.U32 R25, RZ, RZ, R14 ;  /* 0x000000ffff197224 */ /* 0x000fe400078e000e */
[----:B------:R-:W-:-:S04]  /*2d90*/  SHF.R.S32.HI R12, RZ, 0x10, R9 ;  /* 0x00000010ff0c7819 */ /* 0x000fc80000011409 */
[----:B------:R-:W-:Y:S01]  /*2da0*/  ISETP.GE.AND P1, PT, R12, R13, PT ;  /* 0x0000000d0c00720c */ /* 0x000fe20003f26270 */
[----:B-1----:R-:W-:Y:S01]  /*2db0*/  VIADD R20, R20, 0x10 ;  /* 0x0000001014147836 */ /* 0x002fe20000000000 */
[----:B0-----:R-:W-:Y:S01]  /*2dc0*/  PRMT R12, R10, 0x9910, RZ ;  /* 0x000099100a0c7816 */ /* 0x001fe200000000ff */
[----:B------:R-:W-:-:S04]  /*2dd0*/  IMAD R10, R25, UR4, R10 ;  /* 0x00000004190a7c24 */ /* 0x000fc8000f8e020a */
[----:B------:R-:W-:Y:S01]  /*2de0*/  IMAD R13, R25, UR4, R12 ;  /* 0x00000004190d7c24 */ /* 0x000fe2000f8e020c */
[----:B------:R-:W-:-:S05]  /*2df0*/  IABS R12, R15 ;  /* 0x0000000f000c7213 */ /* 0x000fca0000000000 */
[----:B------:R-:W-:-:S05]  /*2e00*/  @P1 IMAD.U32 R9, R8, 0x10000, RZ ;  /* 0x0001000008091824 */ /* 0x000fca00078e00ff */
[----:B------:R-:W-:-:S04]  /*2e10*/  SHF.R.S32.HI R8, RZ, 0x10, R9 ;  /* 0x00000010ff087819 */ /* 0x000fc80000011409 */
[----:B------:R-:W-:Y:S01]  /*2e20*/  ISETP.GE.AND P1, PT, R8, R13, PT ;  /* 0x0000000d0800720c */ /* 0x000fe20003f26270 */
[----:B--2---:R-:W-:-:S12]  /*2e30*/  IMAD R12, R12, UR4, R11 ;  /* 0x000000040c0c7c24 */ /* 0x004fd8000f8e020b */
[----:B------:R-:W-:Y:S01]  /*2e40*/  @P1 IMAD.U32 R9, R10, 0x10000, RZ ;  /* 0x000100000a091824 */ /* 0x000fe200078e00ff */
[----:B------:R-:W-:-:S04]  /*2e50*/  ISETP.NE.AND P1, PT, R23, RZ, PT ;  /* 0x000000ff1700720c */ /* 0x000fc80003f25270 */
[----:B------:R-:W-:-:S04]  /*2e60*/  SHF.R.S32.HI R9, RZ, 0x10, R9 ;  /* 0x00000010ff097819 */ /* 0x000fc80000011409 */
[----:B------:R-:W-:-:S05]  /*2e70*/  VIMNMX R12, PT, PT, R9, R12, PT ;  /* 0x0000000c090c7248 */ /* 0x000fca0003fe0100 */
[----:B------:R-:W-:Y:S05]  /*2e80*/  @P1 BRA `(.L_x_113) ;  /* 0xfffffff800b01947 */ /* 0x000fea000383ffff */
.L_x_112:
        /* <DEDUP_REMOVED lines=8> */
[----:B------:R-:W-:Y:S02]  /*2f10*/  PRMT R25, R12, 0x9910, RZ ;  /* 0x000099100c197816 */ /* 0x000fe400000000ff */
[----:B------:R-:W1:Y:S01]  /*2f20*/  LDS.64 R8, [R20] ;  /* 0x0000000014087984 */ /* 0x000e620000000a00 */
[----:B------:R-:W-:-:S03]  /*2f30*/  IADD3 R21, PT, PT, R21, 0x4, RZ ;  /* 0x0000000415157810 */ /* 0x000fc60007ffe0ff */
[----:B------:R-:W2:Y:S04]  /*2f40*/  LDS.U16 R15, [R14+0x180] ;  /* 0x000180000e0f7984 */ /* 0x000ea80000000400 */
[----:B------:R-:W-:Y:S04]  /*2f50*/  LDS.U16 R13, [R14+0x182] ;  /* 0x000182000e0d7984 */ /* 0x000fe80000000400 */
[----:B------:R3:W4:Y:S01]  /*2f60*/  LDS.64 R10, [R20+0x8] ;  /* 0x00000800140a7984 */ /* 0x0007220000000a00 */
[--C-:B-1---5:R-:W-:Y:S02]  /*2f70*/  IMAD.IADD R8, R8, 0x1, -R17.reuse ;  /* 0x0000000108087824 */ /* 0x122fe400078e0a11 */
[----:B------:R-:W-:Y:S01]  /*2f80*/  IMAD.IADD R9, R9, 0x1, -R17 ;  /* 0x0000000109097824 */ /* 0x000fe200078e0a11 */
[----:B--2---:R-:W-:-:S02]  /*2f90*/  PRMT R18, R15, 0x9910, RZ ;  /* 0x000099100f127816 */ /* 0x004fc400000000ff */
[----:B------:R-:W-:Y:S02]  /*2fa0*/  IABS R24, R8 ;  /* 0x0000000800187213 */ /* 0x000fe40000000000 */
[----:B------:R-:W1:Y:S01]  /*2fb0*/  LDS.U16 R8, [R14+0x184] ;  /* 0x000184000e087984 */ /* 0x000e620000000400 */
[----:B---3--:R-:W-:Y:S02]  /*2fc0*/  IABS R20, R9 ;  /* 0x0000000900147213 */ /* 0x008fe40000000000 */
[----:B0-----:R-:W-:Y:S01]  /*2fd0*/  IMAD R23, R24, UR4, R18 ;  /* 0x0000000418177c24 */ /* 0x001fe2000f8e0212 */
[----:B------:R-:W0:Y:S01]  /*2fe0*/  LDS.S16 R14, [R14+0x186] ;  /* 0x000186000e0e7984 */ /* 0x000e220000000600 */
[----:B------:R-:W-:Y:S02]  /*2ff0*/  IMAD.MOV.U32 R18, RZ, RZ, R25 ;  /* 0x000000ffff127224 */ /* 0x000fe400078e0019 */
[--C-:B----4-:R-:W-:Y:S02]  /*3000*/  IMAD.IADD R10, R10, 0x1, -R17.reuse ;  /* 0x000000010a0a7824 */ /* 0x110fe400078e0a11 */
[----:B------:R-:W-:Y:S01]  /*3010*/  IMAD.IADD R11, R11, 0x1, -R17 ;  /* 0x000000010b0b7824 */ /* 0x000fe200078e0a11 */
[----:B------:R-:W-:-:S02]  /*3020*/  ISETP.GE.AND P1, PT, R18, R23, PT ;  /* 0x000000171200720c */ /* 0x000fc40003f26270 */
[----:B------:R-:W-:Y:S01]  /*3030*/  PRMT R18, R13, 0x9910, RZ ;  /* 0x000099100d127816 */ /* 0x000fe200000000ff */
[----:B------:R-:W-:-:S03]  /*3040*/  IMAD R13, R20, UR4, R13 ;  /* 0x00000004140d7c24 */ /* 0x000fc6000f8e020d */
[----:B------:R-:W-:-:S05]  /*3050*/  MOV R9, R18 ;  /* 0x0000001200097202 */ /* 0x000fca0000000f00 */
        /* <DEDUP_REMOVED lines=18> */
.L_x_115:
        /* <DEDUP_REMOVED lines=13> */
[----:B-1---5:R-:W-:Y:S01]  /*3250*/  IMAD.IADD R8, R8, 0x1, -R17 ;  /* 0x0000000108087824 */ /* 0x022fe200078e0a11 */
[----:B------:R-:W-:-:S02]  /*3260*/  IADD3 R9, PT, PT, -R17, R9, RZ ;  /* 0x0000000911097210 */ /* 0x000fc40007ffe1ff */
[----:B--2---:R-:W-:Y:S02]  /*3270*/  PRMT R14, R13, 0x9910, RZ ;  /* 0x000099100d0e7816 */ /* 0x004fe400000000ff */
[----:B------:R-:W-:Y:S02]  /*3280*/  IABS R15, R8 ;  /* 0x00000008000f7213 */ /* 0x000fe40000000000 */
[----:B------:R-:W-:Y:S01]  /*3290*/  IABS R9, R9 ;  /* 0x0000000900097213 */ /* 0x000fe20000000000 */
[----:B------:R-:W-:Y:S02]  /*32a0*/  IMAD.MOV.U32 R8, RZ, RZ, R14 ;  /* 0x000000ffff087224 */ /* 0x000fe400078e000e */
[----:B------:R-:W-:Y:S02]  /*32b0*/  IMAD.MOV.U32 R14, RZ, RZ, R15 ;  /* 0x000000ffff0e7224 */ /* 0x000fe400078e000f */
[----:B0-----:R-:W-:Y:S02]  /*32c0*/  IMAD R10, R9, UR4, R10 ;  /* 0x00000004090a7c24 */ /* 0x001fe4000f8e020a */
[----:B------:R-:W-:-:S02]  /*32d0*/  IMAD R15, R14, UR4, R8 ;  /* 0x000000040e0f7c24 */ /* 0x000fc4000f8e0208 */
[----:B------:R-:W-:-:S05]  /*32e0*/  IMAD.MOV.U32 R8, RZ, RZ, R18 ;  /* 0x000000ffff087224 */ /* 0x000fca00078e0012 */
[----:B------:R-:W-:-:S13]  /*32f0*/  ISETP.GE.AND P0, PT, R8, R15, PT ;  /* 0x0000000f0800720c */ /* 0x000fda0003f06270 */
[----:B------:R-:W-:-:S05]  /*3300*/  @P0 IMAD R12, R14, UR4, R13 ;  /* 0x000000040e0c0c24 */ /* 0x000fca000f8e020d */
[----:B------:R-:W-:-:S05]  /*3310*/  PRMT R12, R12, 0x9910, RZ ;  /* 0x000099100c0c7816 */ /* 0x000fca00000000ff */
[----:B------:R-:W-:-:S05]  /*3320*/  IMAD.MOV.U32 R9, RZ, RZ, R12 ;  /* 0x000000ffff097224 */ /* 0x000fca00078e000c */
[----:B------:R-:W-:-:S07]  /*3330*/  VIMNMX R12, PT, PT, R9, R10, PT ;  /* 0x0000000a090c7248 */ /* 0x000fce0003fe0100 */
.L_x_116:
        /* <DEDUP_REMOVED lines=9> */
[----:B0-----:R-:W-:Y:S02]  /*33d0*/  IMAD R12, R9, UR4, R16 ;  /* 0x00000004090c7c24 */ /* 0x001fe4000f8e0210 */
[----:B------:R-:W-:-:S05]  /*33e0*/  IMAD.MOV.U32 R9, RZ, RZ, R8 ;  /* 0x000000ffff097224 */ /* 0x000fca00078e0008 */
[----:B------:R-:W-:-:S07]  /*33f0*/  VIMNMX R12, PT, PT, R9, R12, PT ;  /* 0x0000000c090c7248 */ /* 0x000fce0003fe0100 */
.L_x_114:
[----:B------:R-:W-:Y:S01]  /*3400*/  PRMT R6, R12, 0x9910, RZ ;  /* 0x000099100c067816 */ /* 0x000fe200000000ff */
[----:B------:R-:W-:Y:S01]  /*3410*/  VOTEU.ANY UR4, UPT, PT ;  /* 0x0000000000047886 */ /* 0x000fe200038e0100 */
[----:B------:R-:W-:Y:S01]  /*3420*/  IABS R13, R5 ;  /* 0x00000005000d7213 */ /* 0x000fe20000000000 */
[----:B------:R-:W-:Y:S01]  /*3430*/  UFLO.U32 UR4, UR4 ;  /* 0x00000004000472bd */ /* 0x000fe200080e0000 */
[----:B------:R-:W0:Y:S01]  /*3440*/  REDUX.SUM UR5, R6 ;  /* 0x00000000060573c4 */ /* 0x000e22000000c000 */
[----:B------:R-:W-:Y:S01]  /*3450*/  IMAD.MOV.U32 R8, RZ, RZ, RZ ;  /* 0x000000ffff087224 */ /* 0x000fe200078e00ff */
[----:B------:R-:W1:Y:S03]  /*3460*/  I2F.RP R10, R13 ;  /* 0x0000000d000a7306 */ /* 0x000e660000209400 */
[----:B------:R-:W-:-:S05]  /*3470*/  ISETP.EQ.U32.AND P0, PT, R4, UR4, PT ;  /* 0x0000000404007c0c */ /* 0x000fca000bf02070 */
[----:B-1----:R-:W1:Y:S01]  /*3480*/  MUFU.RCP R10, R10 ;  /* 0x0000000a000a7308 */ /* 0x002e620000001000 */
[----:B0-----:R-:W-:-:S07]  /*3490*/  MOV R11, UR5 ;  /* 0x00000005000b7c02 */ /* 0x001fce0008000f00 */
[----:B------:R-:W-:Y:S01]  /*34a0*/  @P0 ATOMS.ADD RZ, [R0+0xc], R11 ;  /* 0x00000c0b00ff038c */ /* 0x000fe20000000000 */
[----:B------:R-:W-:Y:S01]  /*34b0*/  BAR.SYNC.DEFER_BLOCKING 0x0 ;  /* 0x0000000000007b1d */ /* 0x000fe20000010000 */
[----:B-1----:R-:W-:-:S05]  /*34c0*/  VIADD R14, R10, 0xffffffe ;  /* 0x0ffffffe0a0e7836 */ /* 0x002fca0000000000 */
[----:B------:R-:W0:Y:S02]  /*34d0*/  F2I.FTZ.U32.TRUNC.NTZ R9, R14 ;  /* 0x0000000e00097305 */ /* 0x000e24000021f000 */
[----:B0-----:R-:W-:Y:S01]  /*34e0*/  IMAD.MOV R6, RZ, RZ, -R9 ;  /* 0x000000ffff067224 */ /* 0x001fe200078e0a09 */
[----:B------:R-:W0:Y:S03]  /*34f0*/  LDS R4, [R0+0xc] ;  /* 0x00000c0000047984 */ /* 0x000e260000000800 */
[----:B------:R-:W-:-:S04]  /*3500*/  IMAD R15, R6, R13, RZ ;  /* 0x0000000d060f7224 */ /* 0x000fc800078e02ff */
[----:B------:R-:W-:Y:S01]  /*3510*/  IMAD.HI.U32 R15, R9, R15, R8 ;  /* 0x0000000f090f7227 */ /* 0x000fe200078e0008 */
[----:B0-----:R-:W-:Y:S02]  /*3520*/  IABS R6, R4 ;  /* 0x0000000400067213 */ /* 0x001fe40000000000 */
[----:B------:R-:W-:-:S03]  /*3530*/  LOP3.LUT R4, R4, R5, RZ, 0x3c, !PT ;  /* 0x0000000504047212 */ /* 0x000fc600078e3cff */
[----:B------:R-:W-:Y:S01]  /*3540*/  IMAD.MOV.U32 R8, RZ, RZ, R6 ;  /* 0x000000ffff087224 */ /* 0x000fe200078e0006 */
[----:B------:R-:W-:-:S03]  /*3550*/  ISETP.GE.AND P1, PT, R4, RZ, PT ;  /* 0x000000ff0400720c */ /* 0x000fc60003f26270 */
[----:B------:R-:W-:-:S04]  /*3560*/  IMAD.HI.U32 R6, R15, R8, RZ ;  /* 0x000000080f067227 */ /* 0x000fc800078e00ff */
[----:B------:R-:W-:-:S04]  /*3570*/  IMAD.MOV R9, RZ, RZ, -R6 ;  /* 0x000000ffff097224 */ /* 0x000fc800078e0a06 */
[----:B------:R-:W-:-:S05]  /*3580*/  IMAD R0, R13, R9, R8 ;  /* 0x000000090d007224 */ /* 0x000fca00078e0208 */
[----:B------:R-:W-:-:S13]  /*3590*/  ISETP.GT.U32.AND P2, PT, R13, R0, PT ;  /* 0x000000000d00720c */ /* 0x000fda0003f44070 */
[----:B------:R-:W-:Y:S01]  /*35a0*/  @!P2 IMAD.IADD R0, R0, 0x1, -R13 ;  /* 0x000000010000a824 */ /* 0x000fe200078e0a0d */
[----:B------:R-:W-:Y:S02]  /*35b0*/  @!P2 IADD3 R6, PT, PT, R6, 0x1, RZ ;  /* 0x000000010606a810 */ /* 0x000fe40007ffe0ff */
[----:B------:R-:W-:Y:S02]  /*35c0*/  ISETP.NE.AND P2, PT, R5, RZ, PT ;  /* 0x000000ff0500720c */ /* 0x000fe40003f45270 */
[----:B------:R-:W-:-:S13]  /*35d0*/  ISETP.GE.U32.AND P0, PT, R0, R13, PT ;  /* 0x0000000d0000720c */ /* 0x000fda0003f06070 */
[----:B------:R-:W-:Y:S01]  /*35e0*/  @P0 VIADD R6, R6, 0x1 ;  /* 0x0000000106060836 */ /* 0x000fe20000000000 */
        /* <DEDUP_REMOVED lines=9> */
.L_x_143:
        /* <DEDUP_REMOVED lines=13> */
[----:B------:R1:W2:Y:S02]  /*3750*/  LDG.E.S16 R9, desc[UR8][R8.64] ;  /* 0x0000000808097981 */ /* 0x0002a4000c1e1700 */
[C---:B0-----:R-:W-:Y:S02]  /*3760*/  IMAD.WIDE.U32 R22, R17.reuse, 0x2, R6 ;  /* 0x0000000211167825 */ /* 0x041fe400078e0006 */
[----:B------:R-:W2:Y:S04]  /*3770*/  LDG.E.S16 R14, desc[UR8][R14.64] ;  /* 0x000000080e0e7981 */ /* 0x000ea8000c1e1700 */
[----:B------:R-:W3:Y:S01]  /*3780*/  LDG.E.S16 R23, desc[UR8][R22.64] ;  /* 0x0000000816177981 */ /* 0x000ee2000c1e1700 */
[----:B------:R-:W-:-:S06]  /*3790*/  IMAD.WIDE.U32 R10, R17, 0x2, R10 ;  /* 0x00000002110a7825 */ /* 0x000fcc00078e000a */
[----:B------:R0:W4:Y:S01]  /*37a0*/  LDG.E.S16 R10, desc[UR8][R10.64] ;  /* 0x000000080a0a7981 */ /* 0x000122000c1e1700 */
[----:B------:R-:W0:Y:S01]  /*37b0*/  S2R R7, SR_LANEID ;  /* 0x0000000000077919 */ /* 0x000e220000000000 */
[----:B------:R-:W-:Y:S02]  /*37c0*/  VOTEU.ANY UR4, UPT, PT ;  /* 0x0000000000047886 */ /* 0x000fe400038e0100 */
[----:B------:R-:W-:Y:S01]  /*37d0*/  UFLO.U32 UR4, UR4 ;  /* 0x00000004000472bd */ /* 0x000fe200080e0000 */
[----:B-1----:R-:W-:Y:S01]  /*37e0*/  IADD3 R8, PT, PT, R16, 0x20, RZ ;  /* 0x0000002010087810 */ /* 0x002fe20007ffe0ff */
[----:B------:R-:W-:-:S04]  /*37f0*/  IMAD.IADD R18, R18, 0x1, R21 ;  /* 0x0000000112127824 */ /* 0x000fc800078e0215 */
[----:B0-----:R-:W-:Y:S02]  /*3800*/  ISETP.EQ.U32.AND P0, PT, R7, UR4, PT ;  /* 0x0000000407007c0c */ /* 0x001fe4000bf02070 */
[----:B--2---:R-:W-:-:S05]  /*3810*/  IADD3 R6, PT, PT, R14, R9, R12 ;  /* 0x000000090e067210 */ /* 0x004fca0007ffe00c */
[----:B---3--:R-:W-:-:S05]  /*3820*/  IMAD.IADD R20, R6, 0x1, R23 ;  /* 0x0000000106147824 */ /* 0x008fca00078e0217 */
[----:B------:R-:W-:-:S04]  /*3830*/  VIMNMX R6, PT, PT, R20, 0x7530, PT ;  /* 0x0000753014067848 */ /* 0x000fc80003fe0100 */
[----:B------:R-:W-:-:S04]  /*3840*/  PRMT R6, R6, 0x9910, RZ ;  /* 0x0000991006067816 */ /* 0x000fc800000000ff */
[----:B------:R-:W-:Y:S01]  /*3850*/  CREDUX.MIN.S32 UR5, R6 ;  /* 0x00000000060572cc */ /* 0x000fe20000008200 */
[C---:B------:R-:W-:Y:S02]  /*3860*/  VIADD R6, R16.reuse, 0x220 ;  /* 0x0000022010067836 */ /* 0x040fe40000000000 */
[----:B------:R-:W-:-:S03]  /*3870*/  VIADD R12, R16, 0x10 ;  /* 0x00000010100c7836 */ /* 0x000fc60000000000 */
[C---:B------:R-:W-:Y:S02]  /*3880*/  LEA R16, R19.reuse, R6, 0x18 ;  /* 0x0000000613107211 */ /* 0x040fe400078ec0ff */
[----:B------:R-:W-:-:S03]  /*3890*/  LEA R6, R19, R8, 0x18 ;  /* 0x0000000813067211 */ /* 0x000fc600078ec0ff */
[----:B------:R-:W-:Y:S01]  /*38a0*/  IMAD R13, R17, 0x4, R16 ;  /* 0x00000004110d7824 */ /* 0x000fe200078e0210 */
[----:B------:R-:W-:Y:S01]  /*38b0*/  LEA R14, R19, R12, 0x18 ;  /* 0x0000000c130e7211 */ /* 0x000fe200078ec0ff */
[----:B------:R-:W-:Y:S02]  /*38c0*/  IMAD R15, R17, 0x2, R6 ;  /* 0x00000002110f7824 */ /* 0x000fe400078e0206 */
[----:B------:R-:W-:Y:S01]  /*38d0*/  IMAD.U32 R11, RZ, RZ, UR5 ;  /* 0x00000005ff0b7e24 */ /* 0x000fe2000f8e00ff */
[----:B----4-:R0:W-:Y:S04]  /*38e0*/  STS [R13], R10 ;  /* 0x0000000a0d007388 */ /* 0x0101e80000000800 */
[----:B------:R1:W-:Y:S04]  /*38f0*/  STS.U16 [R15+0x100], R20 ;  /* 0x000100140f007388 */ /* 0x0003e80000000400 */
[----:B------:R-:W-:Y:S01]  /*3900*/  @P0 ATOMS.MIN.S32 RZ, [R14+0x8], R11 ;  /* 0x0000080b0eff038c */ /* 0x000fe20000800200 */
        /* <DEDUP_REMOVED lines=13> */
[----:B------:R-:W-:-:S03]  /*39e0*/  HFMA2 R19, -RZ, RZ, 0, 0 ;  /* 0x00000000ff137431 */ /* 0x000fc600000001ff */
[----:B------:R-:W-:Y:S01]  /*39f0*/  ISETP.NE.AND P0, PT, R20, RZ, PT ;  /* 0x000000ff1400720c */ /* 0x000fe20003f05270 */
[----:B--2---:R-:W-:-:S06]  /*3a00*/  VIADD R12, R12, UR4 ;  /* 0x000000040c0c7c36 */ /* 0x004fcc0008000000 */
[----:B---3--:R-:W-:Y:S06]  /*3a10*/  @!P1 BRA `(.L_x_117) ;  /* 0x0000000400649947 */ /* 0x008fec0003800000 */
[----:B------:R-:W-:Y:S01]  /*3a20*/  LOP3.LUT R19, R5, 0xfffffff8, RZ, 0xc0, !PT ;  /* 0xfffffff805137812 */ /* 0x000fe200078ec0ff */
[----:B------:R-:W-:Y:S01]  /*3a30*/  VIADD R21, R6, 0x10e ;  /* 0x0000010e06157836 */ /* 0x000fe20000000000 */
[----:B------:R-:W0:Y:S01]  /*3a40*/  LDCU UR4, c[0x0][0x3c0] ;  /* 0x00007800ff0477ac */ /* 0x000e220008000800 */
[----:B------:R-:W-:Y:S02]  /*3a50*/  VIADD R22, R16, 0x10 ;  /* 0x0000001010167836 */ /* 0x000fe40000000000 */
[----:B------:R-:W-:-:S07]  /*3a60*/  IMAD.MOV R23, RZ, RZ, -R19 ;  /* 0x000000ffff177224 */ /* 0x000fce00078e0a13 */
.L_x_118:
        /* <DEDUP_REMOVED lines=30> */
[----:B------:R-:W-:Y:S02]  /*3c50*/  IMAD.U32 R9, R12, 0x10000, RZ ;  /* 0x000100000c097824 */ /* 0x000fe400078e00ff */
[----:B------:R-:W-:Y:S02]  /*3c60*/  IMAD.MOV.U32 R12, RZ, RZ, R14 ;  /* 0x000000ffff0c7224 */ /* 0x000fe400078e000e */
[----:B------:R-:W-:-:S02]  /*3c70*/  IMAD R8, R25, UR4, R8 ;  /* 0x0000000419087c24 */ /* 0x000fc4000f8e0208 */
[----:B------:R-:W-:Y:S01]  /*3c80*/  @P1 SHF.L.U32 R9, R13, 0x10, RZ ;  /* 0x000000100d091819 */ /* 0x000fe200000006ff */
[----:B------:R-:W-:-:S03]  /*3c90*/  IMAD R13, R25, UR4, R12 ;  /* 0x00000004190d7c24 */ /* 0x000fc6000f8e020c */
[----:B------:R-:W-:-:S04]  /*3ca0*/  SHF.R.S32.HI R12, RZ, 0x10, R9 ;  /* 0x00000010ff0c7819 */ /* 0x000fc80000011409 */
[----:B------:R-:W-:Y:S02]  /*3cb0*/  ISETP.GE.AND P1, PT, R12, R13, PT ;  /* 0x0000000d0c00720c */ /* 0x000fe40003f26270 */
[----:B------:R1:W2:Y:S02]  /*3cc0*/  LDS.128 R12, [R22] ;  /* 0x00000000160c7984 */ /* 0x0002a40000000c00 */
[----:B-1----:R-:W-:-:S09]  /*3cd0*/  VIADD R22, R22, 0x20 ;  /* 0x0000002016167836 */ /* 0x002fd20000000000 */
        /* <DEDUP_REMOVED lines=9> */
[----:B--2---:R-:W-:Y:S01]  /*3d70*/  IMAD.IADD R11, R12, 0x1, -R18 ;  /* 0x000000010c0b7824 */ /* 0x004fe200078e0a12 */
[----:B------:R-:W-:Y:S01]  /*3d80*/  IADD3 R13, PT, PT, -R18, R13, RZ ;  /* 0x0000000d120d7210 */ /* 0x000fe20007ffe1ff */
[----:B------:R-:W-:Y:S02]  /*3d90*/  IMAD R12, R25, UR4, R10 ;  /* 0x00000004190c7c24 */ /* 0x000fe4000f8e020a */
[----:B------:R-:W0:Y:S01]  /*3da0*/  LDS.U16 R10, [R21+-0x2] ;  /* 0xfffffe00150a7984 */ /* 0x000e220000000400 */
[----:B------:R-:W-:Y:S01]  /*3db0*/  IABS R11, R11 ;  /* 0x0000000b000b7213 */ /* 0x000fe20000000000 */
[--C-:B------:R-:W-:Y:S02]  /*3dc0*/  IMAD.IADD R14, R14, 0x1, -R18.reuse ;  /* 0x000000010e0e7824 */ /* 0x100fe400078e0a12 */
[----:B------:R-:W-:-:S02]  /*3dd0*/  IMAD.IADD R15, R15, 0x1, -R18 ;  /* 0x000000010f0f7824 */ /* 0x000fc400078e0a12 */
[----:B------:R-:W-:Y:S01]  /*3de0*/  @P1 IMAD.U32 R9, R12, 0x10000, RZ ;  /* 0x000100000c091824 */ /* 0x000fe200078e00ff */
[----:B------:R-:W-:Y:S01]  /*3df0*/  IABS R14, R14 ;  /* 0x0000000e000e7213 */ /* 0x000fe20000000000 */
[C---:B------:R-:W-:Y:S02]  /*3e00*/  IMAD R25, R11.reuse, UR4, R26 ;  /* 0x000000040b197c24 */ /* 0x040fe4000f8e021a */
[----:B------:R-:W-:Y:S01]  /*3e10*/  IMAD R11, R11, UR4, R24 ;  /* 0x000000040b0b7c24 */ /* 0x000fe2000f8e0218 */
[----:B------:R-:W-:-:S04]  /*3e20*/  SHF.R.S32.HI R12, RZ, 0x10, R9 ;  /* 0x00000010ff0c7819 */ /* 0x000fc80000011409 */
        /* <DEDUP_REMOVED lines=19> */
[----:B------:R-:W-:Y:S02]  /*3f60*/  @P1 SHF.L.U32 R9, R10, 0x10, RZ ;  /* 0x000000100a091819 */ /* 0x000fe400000006ff */
[----:B------:R-:W-:Y:S02]  /*3f70*/  ISETP.NE.AND P1, PT, R23, RZ, PT ;  /* 0x000000ff1700720c */ /* 0x000fe40003f25270 */
[----:B------:R-:W-:-:S04]  /*3f80*/  SHF.R.S32.HI R9, RZ, 0x10, R9 ;  /* 0x00000010ff097819 */ /* 0x000fc80000011409 */
[----:B------:R-:W-:-:S07]  /*3f90*/  VIMNMX R12, PT, PT, R9, R12, PT ;  /* 0x0000000c090c7248 */ /* 0x000fce0003fe0100 */
[----:B------:R-:W-:Y:S05]  /*3fa0*/  @P1 BRA `(.L_x_118) ;  /* 0xfffffff800b01947 */ /* 0x000fea000383ffff */
.L_x_117:
        /* <DEDUP_REMOVED lines=11> */
[----:B------:R-:W2:Y:S04]  /*4060*/  LDS.U16 R15, [R14+0x100] ;  /* 0x000100000e0f7984 */ /* 0x000ea80000000400 */
[----:B------:R-:W-:Y:S04]  /*4070*/  LDS.U16 R13, [R14+0x102] ;  /* 0x000102000e0d7984 */ /* 0x000fe80000000400 */
[----:B------:R-:W3:Y:S01]  /*4080*/  LDS.64 R10, [R21+0x8] ;  /* 0x00000800150a7984 */ /* 0x000ee20000000a00 */
[----:B-1---5:R-:W-:Y:S01]  /*4090*/  IMAD.IADD R8, R8, 0x1, -R18 ;  /* 0x0000000108087824 */ /* 0x022fe200078e0a12 */
[----:B------:R-:W-:-:S02]  /*40a0*/  IADD3 R9, PT, PT, -R18, R9, RZ ;  /* 0x0000000912097210 */ /* 0x000fc40007ffe1ff */
[----:B--2---:R-:W-:Y:S02]  /*40b0*/  PRMT R20, R15, 0x9910, RZ ;  /* 0x000099100f147816 */ /* 0x004fe400000000ff */
[----:B------:R-:W-:Y:S02]  /*40c0*/  IABS R24, R8 ;  /* 0x0000000800187213 */ /* 0x000fe40000000000 */
[----:B------:R-:W1:Y:S03]  /*40d0*/  LDS.U16 R8, [R14+0x104] ;  /* 0x000104000e087984 */ /* 0x000e660000000400 */
[----:B0-----:R-:W-:Y:S01]  /*40e0*/  IMAD R23, R24, UR4, R20 ;  /* 0x0000000418177c24 */ /* 0x001fe2000f8e0214 */
[----:B------:R-:W0:Y:S01]  /*40f0*/  LDS.S16 R14, [R14+0x106] ;  /* 0x000106000e0e7984 */ /* 0x000e220000000600 */
[----:B------:R-:W-:Y:S01]  /*4100*/  IMAD.MOV.U32 R20, RZ, RZ, R25 ;  /* 0x000000ffff147224 */ /* 0x000fe200078e0019 */
[----:B---3--:R-:W-:Y:S01]  /*4110*/  IADD3 R11, PT, PT, -R18, R11, RZ ;  /* 0x0000000b120b7210 */ /* 0x008fe20007ffe1ff */
[----:B------:R-:W-:-:S03]  /*4120*/  IMAD.IADD R10, R10, 0x1, -R18 ;  /* 0x000000010a0a7824 */ /* 0x000fc600078e0a12 */
[----:B------:R-:W-:Y:S02]  /*4130*/  ISETP.GE.AND P1, PT, R20, R23, PT ;  /* 0x000000171400720c */ /* 0x000fe40003f26270 */
[----:B------:R-:W-:Y:S02]  /*4140*/  PRMT R20, R13, 0x9910, RZ ;  /* 0x000099100d147816 */ /* 0x000fe400000000ff */
[----:B------:R-:W-:-:S03]  /*4150*/  IABS R23, R9 ;  /* 0x0000000900177213 */ /* 0x000fc60000000000 */
[----:B------:R-:W-:-:S06]  /*4160*/  IMAD.MOV.U32 R9, RZ, RZ, R20 ;  /* 0x000000ffff097224 */ /* 0x000fcc00078e0014 */
[----:B------:R-:W-:Y:S02]  /*4170*/  @P1 IMAD R12, R24, UR4, R15 ;  /* 0x00000004180c1c24 */ /* 0x000fe4000f8e020f */
[----:B------:R-:W-:-:S03]  /*4180*/  IMAD.MOV.U32 R24, RZ, RZ, R23 ;  /* 0x000000ffff187224 */ /* 0x000fc600078e0017 */
[----:B------:R-:W-:Y:S01]  /*4190*/  PRMT R15, R12, 0x9910, RZ ;  /* 0x000099100c0f7816 */ /* 0x000fe200000000ff */
[C---:B------:R-:W-:Y:S02]  /*41a0*/  IMAD R20, R24.reuse, UR4, R9 ;  /* 0x0000000418147c24 */ /* 0x040fe4000f8e0209 */
[----:B------:R-:W-:Y:S02]  /*41b0*/  IMAD R13, R24, UR4, R13 ;  /* 0x00000004180d7c24 */ /* 0x000fe4000f8e020d */
[----:B------:R-:W-:Y:S01]  /*41c0*/  IMAD.MOV.U32 R9, RZ, RZ, R15 ;  /* 0x000000ffff097224 */ /* 0x000fe200078e000f */
[----:B------:R-:W-:Y:S01]  /*41d0*/  IABS R15, R10 ;  /* 0x0000000a000f7213 */ /* 0x000fe20000000000 */
[----:B------:R-:W-:-:S03]  /*41e0*/  IMAD.U32 R12, R12, 0x10000, RZ ;  /* 0x000100000c0c7824 */ /* 0x000fc600078e00ff */
        /* <DEDUP_REMOVED lines=12> */
.L_x_120:
        /* <DEDUP_REMOVED lines=28> */
.L_x_121:
[----:B------:R-:W-:Y:S05]  /*4470*/  @P1 BRA `(.L_x_119) ;  /* 0x00000000002c1947 */ /* 0x000fea0003800000 */
[C---:B------:R-:W-:Y:S01]  /*4480*/  IMAD R16, R19.reuse, 0x4, R16 ;  /* 0x0000000413107824 */ /* 0x040fe200078e0210 */
[----:B------:R-:W0:Y:S01]  /*4490*/  LDCU UR4, c[0x0][0x3c0] ;  /* 0x00007800ff0477ac */ /* 0x000e220008000800 */
[----:B------:R-:W-:Y:S01]  /*44a0*/  IMAD R6, R19, 0x2, R6 ;  /* 0x0000000213067824 */ /* 0x000fe200078e0206 */
[----:B------:R-:W-:Y:S02]  /*44b0*/  PRMT R8, R12, 0x9910, RZ ;  /* 0x000099100c087816 */ /* 0x000fe400000000ff */
[----:B------:R-:W1:Y:S04]  /*44c0*/  LDS R9, [R16] ;  /* 0x0000000010097984 */ /* 0x000e680000000800 */
[----:B------:R-:W0:Y:S01]  /*44d0*/  LDS.S16 R6, [R6+0x100] ;  /* 0x0001000006067984 */ /* 0x000e220000000600 */
[----:B-1---5:R-:W-:-:S04]  /*44e0*/  IADD3 R9, PT, PT, -R18, R9, RZ ;  /* 0x0000000912097210 */ /* 0x022fc80007ffe1ff */
[----:B------:R-:W-:-:S05]  /*44f0*/  IABS R9, R9 ;  /* 0x0000000900097213 */ /* 0x000fca0000000000 */
[----:B0-----:R-:W-:Y:S02]  /*4500*/  IMAD R12, R9, UR4, R6 ;  /* 0x00000004090c7c24 */ /* 0x001fe4000f8e0206 */
[----:B------:R-:W-:-:S05]  /*4510*/  IMAD.MOV.U32 R9, RZ, RZ, R8 ;  /* 0x000000ffff097224 */ /* 0x000fca00078e0008 */
[----:B------:R-:W-:-:S07]  /*4520*/  VIMNMX R12, PT, PT, R9, R12, PT ;  /* 0x0000000c090c7248 */ /* 0x000fce0003fe0100 */
.L_x_119:
        /* <DEDUP_REMOVED lines=12> */
[----:B------:R-:W0:Y:S02]  /*45f0*/  F2I.FTZ.U32.TRUNC.NTZ R7, R13 ;  /* 0x0000000d00077305 */ /* 0x000e24000021f000 */
[----:B0-----:R-:W-:Y:S01]  /*4600*/  IMAD.MOV R6, RZ, RZ, -R7 ;  /* 0x000000ffff067224 */ /* 0x001fe200078e0a07 */
[----:B------:R-:W0:Y:S03]  /*4610*/  LDS R8, [R4+0x8] ;  /* 0x0000080004087984 */ /* 0x000e260000000800 */
[----:B------:R-:W-:Y:S02]  /*4620*/  IMAD R15, R6, R11, RZ ;  /* 0x0000000b060f7224 */ /* 0x000fe400078e02ff */
[----:B------:R-:W-:-:S04]  /*4630*/  IMAD.MOV.U32 R6, RZ, RZ, RZ ;  /* 0x000000ffff067224 */ /* 0x000fc800078e00ff */
[----:B------:R-:W-:Y:S01]  /*4640*/  IMAD.HI.U32 R6, R7, R15, R6 ;  /* 0x0000000f07067227 */ /* 0x000fe200078e0006 */
[----:B0-----:R-:W-:Y:S02]  /*4650*/  IABS R14, R8 ;  /* 0x00000008000e7213 */ /* 0x001fe40000000000 */
[----:B------:R-:W-:-:S03]  /*4660*/  LOP3.LUT R8, R8, R5, RZ, 0x3c, !PT ;  /* 0x0000000508087212 */ /* 0x000fc600078e3cff */
[----:B------:R-:W-:Y:S01]  /*4670*/  IMAD.MOV.U32 R7, RZ, RZ, R14 ;  /* 0x000000ffff077224 */ /* 0x000fe200078e000e */
[----:B------:R-:W-:-:S03]  /*4680*/  ISETP.GE.AND P1, PT, R8, RZ, PT ;  /* 0x000000ff0800720c */ /* 0x000fc60003f26270 */
[----:B------:R-:W-:-:S05]  /*4690*/  IMAD.HI.U32 R6, R6, R7, RZ ;  /* 0x0000000706067227 */ /* 0x000fca00078e00ff */
[----:B------:R-:W-:-:S05]  /*46a0*/  IADD3 R4, PT, PT, -R6, RZ, RZ ;  /* 0x000000ff06047210 */ /* 0x000fca0007ffe1ff */
[----:B------:R-:W-:-:S05]  /*46b0*/  IMAD R4, R11, R4, R7 ;  /* 0x000000040b047224 */ /* 0x000fca00078e0207 */
[----:B------:R-:W-:-:S13]  /*46c0*/  ISETP.GT.U32.AND P2, PT, R11, R4, PT ;  /* 0x000000040b00720c */ /* 0x000fda0003f44070 */
[----:B------:R-:W-:Y:S02]  /*46d0*/  @!P2 IMAD.IADD R4, R4, 0x1, -R11 ;  /* 0x000000010404a824 */ /* 0x000fe400078e0a0b */
[----:B------:R-:W-:Y:S01]  /*46e0*/  @!P2 VIADD R6, R6, 0x1 ;  /* 0x000000010606a836 */ /* 0x000fe20000000000 */
        /* <DEDUP_REMOVED lines=10> */
[----:B------:R0:W-:Y:S04]  /*4790*/  STG.E.U16 desc[UR8][R2.64], R5 ;  /* 0x0000000502007986 */ /* 0x0001e8000c101508 */
.L_x_141:
[----:B------:R-:W-:Y:S05]  /*47a0*/  BSYNC.RECONVERGENT B0 ;  /* 0x0000000000007941 */ /* 0x000fea0003800200 */
.L_x_100:
[----:B------:R-:W-:Y:S05]  /*47b0*/  EXIT ;  /* 0x000000000000794d */ /* 0x000fea0003800000 */
.L_x_122:
        /* <DEDUP_REMOVED lines=12> */
.L_x_154:


//--------------------- .text._Z16compute_message2iiiPsS_S_iiiiiii --------------------------
	.section	.text._Z16compute_message2iiiPsS_S_iiiiiii,"ax",@progbits
	.align	128
        .global         _Z16compute_message2iiiPsS_S_iiiiiii
        .type           _Z16compute_message2iiiPsS_S_iiiiiii,@function
        .size           _Z16compute_message2iiiPsS_S_iiiiiii,(.L_x_155 - _Z16compute_message2iiiPsS_S_iiiiiii)
        .other          _Z16compute_message2iiiPsS_S_iiiiiii,@"STO_CUDA_ENTRY STV_DEFAULT"
_Z16compute_message2iiiPsS_S_iiiiiii:
.text._Z16compute_message2iiiPsS_S_iiiiiii:
[----:B------:R-:W-:Y:S08]  /*0000*/  LDC R1, c[0x0][0x37c] ;  /* 0x0000df00ff017b82 */ /* 0x000ff00000000800 */
[----:B------:R-:W0:Y:S08]  /*0010*/  S2UR UR4, SR_CTAID.X ;  /* 0x00000000000479c3 */ /* 0x000e300000002500 */
[----:B------:R-:W1:Y:S01]  /*0020*/  LDC R0, c[0x0][0x380] ;  /* 0x0000e000ff007b82 */ /* 0x000e620000000800 */
[----:B0-----:R-:W-:-:S06]  /*0030*/  UIADD3 UR4, UPT, UPT, UR4, 0x1, URZ ;  /* 0x0000000104047890 */ /* 0x001fcc000fffe0ff */
[----:B-1----:R-:W-:-:S13]  /*0040*/  ISETP.LE.AND P0, PT, R0, UR4, PT ;  /* 0x0000000400007c0c */ /* 0x002fda000bf03270 */
[----:B------:R-:W-:Y:S05]  /*0050*/  @P0 EXIT ;  /* 0x000000000000094d */ /* 0x000fea0003800000 */
[----:B------:R-:W0:Y:S01]  /*0060*/  LDCU UR5, c[0x0][0x3a8] ;  /* 0x00007500ff0577ac */ /* 0x000e220008000800 */
[----:B------:R-:W1:Y:S01]  /*0070*/  S2R R27, SR_TID.X ;  /* 0x00000000001b7919 */ /* 0x000e620000002100 */
[----:B------:R-:W2:Y:S01]  /*0080*/  LDCU UR7, c[0x0][0x384] ;  /* 0x00007080ff0777ac */ /* 0x000ea20008000800 */
[----:B0-----:R-:W-:-:S04]  /*0090*/  UIADD3 UR5, UPT, UPT, UR4, UR5, URZ ;  /* 0x0000000504057290 */ /* 0x001fc8000fffe0ff */
[----:B------:R-:W-:-:S04]  /*00a0*/  ULEA.HI UR6, UR5, UR5, URZ, 0x1 ;  /* 0x0000000505067291 */ /* 0x000fc8000f8f08ff */
[----:B------:R-:W-:-:S04]  /*00b0*/  ULOP3.LUT UR6, UR6, 0xfffffffe, URZ, 0xc0, !UPT ;  /* 0xfffffffe06067892 */ /* 0x000fc8000f8ec0ff */
[----:B------:R-:W-:-:S06]  /*00c0*/  UIADD3 UR6, UPT, UPT, UR5, -UR6, URZ ;  /* 0x8000000605067290 */ /* 0x000fcc000fffe0ff */
[----:B-1----:R-:W-:-:S05]  /*00d0*/  LEA R0, R27, UR6, 0x1 ;  /* 0x000000061b007c11 */ /* 0x002fca000f8e08ff */
[----:B------:R-:W-:-:S05]  /*00e0*/  VIADD R31, R0, 0x1 ;  /* 0x00000001001f7836 */ /* 0x000fca0000000000 */
[----:B--2---:R-:W-:-:S13]  /*00f0*/  ISETP.GE.AND P0, PT, R31, UR7, PT ;  /* 0x000000071f007c0c */ /* 0x004fda000bf06270 */
[----:B------:R-:W-:Y:S05]  /*0100*/  @P0 EXIT ;  /* 0x000000000000094d */ /* 0x000fea0003800000 */
[----:B------:R-:W0:Y:S02]  /*0110*/  LDCU UR8, c[0x0][0x3b8] ;  /* 0x00007700ff0877ac */ /* 0x000e240008000800 */
[----:B0-----:R-:W-:-:S06]  /*0120*/  UISETP.GE.AND UP0, UPT, UR8, 0x1, UPT ;  /* 0x000000010800788c */ /* 0x001fcc000bf06270 */
[----:B------:R-:W-:-:S13]  /*0130*/  PLOP3.LUT P0, PT, PT, PT, UP0, 0x80, 0x8 ;  /* 0x000000000008781c */ /* 0x000fda0003f0f008 */
[----:B------:R-:W-:Y:S05]  /*0140*/  @!P0 EXIT ;  /* 0x000000000000894d */ /* 0x000fea0003800000 */
[----:B------:R-:W0:Y:S01]  /*0150*/  S2UR UR10, SR_CgaCtaId ;  /* 0x00000000000a79c3 */ /* 0x000e220000008800 */
[----:B------:R-:W1:Y:S01]  /*0160*/  LDCU UR9, c[0x0][0x3b4] ;  /* 0x00007680ff0977ac */ /* 0x000e620008000800 */
[----:B------:R-:W-:Y:S01]  /*0170*/  IMAD.SHL.U32 R27, R27, 0x8, RZ ;  /* 0x000000081b1b7824 */ /* 0x000fe200078e00ff */
[----:B------:R-:W2:Y:S01]  /*0180*/  LDCU UR11, c[0x0][0x3ac] ;  /* 0x00007580ff0b77ac */ /* 0x000ea20008000800 */
[----:B------:R-:W-:Y:S01]  /*0190*/  UMOV UR5, 0x400 ;  /* 0x0000040000057882 */ /* 0x000fe20000000000 */
[----:B------:R-:W-:Y:S02]  /*01a0*/  USHF.L.U32 UR14, UR8, 0x1, URZ ;  /* 0x00000001080e7899 */ /* 0x000fe400080006ff */
[----:B------:R-:W-:Y:S02]  /*01b0*/  UIADD3 UR6, UPT, UPT, UR5, 0x800, URZ ;  /* 0x0000080005067890 */ /* 0x000fe4000fffe0ff */
[----:B------:R-:W-:Y:S02]  /*01c0*/  UIADD3 UR7, UPT, UPT, UR5, 0x1000, URZ ;  /* 0x0000100005077890 */ /* 0x000fe4000fffe0ff */
[----:B------:R-:W-:-:S02]  /*01d0*/  ULOP3.LUT UR16, UR8, 0x1, URZ, 0xc0, !UPT ;  /* 0x0000000108107892 */ /* 0x000fc4000f8ec0ff */
[----:B------:R-:W-:Y:S02]  /*01e0*/  ULOP3.LUT UR17, UR8, 0x7ffffffe, URZ, 0xc0, !UPT ;  /* 0x7ffffffe08117892 */ /* 0x000fe4000f8ec0ff */
[----:B------:R-:W-:Y:S01]  /*01f0*/  ULOP3.LUT UR8, UR8, 0x7ffffff8, URZ, 0xc0, !UPT ;  /* 0x7ffffff808087892 */ /* 0x000fe2000f8ec0ff */
[----:B------:R-:W3:Y:S01]  /*0200*/  LDCU UR18, c[0x0][0x360] ;  /* 0x00006c00ff1277ac */ /* 0x000ee20008000800 */
[----:B0-----:R-:W-:Y:S02]  /*0210*/  ULEA UR15, UR10, UR5, 0x18 ;  /* 0x000000050a0f7291 */ /* 0x001fe4000f8ec0ff */
[----:B------:R-:W-:Y:S02]  /*0220*/  UIADD3 UR5, UPT, UPT, UR5, 0x1800, URZ ;  /* 0x0000180005057890 */ /* 0x000fe4000fffe0ff */
[----:B------:R-:W-:Y:S02]  /*0230*/  ULEA UR6, UR10, UR6, 0x18 ;  /* 0x000000060a067291 */ /* 0x000fe4000f8ec0ff */
[----:B------:R-:W-:Y:S01]  /*0240*/  ULEA UR7, UR10, UR7, 0x18 ;  /* 0x000000070a077291 */ /* 0x000fe2000f8ec0ff */
[----:B------:R-:W-:Y:S01]  /*0250*/  VIADD R30, R27, UR15 ;  /* 0x0000000f1b1e7c36 */ /* 0x000fe20008000000 */
[----:B------:R-:W-:-:S02]  /*0260*/  ULEA UR5, UR10, UR5, 0x18 ;  /* 0x000000050a057291 */ /* 0x000fc4000f8ec0ff */
[C---:B------:R-:W-:Y:S01]  /*0270*/  VIADD R29, R27.reuse, UR6 ;  /* 0x000000061b1d7c36 */ /* 0x040fe20008000000 */
[----:B------:R-:W0:Y:S01]  /*0280*/  LDCU.64 UR12, c[0x0][0x358] ;  /* 0x00006b00ff0c77ac */ /* 0x000e220008000a00 */
[C---:B------:R-:W-:Y:S02]  /*0290*/  VIADD R28, R27.reuse, UR7 ;  /* 0x000000071b1c7c36 */ /* 0x040fe40008000000 */
[----:B------:R-:W-:Y:S01]  /*02a0*/  VIADD R27, R27, UR5 ;  /* 0x000000051b1b7c36 */ /* 0x000fe20008000000 */
[----:B-1----:R-:W-:Y:S02]  /*02b0*/  UIMAD UR9, UR4, UR9, URZ ;  /* 0x00000009040972a4 */ /* 0x002fe4000f8e02ff */
[----:B--23--:R-:W-:-:S12]  /*02c0*/  UIMAD UR10, UR4, UR11, URZ ;  /* 0x0000000b040a72a4 */ /* 0x00cfd8000f8e02ff */
.L_x_136:
[----:B-1----:R-:W1:Y:S01]  /*02d0*/  LDC R26, c[0x0][0x3b8] ;  /* 0x0000ee00ff1a7b82 */ /* 0x002e620000000800 */
[----:B--2---:R-:W2:Y:S01]  /*02e0*/  LDCU UR4, c[0x0][0x3ac] ;  /* 0x00007580ff0477ac */ /* 0x004ea20008000800 */
[----:B------:R-:W-:Y:S02]  /*02f0*/  IMAD.U32 R0, RZ, RZ, UR18 ;  /* 0x00000012ff007e24 */ /* 0x000fe4000f8e00ff */
[----:B------:R-:W-:Y:S02]  /*0300*/  HFMA2 R36, -RZ, RZ, 0, 21248 ;  /* 0x00007530ff247431 */ /* 0x000fe400000001ff */
[----:B------:R-:W-:Y:S01]  /*0310*/  IMAD.MOV.U32 R46, RZ, RZ, 0x7530 ;  /* 0x00007530ff2e7424 */ /* 0x000fe200078e00ff */
[----:B---3--:R-:W3:Y:S01]  /*0320*/  LDCU UR5, c[0x0][0x3ac] ;  /* 0x00007580ff0577ac */ /* 0x008ee20008000800 */
[----:B------:R-:W-:Y:S01]  /*0330*/  IMAD.MOV.U32 R13, RZ, RZ, RZ ;  /* 0x000000ffff0d7224 */ /* 0x000fe200078e00ff */
[----:B----4-:R-:W4:Y:S01]  /*0340*/  LDC R18, c[0x0][0x3b0] ;  /* 0x0000ec00ff127b82 */ /* 0x010f220000000800 */
[----:B------:R-:W5:Y:S01]  /*0350*/  LDCU UR6, c[0x0][0x384] ;  /* 0x00007080ff0677ac */ /* 0x000f620008000800 */
[----:B------:R-:W-:-:S02]  /*0360*/  IMAD.MOV.U32 R34, RZ, RZ, 0x7530 ;  /* 0x00007530ff227424 */ /* 0x000fc400078e00ff */
[----:B------:R-:W-:-:S04]  /*0370*/  IMAD.MOV.U32 R37, RZ, RZ, 0x7530 ;  /* 0x00007530ff257424 */ /* 0x000fc800078e00ff */
[----:B------:R-:W0:Y:S01]  /*0380*/  LDC R24, c[0x0][0x3b8] ;  /* 0x0000ee00ff187b82 */ /* 0x000e220000000800 */
[----:B--2---:R-:W-:-:S07]  /*0390*/  UIADD3 UR4, UPT, UPT, UR14, -UR4, URZ ;  /* 0x800000040e047290 */ /* 0x004fce000fffe0ff */
[----:B------:R-:W0:Y:S01]  /*03a0*/  LDC R3, c[0x0][0x3b0] ;  /* 0x0000ec00ff037b82 */ /* 0x000e220000000800 */
[----:B-1----:R-:W-:Y:S01]  /*03b0*/  ISETP.GE.U32.AND P1, PT, R26, 0x4, PT ;  /* 0x000000041a00780c */ /* 0x002fe20003f26070 */
[----:B------:R-:W-:-:S05]  /*03c0*/  IMAD R25, R31, R26, UR9 ;  /* 0x000000091f197e24 */ /* 0x000fca000f8e021a */
[----:B------:R-:W-:Y:S01]  /*03d0*/  SHF.R.S32.HI R22, RZ, 0x1f, R25 ;  /* 0x0000001fff167819 */ /* 0x000fe20000011419 */
[----:B----4-:R-:W-:Y:S02]  /*03e0*/  IMAD R23, R31, R18, UR10 ;  /* 0x0000000a1f177e24 */ /* 0x010fe4000f8e0212 */
[----:B------:R-:W-:Y:S02]  /*03f0*/  IMAD R31, R0, 0x2, R31 ;  /* 0x00000002001f7824 */ /* 0x000fe400078e021f */
[C---:B------:R-:W-:Y:S01]  /*0400*/  VIADD R20, R23.reuse, UR4 ;  /* 0x0000000417147c36 */ /* 0x040fe20008000000 */
[C---:B------:R-:W-:Y:S01]  /*0410*/  IADD3 R18, PT, PT, R23.reuse, R26, R18 ;  /* 0x0000001a17127210 */ /* 0x040fe20007ffe012 */
[----:B---3--:R-:W-:Y:S01]  /*0420*/  VIADD R21, R23, UR5 ;  /* 0x0000000517157c36 */ /* 0x008fe20008000000 */
[----:B-----5:R-:W-:Y:S02]  /*0430*/  ISETP.GE.AND P0, PT, R31, UR6, PT ;  /* 0x000000061f007c0c */ /* 0x020fe4000bf06270 */
[----:B------:R-:W-:-:S02]  /*0440*/  SHF.R.S32.HI R17, RZ, 0x1f, R20 ;  /* 0x0000001fff117819 */ /* 0x000fc40000011414 */
[----:B------:R-:W-:Y:S02]  /*0450*/  SHF.R.S32.HI R16, RZ, 0x1f, R21 ;  /* 0x0000001fff107819 */ /* 0x000fe40000011415 */
[----:B------:R-:W-:Y:S01]  /*0460*/  SHF.R.S32.HI R15, RZ, 0x1f, R18 ;  /* 0x0000001fff0f7819 */ /* 0x000fe20000011412 */
[----:B0-----:R-:W-:-:S04]  /*0470*/  IMAD R0, R24, 0x3, -R3 ;  /* 0x0000000318007824 */ /* 0x001fc800078e0a03 */
[----:B------:R-:W-:-:S05]  /*0480*/  IMAD.IADD R19, R0, 0x1, R23 ;  /* 0x0000000100137824 */ /* 0x000fca00078e0217 */
[----:B------:R-:W-:Y:S01]  /*0490*/  SHF.R.S32.HI R14, RZ, 0x1f, R19 ;  /* 0x0000001fff0e7819 */ /* 0x000fe20000011413 */
[----:B------:R-:W-:Y:S06]  /*04a0*/  @!P1 BRA `(.L_x_123) ;  /* 0x0000000800309947 */ /* 0x000fec0003800000 */
[----:B------:R-:W0:Y:S01]  /*04b0*/  S2R R12, SR_TID.X ;  /* 0x00000000000c7919 */ /* 0x000e220000002100 */
[----:B------:R-:W1:Y:S01]  /*04c0*/  LDCU.128 UR20, c[0x0][0x390] ;  /* 0x00007200ff1477ac */ /* 0x000e620008000c00 */
[----:B------:R-:W-:Y:S01]  /*04d0*/  LOP3.LUT R13, R24, 0x7ffffffc, RZ, 0xc0, !PT ;  /* 0x7ffffffc180d7812 */ /* 0x000fe200078ec0ff */
[----:B------:R-:W-:-:S04]  /*04e0*/  IMAD.MOV.U32 R46, RZ, RZ, 0x7530 ;  /* 0x00007530ff2e7424 */ /* 0x000fc800078e00ff */
[----:B------:R-:W-:Y:S01]  /*04f0*/  IMAD.MOV R0, RZ, RZ, -R13 ;  /* 0x000000ffff007224 */ /* 0x000fe200078e0a0d */
[----:B-1----:R-:W-:Y:S01]  /*0500*/  UIADD3 UR4, UP0, UPT, UR22, 0x4, URZ ;  /* 0x0000000416047890 */ /* 0x002fe2000ff1e0ff */
[----:B------:R-:W-:-:S03]  /*0510*/  LEA R10, P1, R25, UR20, 0x1 ;  /* 0x00000014190a7c11 */ /* 0x000fc6000f8208ff */
[----:B------:R-:W-:Y:S01]  /*0520*/  UIADD3.X UR5, UPT, UPT, URZ, UR23, URZ, UP0, !UPT ;  /* 0x00000017ff057290 */ /* 0x000fe200087fe4ff */
[----:B------:R-:W-:Y:S02]  /*0530*/  LEA.HI.X R11, R25, UR21, R22, 0x1, P1 ;  /* 0x00000015190b7c11 */ /* 0x000fe400088f0c16 */
[----:B------:R-:W-:Y:S02]  /*0540*/  IADD3 R10, P1, PT, R10, 0x4, RZ ;  /* 0x000000040a0a7810 */ /* 0x000fe40007f3e0ff */
[----:B------:R-:W-:Y:S02]  /*0550*/  LEA R8, P2, R19, UR4, 0x1 ;  /* 0x0000000413087c11 */ /* 0x000fe4000f8408ff */
[----:B------:R-:W-:Y:S01]  /*0560*/  LEA R4, P3, R21, UR4, 0x1 ;  /* 0x0000000415047c11 */ /* 0x000fe2000f8608ff */
[----:B------:R-:W-:Y:S01]  /*0570*/  IMAD.X R11, RZ, RZ, R11, P1 ;  /* 0x000000ffff0b7224 */ /* 0x000fe200008e060b */
[----:B------:R-:W-:Y:S01]  /*0580*/  LEA R2, P4, R18, UR4, 0x1 ;  /* 0x0000000412027c11 */ /* 0x000fe2000f8808ff */
[----:B0-----:R-:W-:Y:S01]  /*0590*/  IMAD.SHL.U32 R12, R12, 0x8, RZ ;  /* 0x000000080c0c7824 */ /* 0x001fe200078e00ff */
[----:B------:R-:W-:-:S02]  /*05a0*/  LEA R6, P5, R20, UR4, 0x1 ;  /* 0x0000000414067c11 */ /* 0x000fc4000f8a08ff */
[----:B------:R-:W-:Y:S02]  /*05b0*/  LEA.HI.X R9, R19, UR5, R14, 0x1, P2 ;  /* 0x0000000513097c11 */ /* 0x000fe400090f0c0e */
[----:B------:R-:W-:Y:S02]  /*05c0*/  LEA.HI.X R5, R21, UR5, R16, 0x1, P3 ;  /* 0x0000000515057c11 */ /* 0x000fe400098f0c10 */
[----:B------:R-:W-:Y:S02]  /*05d0*/  LEA.HI.X R3, R18, UR5, R15, 0x1, P4 ;  /* 0x0000000512037c11 */ /* 0x000fe4000a0f0c0f */
[----:B------:R-:W-:-:S07]  /*05e0*/  LEA.HI.X R7, R20, UR5, R17, 0x1, P5 ;  /* 0x0000000514077c11 */ /* 0x000fce000a8f0c11 */
.L_x_124:
[----:B------:R-:W2:Y:S04]  /*05f0*/  LDG.E.U16 R33, desc[UR12][R10.64+-0x4] ;  /* 0xfffffc0c0a217981 */ /* 0x000ea8000c1e1500 */
[----:B------:R-:W2:Y:S04]  /*0600*/  LDG.E.U16 R32, desc[UR12][R8.64+-0x4] ;  /* 0xfffffc0c08207981 */ /* 0x000ea8000c1e1500 */
[----:B------:R-:W3:Y:S04]  /*0610*/  LDG.E.U16 R44, desc[UR12][R4.64+-0x4] ;  /* 0xfffffc0c042c7981 */ /* 0x000ee8000c1e1500 */
[----:B------:R-:W3:Y:S04]  /*0620*/  LDG.E.U16 R41, desc[UR12][R6.64+-0x4] ;  /* 0xfffffc0c06297981 */ /* 0x000ee8000c1e1500 */
[----:B------:R-:W4:Y:S04]  /*0630*/  LDG.E.U16 R35, desc[UR12][R2.64+-0x4] ;  /* 0xfffffc0c02237981 */ /* 0x000f28000c1e1500 */
[----:B------:R-:W5:Y:S04]  /*0640*/  LDG.E.U16 R39, desc[UR12][R10.64+-0x2] ;  /* 0xfffffe0c0a277981 */ /* 0x000f68000c1e1500 */
[----:B------:R-:W5:Y:S04]  /*0650*/  LDG.E.U16 R42, desc[UR12][R8.64+-0x2] ;  /* 0xfffffe0c082a7981 */ /* 0x000f68000c1e1500 */
[----:B------:R-:W5:Y:S04]  /*0660*/  LDG.E.U16 R38, desc[UR12][R4.64+-0x2] ;  /* 0xfffffe0c04267981 */ /* 0x000f68000c1e1500 */
[----:B------:R-:W5:Y:S04]  /*0670*/  LDG.E.U16 R43, desc[UR12][R2.64+-0x2] ;  /* 0xfffffe0c022b7981 */ /* 0x000f68000c1e1500 */
[----:B------:R-:W5:Y:S01]  /*0680*/  LDG.E.U16 R40, desc[UR12][R6.64+-0x2] ;  /* 0xfffffe0c06287981 */ /* 0x000f62000c1e1500 */
[----:B------:R-:W0:Y:S01]  /*0690*/  S2UR UR5, SR_CgaCtaId ;  /* 0x00000000000579c3 */ /* 0x000e220000008800 */
[----:B------:R-:W-:-:S02]  /*06a0*/  UMOV UR4, 0x400 ;  /* 0x0000040000047882 */ /* 0x000fc40000000000 */
[----:B------:R-:W-:Y:S02]  /*06b0*/  UIADD3 UR6, UPT, UPT, UR4, 0x800, URZ ;  /* 0x0000080004067890 */ /* 0x000fe4000fffe0ff */
[----:B------:R-:W-:Y:S02]  /*06c0*/  UIADD3 UR7, UPT, UPT, UR4, 0x1000, URZ ;  /* 0x0000100004077890 */ /* 0x000fe4000fffe0ff */
[----:B0-----:R-:W-:Y:S02]  /*06d0*/  ULEA UR11, UR5, UR4, 0x18 ;  /* 0x00000004050b7291 */ /* 0x001fe4000f8ec0ff */
[----:B------:R-:W-:Y:S02]  /*06e0*/  ULEA UR6, UR5, UR6, 0x18 ;  /* 0x0000000605067291 */ /* 0x000fe4000f8ec0ff */
[----:B------:R-:W-:Y:S01]  /*06f0*/  ULEA UR7, UR5, UR7, 0x18 ;  /* 0x0000000705077291 */ /* 0x000fe2000f8ec0ff */
[----:B--2---:R-:W-:Y:S01]  /*0700*/  IMAD.IADD R48, R33, 0x1, R32 ;  /* 0x0000000121307824 */ /* 0x004fe200078e0220 */
[----:B---3--:R-:W-:-:S04]  /*0710*/  IADD3 R33, PT, PT, R44, R41, R33 ;  /* 0x000000292c217210 */ /* 0x008fc80007ffe021 */
[CC--:B----4-:R-:W-:Y:S01]  /*0720*/  IADD3 R45, PT, PT, R35.reuse, R48.reuse, R44 ;  /* 0x00000030232d7210 */ /* 0x0d0fe20007ffe02c */
[--C-:B------:R-:W-:Y:S02]  /*0730*/  IMAD.IADD R53, R32, 0x1, R33.reuse ;  /* 0x0000000120357824 */ /* 0x100fe400078e0221 */
[----:B------:R-:W-:Y:S01]  /*0740*/  IMAD.IADD R47, R35, 0x1, R33 ;  /* 0x00000001232f7824 */ /* 0x000fe200078e0221 */
[----:B------:R-:W-:Y:S02]  /*0750*/  PRMT R44, R45, 0x9910, RZ ;  /* 0x000099102d2c7816 */ /* 0x000fe400000000ff */
[----:B------:R-:W-:Y:S01]  /*0760*/  IADD3 R41, PT, PT, R35, R48, R41 ;  /* 0x0000003023297210 */ /* 0x000fe20007ffe029 */
[----:B------:R-:W-:Y:S01]  /*0770*/  STS.U16 [R12+UR11], R45 ;  /* 0x0000002d0c007988 */ /* 0x000fe2000800040b */
[----:B------:R-:W-:Y:S01]  /*0780*/  PRMT R49, R53, 0x9910, RZ ;  /* 0x0000991035317816 */ /* 0x000fe200000000ff */
[----:B------:R-:W-:Y:S01]  /*0790*/  IMAD.MOV.U32 R35, RZ, RZ, R44 ;  /* 0x000000ffff237224 */ /* 0x000fe200078e002c */
[----:B-----5:R-:W-:Y:S01]  /*07a0*/  IADD3 R51, PT, PT, R39, R42, RZ ;  /* 0x0000002a27337210 */ /* 0x020fe20007ffe0ff */
[----:B------:R0:W-:Y:S01]  /*07b0*/  STS.U16 [R12+UR6], R47 ;  /* 0x0000002f0c007988 */ /* 0x0001e20008000406 */
[----:B------:R-:W-:-:S02]  /*07c0*/  PRMT R44, R47, 0x9910, RZ ;  /* 0x000099102f2c7816 */ /* 0x000fc400000000ff */
[----:B------:R-:W-:Y:S01]  /*07d0*/  PRMT R48, R41, 0x9910, RZ ;  /* 0x0000991029307816 */ /* 0x000fe200000000ff */
[----:B------:R-:W2:Y:S01]  /*07e0*/  LDG.E.U16 R32, desc[UR12][R10.64] ;  /* 0x0000000c0a207981 */ /* 0x000ea2000c1e1500 */
[----:B------:R-:W-:Y:S01]  /*07f0*/  VIMNMX R46, PT, PT, R35, R46, PT ;  /* 0x0000002e232e7248 */ /* 0x000fe20003fe0100 */
[----:B------:R-:W-:Y:S02]  /*0800*/  IMAD.MOV.U32 R35, RZ, RZ, R44 ;  /* 0x000000ffff237224 */ /* 0x000fe400078e002c */
[----:B------:R-:W2:Y:S01]  /*0810*/  LDG.E.U16 R33, desc[UR12][R8.64] ;  /* 0x0000000c08217981 */ /* 0x000ea2000c1e1500 */
[----:B0-----:R-:W-:Y:S02]  /*0820*/  VIMNMX R47, PT, PT, R49, R36, PT ;  /* 0x00000024312f7248 */ /* 0x001fe40003fe0100 */
[----:B------:R-:W-:Y:S01]  /*0830*/  IADD3 R49, PT, PT, R43, R51, R38 ;  /* 0x000000332b317210 */ /* 0x000fe20007ffe026 */
[----:B------:R0:W-:Y:S01]  /*0840*/  STS.U16 [R12+UR7], R41 ;  /* 0x000000290c007988 */ /* 0x0001e20008000407 */
[----:B------:R-:W-:-:S02]  /*0850*/  VIMNMX R45, PT, PT, R48, R37, PT ;  /* 0x00000025302d7248 */ /* 0x000fc40003fe0100 */
[----:B------:R-:W-:Y:S01]  /*0860*/  PRMT R37, R49, 0x9910, RZ ;  /* 0x0000991031257816 */ /* 0x000fe200000000ff */
[----:B------:R1:W3:Y:S01]  /*0870*/  LDG.E.U16 R36, desc[UR12][R10.64+0x2] ;  /* 0x0000020c0a247981 */ /* 0x0002e2000c1e1500 */
[----:B------:R-:W-:Y:S02]  /*0880*/  VIMNMX R44, PT, PT, R35, R34, PT ;  /* 0x00000022232c7248 */ /* 0x000fe40003fe0100 */
[----:B------:R-:W-:Y:S01]  /*0890*/  VIMNMX R46, PT, PT, R46, R37, PT ;  /* 0x000000252e2e7248 */ /* 0x000fe20003fe0100 */
[----:B------:R-:W4:Y:S01]  /*08a0*/  LDG.E.U16 R35, desc[UR12][R4.64] ;  /* 0x0000000c04237981 */ /* 0x000f22000c1e1500 */
[----:B------:R-:W-:-:S03]  /*08b0*/  IADD3 R50, PT, PT, R38, R40, R39 ;  /* 0x0000002826327210 */ /* 0x000fc60007ffe027 */
[----:B------:R-:W4:Y:S04]  /*08c0*/  LDG.E.U16 R34, desc[UR12][R2.64] ;  /* 0x0000000c02227981 */ /* 0x000f28000c1e1500 */
[----:B------:R-:W5:Y:S04]  /*08d0*/  LDG.E.U16 R37, desc[UR12][R6.64] ;  /* 0x0000000c06257981 */ /* 0x000f68000c1e1500 */
[----:B------:R1:W3:Y:S01]  /*08e0*/  LDG.E.U16 R39, desc[UR12][R8.64+0x2] ;  /* 0x0000020c08277981 */ /* 0x0002e2000c1e1500 */
[----:B------:R-:W-:-:S03]  /*08f0*/  IADD3 R51, PT, PT, R43, R51, R40 ;  /* 0x000000332b337210 */ /* 0x000fc60007ffe028 */
[----:B0-----:R-:W3:Y:S04]  /*0900*/  LDG.E.U16 R41, desc[UR12][R4.64+0x2] ;  /* 0x0000020c04297981 */ /* 0x001ee8000c1e1500 */
[----:B------:R-:W3:Y:S04]  /*0910*/  LDG.E.U16 R38, desc[UR12][R6.64+0x2] ;  /* 0x0000020c06267981 */ /* 0x000ee8000c1e1500 */
[----:B------:R0:W3:Y:S01]  /*0920*/  LDG.E.U16 R40, desc[UR12][R2.64+0x2] ;  /* 0x0000020c02287981 */ /* 0x0000e2000c1e1500 */
[----:B------:R-:W-:Y:S01]  /*0930*/  UIADD3 UR4, UPT, UPT, UR4, 0x1800, URZ ;  /* 0x0000180004047890 */ /* 0x000fe2000fffe0ff */
[----:B------:R-:W-:-:S03]  /*0940*/  IMAD.IADD R48, R43, 0x1, R50 ;  /* 0x000000012b307824 */ /* 0x000fc600078e0232 */
[----:B------:R-:W-:Y:S02]  /*0950*/  ULEA UR4, UR5, UR4, 0x18 ;  /* 0x0000000405047291 */ /* 0x000fe4000f8ec0ff */
[----:B------:R-:W-:Y:S02]  /*0960*/  PRMT R43, R48, 0x9910, RZ ;  /* 0x00009910302b7816 */ /* 0x000fe400000000ff */
[----:B-1----:R-:W-:-:S05]  /*0970*/  IADD3 R10, P1, PT, R10, 0x8, RZ ;  /* 0x000000080a0a7810 */ /* 0x002fca0007f3e0ff */
[----:B------:R1:W-:Y:S01]  /*0980*/  STS.U16 [R12+UR4], R53 ;  /* 0x000000350c007988 */ /* 0x0003e20008000404 */
[----:B------:R-:W-:Y:S01]  /*0990*/  IMAD.X R11, RZ, RZ, R11, P1 ;  /* 0x000000ffff0b7224 */ /* 0x000fe200008e060b */
[----:B------:R-:W-:Y:S01]  /*09a0*/  IADD3 R8, P1, PT, R8, 0x8, RZ ;  /* 0x0000000808087810 */ /* 0x000fe20007f3e0ff */
[----:B-1----:R-:W-:Y:S01]  /*09b0*/  IMAD.IADD R53, R42, 0x1, R50 ;  /* 0x000000012a357824 */ /* 0x002fe200078e0232 */
[----:B------:R-:W-:Y:S02]  /*09c0*/  VIMNMX R42, PT, PT, R44, R43, PT ;  /* 0x0000002b2c2a7248 */ /* 0x000fe40003fe0100 */
[----:B------:R-:W-:Y:S02]  /*09d0*/  PRMT R44, R51, 0x9910, RZ ;  /* 0x00009910332c7816 */ /* 0x000fe400000000ff */
[----:B------:R-:W-:Y:S02]  /*09e0*/  PRMT R50, R53, 0x9910, RZ ;  /* 0x0000991035327816 */ /* 0x000fe400000000ff */
[----:B------:R-:W-:-:S02]  /*09f0*/  VIMNMX R43, PT, PT, R45, R44, PT ;  /* 0x0000002c2d2b7248 */ /* 0x000fc40003fe0100 */
[----:B------:R-:W-:Y:S01]  /*0a00*/  VIMNMX R44, PT, PT, R47, R50, PT ;  /* 0x000000322f2c7248 */ /* 0x000fe20003fe0100 */
[----:B------:R1:W-:Y:S01]  /*0a10*/  STS.U16 [R12+UR11+0x2], R49 ;  /* 0x000002310c007988 */ /* 0x0003e2000800040b */
[----:B------:R-:W-:Y:S01]  /*0a20*/  IMAD.X R9, RZ, RZ, R9, P1 ;  /* 0x000000ffff097224 */ /* 0x000fe200008e0609 */
[----:B0-----:R-:W-:Y:S01]  /*0a30*/  IADD3 R2, P1, PT, R2, 0x8, RZ ;  /* 0x0000000802027810 */ /* 0x001fe20007f3e0ff */
[----:B------:R-:W-:Y:S01]  /*0a40*/  VIADD R0, R0, 0x4 ;  /* 0x0000000400007836 */ /* 0x000fe20000000000 */
[----:B------:R-:W-:Y:S04]  /*0a50*/  STS.U16 [R12+UR6+0x2], R48 ;  /* 0x000002300c007988 */ /* 0x000fe80008000406 */
[----:B------:R-:W-:Y:S01]  /*0a60*/  STS.U16 [R12+UR7+0x2], R51 ;  /* 0x000002330c007988 */ /* 0x000fe20008000407 */
[----:B------:R-:W-:-:S03]  /*0a70*/  IMAD.X R3, RZ, RZ, R3, P1 ;  /* 0x000000ffff037224 */ /* 0x000fc600008e0603 */
[----:B------:R-:W-:Y:S01]  /*0a80*/  STS.U16 [R12+UR4+0x2], R53 ;  /* 0x000002350c007988 */ /* 0x000fe20008000404 */
[----:B------:R-:W-:Y:S02]  /*0a90*/  ISETP.NE.AND P1, PT, R0, RZ, PT ;  /* 0x000000ff0000720c */ /* 0x000fe40003f25270 */
[----:B------:R-:W-:-:S05]  /*0aa0*/  IADD3 R4, P2, PT, R4, 0x8, RZ ;  /* 0x0000000804047810 */ /* 0x000fca0007f5e0ff */
[----:B------:R-:W-:Y:S01]  /*0ab0*/  IMAD.X R5, RZ, RZ, R5, P2 ;  /* 0x000000ffff057224 */ /* 0x000fe200010e0605 */
[----:B------:R-:W-:-:S05]  /*0ac0*/  IADD3 R6, P2, PT, R6, 0x8, RZ ;  /* 0x0000000806067810 */ /* 0x000fca0007f5e0ff */
[----:B------:R-:W-:Y:S02]  /*0ad0*/  IMAD.X R7, RZ, RZ, R7, P2 ;  /* 0x000000ffff077224 */ /* 0x000fe400010e0607 */
[----:B--2---:R-:W-:-:S05]  /*0ae0*/  IMAD.IADD R45, R32, 0x1, R33 ;  /* 0x00000001202d7824 */ /* 0x004fca00078e0221 */
[----:B----4-:R-:W-:Y:S02]  /*0af0*/  IADD3 R47, PT, PT, R34, R45, R35 ;  /* 0x0000002d222f7210 */ /* 0x010fe40007ffe023 */
[----:B-----5:R-:W-:-:S03]  /*0b00*/  IADD3 R32, PT, PT, R35, R37, R32 ;  /* 0x0000002523207210 */ /* 0x020fc60007ffe020 */
[----:B------:R0:W-:Y:S01]  /*0b10*/  STS.U16 [R12+UR11+0x4], R47 ;  /* 0x0000042f0c007988 */ /* 0x0001e2000800040b */
[----:B---3--:R-:W-:Y:S01]  /*0b20*/  IMAD.IADD R35, R36, 0x1, R39 ;  /* 0x0000000124237824 */ /* 0x008fe200078e0227 */
[----:B-1----:R-:W-:Y:S02]  /*0b30*/  PRMT R49, R47, 0x9910, RZ ;  /* 0x000099102f317816 */ /* 0x002fe400000000ff */
[C---:B------:R-:W-:Y:S01]  /*0b40*/  IADD3 R45, PT, PT, R34.reuse, R45, R37 ;  /* 0x0000002d222d7210 */ /* 0x040fe20007ffe025 */
[----:B------:R-:W-:Y:S01]  /*0b50*/  IMAD.IADD R37, R34, 0x1, R32 ;  /* 0x0000000122257824 */ /* 0x000fe200078e0220 */
[----:B------:R-:W-:Y:S01]  /*0b60*/  IADD3 R36, PT, PT, R41, R38, R36 ;  /* 0x0000002629247210 */ /* 0x000fe20007ffe024 */
[----:B0-----:R-:W-:Y:S01]  /*0b70*/  IMAD.IADD R47, R33, 0x1, R32 ;  /* 0x00000001212f7824 */ /* 0x001fe200078e0220 */
[CC--:B------:R-:W-:Y:S02]  /*0b80*/  IADD3 R41, PT, PT, R40.reuse, R35.reuse, R41 ;  /* 0x0000002328297210 */ /* 0x0c0fe40007ffe029 */
[C---:B------:R-:W-:Y:S01]  /*0b90*/  IADD3 R33, PT, PT, R40.reuse, R35, R38 ;  /* 0x0000002328217210 */ /* 0x040fe20007ffe026 */
[----:B------:R-:W-:Y:S01]  /*0ba0*/  IMAD.IADD R35, R40, 0x1, R36 ;  /* 0x0000000128237824 */ /* 0x000fe200078e0224 */
[----:B------:R-:W-:Y:S01]  /*0bb0*/  IADD3 R39, PT, PT, R39, R36, RZ ;  /* 0x0000002427277210 */ /* 0x000fe20007ffe0ff */
[----:B------:R0:W-:Y:S01]  /*0bc0*/  STS.U16 [R12+UR6+0x4], R37 ;  /* 0x000004250c007988 */ /* 0x0001e20008000406 */
[----:B------:R-:W-:-:S02]  /*0bd0*/  PRMT R34, R41, 0x9910, RZ ;  /* 0x0000991029227816 */ /* 0x000fc400000000ff */
[----:B------:R-:W-:Y:S01]  /*0be0*/  PRMT R36, R35, 0x9910, RZ ;  /* 0x0000991023247816 */ /* 0x000fe200000000ff */
[----:B------:R-:W-:Y:S01]  /*0bf0*/  STS.U16 [R12+UR7+0x4], R45 ;  /* 0x0000042d0c007988 */ /* 0x000fe20008000407 */
[----:B------:R-:W-:Y:S02]  /*0c00*/  PRMT R38, R39, 0x9910, RZ ;  /* 0x0000991027267816 */ /* 0x000fe400000000ff */
[----:B------:R-:W-:Y:S01]  /*0c10*/  VIMNMX R46, PT, PT, R46, R49, PT ;  /* 0x000000312e2e7248 */ /* 0x000fe20003fe0100 */
[----:B------:R-:W-:Y:S01]  /*0c20*/  STS.U16 [R12+UR4+0x4], R47 ;  /* 0x0000042f0c007988 */ /* 0x000fe20008000404 */
[----:B------:R-:W-:Y:S02]  /*0c30*/  PRMT R49, R37, 0x9910, RZ ;  /* 0x0000991025317816 */ /* 0x000fe400000000ff */
[----:B------:R-:W-:Y:S01]  /*0c40*/  PRMT R32, R45, 0x9910, RZ ;  /* 0x000099102d207816 */ /* 0x000fe200000000ff */
[----:B------:R-:W-:Y:S01]  /*0c50*/  STS.U16 [R12+UR11+0x6], R41 ;  /* 0x000006290c007988 */ /* 0x000fe2000800040b */
[----:B------:R-:W-:-:S03]  /*0c60*/  PRMT R51, R47, 0x9910, RZ ;  /* 0x000099102f337816 */ /* 0x000fc600000000ff */
[----:B------:R1:W-:Y:S01]  /*0c70*/  STS.U16 [R12+UR6+0x6], R35 ;  /* 0x000006230c007988 */ /* 0x0003e20008000406 */
[----:B0-----:R-:W-:-:S03]  /*0c80*/  PRMT R37, R33, 0x9910, RZ ;  /* 0x0000991021257816 */ /* 0x001fc600000000ff */
[----:B------:R0:W-:Y:S01]  /*0c90*/  STS.U16 [R12+UR7+0x6], R33 ;  /* 0x000006210c007988 */ /* 0x0001e20008000407 */
[----:B------:R-:W-:-:S03]  /*0ca0*/  VIMNMX R42, PT, PT, R42, R49, PT ;  /* 0x000000312a2a7248 */ /* 0x000fc60003fe0100 */
[----:B------:R2:W-:Y:S01]  /*0cb0*/  STS.U16 [R12+UR4+0x6], R39 ;  /* 0x000006270c007988 */ /* 0x0005e20008000404 */
[----:B------:R-:W-:Y:S01]  /*0cc0*/  VIMNMX R32, PT, PT, R43, R32, PT ;  /* 0x000000202b207248 */ /* 0x000fe20003fe0100 */
[----:B-1----:R-:W-:Y:S01]  /*0cd0*/  IMAD.MOV.U32 R35, RZ, RZ, R34 ;  /* 0x000000ffff237224 */ /* 0x002fe200078e0022 */
[----:B------:R-:W-:Y:S01]  /*0ce0*/  VIMNMX R44, PT, PT, R44, R51, PT ;  /* 0x000000332c2c7248 */ /* 0x000fe20003fe0100 */
[----:B0-----:R-:W-:Y:S02]  /*0cf0*/  IMAD.MOV.U32 R33, RZ, RZ, R36 ;  /* 0x000000ffff217224 */ /* 0x001fe400078e0024 */
[----:B--2---:R-:W-:Y:S01]  /*0d00*/  IMAD.MOV.U32 R39, RZ, RZ, R38 ;  /* 0x000000ffff277224 */ /* 0x004fe200078e0026 */
[----:B------:R-:W-:Y:S01]  /*0d10*/  VIMNMX R46, PT, PT, R46, R35, PT ;  /* 0x000000232e2e7248 */ /* 0x000fe20003fe0100 */
[----:B------:R-:W-:Y:S01]  /*0d20*/  VIADD R12, R12, 0x8 ;  /* 0x000000080c0c7836 */ /* 0x000fe20000000000 */
[----:B------:R-:W-:Y:S02]  /*0d30*/  VIMNMX R34, PT, PT, R42, R33, PT ;  /* 0x000000212a227248 */ /* 0x000fe40003fe0100 */
[----:B------:R-:W-:-:S02]  /*0d40*/  VIMNMX R37, PT, PT, R32, R37, PT ;  /* 0x0000002520257248 */ /* 0x000fc40003fe0100 */
[----:B------:R-:W-:Y:S01]  /*0d50*/  VIMNMX R36, PT, PT, R44, R39, PT ;  /* 0x000000272c247248 */ /* 0x000fe20003fe0100 */
[----:B------:R-:W-:Y:S06]  /*0d60*/  @P1 BRA `(.L_x_124) ;  /* 0xfffffff800201947 */ /* 0x000fec000383ffff */
.L_x_123:
[----:B------:R-:W-:-:S04]  /*0d70*/  LOP3.LUT R24, R24, 0x3, RZ, 0xc0, !PT ;  /* 0x0000000318187812 */ /* 0x000fc800078ec0ff */
[----:B------:R-:W-:-:S13]  /*0d80*/  ISETP.NE.AND P1, PT, R24, RZ, PT ;  /* 0x000000ff1800720c */ /* 0x000fda0003f25270 */
[----:B------:R-:W-:Y:S05]  /*0d90*/  @!P1 BRA `(.L_x_125) ;  /* 0x0000000400f89947 */ /* 0x000fea0003800000 */
[----:B------:R-:W-:Y:S01]  /*0da0*/  ISETP.NE.AND P1, PT, R24, 0x1, PT ;  /* 0x000000011800780c */ /* 0x000fe20003f25270 */
[----:B------:R-:W-:-:S12]  /*0db0*/  UISETP.NE.AND UP0, UPT, UR16, URZ, UPT ;  /* 0x000000ff1000728c */ /* 0x000fd8000bf05270 */
[----:B------:R-:W-:Y:S05]  /*0dc0*/  @!P1 BRA `(.L_x_126) ;  /* 0x0000000400249947 */ /* 0x000fea0003800000 */
[----:B------:R-:W0:Y:S01]  /*0dd0*/  LDCU.128 UR4, c[0x0][0x390] ;  /* 0x00007200ff0477ac */ /* 0x000e220008000c00 */
[-C--:B------:R-:W-:Y:S02]  /*0de0*/  IADD3 R0, P1, PT, R25, R13.reuse, RZ ;  /* 0x0000000d19007210 */ /* 0x080fe40007f3e0ff */
[-C--:B------:R-:W-:Y:S02]  /*0df0*/  IADD3 R5, P3, PT, R19, R13.reuse, RZ ;  /* 0x0000000d13057210 */ /* 0x080fe40007f7e0ff */
[-C--:B------:R-:W-:Y:S01]  /*0e00*/  IADD3 R7, P4, PT, R21, R13.reuse, RZ ;  /* 0x0000000d15077210 */ /* 0x080fe20007f9e0ff */
[----:B------:R-:W-:Y:S01]  /*0e10*/  IMAD.X R3, RZ, RZ, R22, P1 ;  /* 0x000000ffff037224 */ /* 0x000fe200008e0616 */
[----:B------:R-:W-:Y:S01]  /*0e20*/  IADD3 R9, P1, PT, R18, R13, RZ ;  /* 0x0000000d12097210 */ /* 0x000fe20007f3e0ff */
[----:B------:R-:W-:Y:S02]  /*0e30*/  IMAD.X R32, RZ, RZ, R14, P3 ;  /* 0x000000ffff207224 */ /* 0x000fe400018e060e */
[----:B------:R-:W-:-:S02]  /*0e40*/  IMAD.X R24, RZ, RZ, R16, P4 ;  /* 0x000000ffff187224 */ /* 0x000fc400020e0610 */
[----:B------:R-:W-:Y:S01]  /*0e50*/  IMAD.X R12, RZ, RZ, R15, P1 ;  /* 0x000000ffff0c7224 */ /* 0x000fe200008e060f */
[C---:B0-----:R-:W-:Y:S02]  /*0e60*/  LEA R2, P2, R0.reuse, UR4, 0x1 ;  /* 0x0000000400027c11 */ /* 0x041fe4000f8408ff */
[----:B------:R-:W-:Y:S02]  /*0e70*/  LEA R4, P3, R5, UR6, 0x1 ;  /* 0x0000000605047c11 */ /* 0x000fe4000f8608ff */
[----:B------:R-:W-:Y:S02]  /*0e80*/  LEA.HI.X R3, R0, UR5, R3, 0x1, P2 ;  /* 0x0000000500037c11 */ /* 0x000fe400090f0c03 */
[----:B------:R-:W-:Y:S02]  /*0e90*/  IADD3 R0, P2, PT, R20, R13, RZ ;  /* 0x0000000d14007210 */ /* 0x000fe40007f5e0ff */
[----:B------:R-:W-:Y:S02]  /*0ea0*/  LEA R6, P4, R7, UR6, 0x1 ;  /* 0x0000000607067c11 */ /* 0x000fe4000f8808ff */
[----:B------:R-:W-:Y:S01]  /*0eb0*/  LEA R10, P6, R0, UR6, 0x1 ;  /* 0x00000006000a7c11 */ /* 0x000fe2000f8c08ff */
[----:B------:R-:W-:Y:S01]  /*0ec0*/  IMAD.X R11, RZ, RZ, R17, P2 ;  /* 0x000000ffff0b7224 */ /* 0x000fe200010e0611 */
[----:B------:R-:W-:-:S02]  /*0ed0*/  LEA.HI.X R5, R5, UR7, R32, 0x1, P3 ;  /* 0x0000000705057c11 */ /* 0x000fc400098f0c20 */
[----:B------:R-:W-:Y:S01]  /*0ee0*/  LEA R8, P5, R9, UR6, 0x1 ;  /* 0x0000000609087c11 */ /* 0x000fe2000f8a08ff */
[----:B------:R-:W2:Y:S01]  /*0ef0*/  LDG.E.U16 R32, desc[UR12][R2.64+0x2] ;  /* 0x0000020c02207981 */ /* 0x000ea2000c1e1500 */
[----:B------:R-:W-:Y:S02]  /*0f00*/  LEA.HI.X R7, R7, UR7, R24, 0x1, P4 ;  /* 0x0000000707077c11 */ /* 0x000fe4000a0f0c18 */
[----:B------:R-:W-:Y:S01]  /*0f10*/  LEA.HI.X R11, R0, UR7, R11, 0x1, P6 ;  /* 0x00000007000b7c11 */ /* 0x000fe2000b0f0c0b */
[----:B------:R-:W3:Y:S01]  /*0f20*/  LDG.E.U16 R33, desc[UR12][R4.64] ;  /* 0x0000000c04217981 */ /* 0x000ee2000c1e1500 */
[----:B------:R-:W-:-:S03]  /*0f30*/  LEA.HI.X R9, R9, UR7, R12, 0x1, P5 ;  /* 0x0000000709097c11 */ /* 0x000fc6000a8f0c0c */
[----:B------:R0:W3:Y:S04]  /*0f40*/  LDG.E.U16 R0, desc[UR12][R2.64] ;  /* 0x0000000c02007981 */ /* 0x0000e8000c1e1500 */
[----:B------:R-:W4:Y:S04]  /*0f50*/  LDG.E.U16 R35, desc[UR12][R6.64] ;  /* 0x0000000c06237981 */ /* 0x000f28000c1e1500 */
[----:B------:R-:W4:Y:S04]  /*0f60*/  LDG.E.U16 R24, desc[UR12][R10.64] ;  /* 0x0000000c0a187981 */ /* 0x000f28000c1e1500 */
[----:B------:R-:W5:Y:S04]  /*0f70*/  LDG.E.U16 R12, desc[UR12][R8.64] ;  /* 0x0000000c080c7981 */ /* 0x000f68000c1e1500 */
[----:B------:R1:W2:Y:S04]  /*0f80*/  LDG.E.U16 R41, desc[UR12][R4.64+0x2] ;  /* 0x0000020c04297981 */ /* 0x0002a8000c1e1500 */
[----:B------:R-:W2:Y:S04]  /*0f90*/  LDG.E.U16 R43, desc[UR12][R6.64+0x2] ;  /* 0x0000020c062b7981 */ /* 0x000ea8000c1e1500 */
[----:B------:R-:W2:Y:S04]  /*0fa0*/  LDG.E.U16 R40, desc[UR12][R10.64+0x2] ;  /* 0x0000020c0a287981 */ /* 0x000ea8000c1e1500 */
[----:B------:R-:W2:Y:S01]  /*0fb0*/  LDG.E.U16 R38, desc[UR12][R8.64+0x2] ;  /* 0x0000020c08267981 */ /* 0x000ea2000c1e1500 */
[----:B0-----:R-:W-:-:S02]  /*0fc0*/  IMAD R3, R13, 0x2, R29 ;  /* 0x000000020d037824 */ /* 0x001fc400078e021d */
[C---:B-1----:R-:W-:Y:S02]  /*0fd0*/  IMAD R5, R13.reuse, 0x2, R28 ;  /* 0x000000020d057824 */ /* 0x042fe400078e021c */
[----:B------:R-:W-:Y:S02]  /*0fe0*/  IMAD R2, R13, 0x2, R27 ;  /* 0x000000020d027824 */ /* 0x000fe400078e021b */
[----:B---3--:R-:W-:Y:S01]  /*0ff0*/  IMAD.IADD R39, R0, 0x1, R33 ;  /* 0x0000000100277824 */ /* 0x008fe200078e0221 */
[----:B----4-:R-:W-:-:S04]  /*1000*/  IADD3 R0, PT, PT, R35, R24, R0 ;  /* 0x0000001823007210 */ /* 0x010fc80007ffe000 */
[CC--:B-----5:R-:W-:Y:S01]  /*1010*/  IADD3 R35, PT, PT, R12.reuse, R39.reuse, R35 ;  /* 0x000000270c237210 */ /* 0x0e0fe20007ffe023 */
[----:B------:R-:W-:Y:S01]  /*1020*/  IMAD.IADD R33, R33, 0x1, R0 ;  /* 0x0000000121217824 */ /* 0x000fe200078e0200 */
[C---:B------:R-:W-:Y:S01]  /*1030*/  IADD3 R24, PT, PT, R12.reuse, R39, R24 ;  /* 0x000000270c187210 */ /* 0x040fe20007ffe018 */
[----:B------:R-:W-:Y:S01]  /*1040*/  IMAD.IADD R12, R12, 0x1, R0 ;  /* 0x000000010c0c7824 */ /* 0x000fe200078e0200 */
[----:B--2---:R-:W-:Y:S01]  /*1050*/  IADD3 R39, PT, PT, R32, R41, RZ ;  /* 0x0000002920277210 */ /* 0x004fe20007ffe0ff */
[----:B------:R-:W-:Y:S01]  /*1060*/  IMAD R0, R13, 0x2, R30 ;  /* 0x000000020d007824 */ /* 0x000fe200078e021e */
[----:B------:R-:W-:-:S04]  /*1070*/  IADD3 R32, PT, PT, R43, R40, R32 ;  /* 0x000000282b207210 */ /* 0x000fc80007ffe020 */
[----:B------:R-:W-:Y:S01]  /*1080*/  STS.U16 [R0], R35 ;  /* 0x0000002300007388 */ /* 0x000fe20000000400 */
[CC--:B------:R-:W-:Y:S02]  /*1090*/  IADD3 R43, PT, PT, R38.reuse, R39.reuse, R43 ;  /* 0x00000027262b7210 */ /* 0x0c0fe40007ffe02b */
[C---:B------:R-:W-:Y:S01]  /*10a0*/  IADD3 R40, PT, PT, R38.reuse, R39, R40 ;  /* 0x0000002726287210 */ /* 0x040fe20007ffe028 */
[--C-:B------:R-:W-:Y:S01]  /*10b0*/  IMAD.IADD R38, R38, 0x1, R32.reuse ;  /* 0x0000000126267824 */ /* 0x100fe200078e0220 */
[----:B------:R-:W-:Y:S01]  /*10c0*/  STS.U16 [R3], R12 ;  /* 0x0000000c03007388 */ /* 0x000fe20000000400 */
[----:B------:R-:W-:-:S03]  /*10d0*/  IMAD.IADD R41, R41, 0x1, R32 ;  /* 0x0000000129297824 */ /* 0x000fc600078e0220 */
[----:B------:R-:W-:Y:S04]  /*10e0*/  STS.U16 [R5], R24 ;  /* 0x0000001805007388 */ /* 0x000fe80000000400 */
[----:B------:R-:W-:Y:S04]  /*10f0*/  STS.U16 [R2], R33 ;  /* 0x0000002102007388 */ /* 0x000fe80000000400 */
[----:B------:R0:W-:Y:S04]  /*1100*/  STS.U16 [R0+0x2], R43 ;  /* 0x0000022b00007388 */ /* 0x0001e80000000400 */
[----:B------:R1:W-:Y:S04]  /*1110*/  STS.U16 [R3+0x2], R38 ;  /* 0x0000022603007388 */ /* 0x0003e80000000400 */
[----:B------:R1:W-:Y:S04]  /*1120*/  STS.U16 [R5+0x2], R40 ;  /* 0x0000022805007388 */ /* 0x0003e80000000400 */
[----:B------:R1:W-:Y:S01]  /*1130*/  STS.U16 [R2+0x2], R41 ;  /* 0x0000022902007388 */ /* 0x0003e20000000400 */
[----:B------:R-:W-:-:S02]  /*1140*/  PRMT R4, R24, 0x9910, RZ ;  /* 0x0000991018047816 */ /* 0x000fc400000000ff */
[----:B------:R-:W-:Y:S02]  /*1150*/  PRMT R7, R35, 0x9910, RZ ;  /* 0x0000991023077816 */ /* 0x000fe400000000ff */
[----:B------:R-:W-:Y:S01]  /*1160*/  PRMT R9, R12, 0x9910, RZ ;  /* 0x000099100c097816 */ /* 0x000fe200000000ff */
[----:B0-----:R-:W-:Y:S01]  /*1170*/  IMAD.MOV.U32 R0, RZ, RZ, R4 ;  /* 0x000000ffff007224 */ /* 0x001fe200078e0004 */
[----:B------:R-:W-:Y:S02]  /*1180*/  PRMT R11, R33, 0x9910, RZ ;  /* 0x00009910210b7816 */ /* 0x000fe400000000ff */
[----:B------:R-:W-:Y:S02]  /*1190*/  VIMNMX R7, PT, PT, R46, R7, PT ;  /* 0x000000072e077248 */ /* 0x000fe40003fe0100 */
[----:B------:R-:W-:Y:S02]  /*11a0*/  VIMNMX R9, PT, PT, R34, R9, PT ;  /* 0x0000000922097248 */ /* 0x000fe40003fe0100 */
[----:B------:R-:W-:-:S02]  /*11b0*/  VIMNMX R0, PT, PT, R37, R0, PT ;  /* 0x0000000025007248 */ /* 0x000fc40003fe0100 */
[----:B------:R-:W-:Y:S02]  /*11c0*/  VIMNMX R11, PT, PT, R36, R11, PT ;  /* 0x0000000b240b7248 */ /* 0x000fe40003fe0100 */
[----:B------:R-:W-:Y:S02]  /*11d0*/  PRMT R46, R43, 0x9910, RZ ;  /* 0x000099102b2e7816 */ /* 0x000fe400000000ff */
[----:B------:R-:W-:Y:S02]  /*11e0*/  PRMT R34, R38, 0x9910, RZ ;  /* 0x0000991026227816 */ /* 0x000fe400000000ff */
[----:B------:R-:W-:Y:S02]  /*11f0*/  PRMT R37, R40, 0x9910, RZ ;  /* 0x0000991028257816 */ /* 0x000fe400000000ff */
[----:B------:R-:W-:Y:S01]  /*1200*/  PRMT R36, R41, 0x9910, RZ ;  /* 0x0000991029247816 */ /* 0x000fe200000000ff */
[----:B------:R-:W-:Y:S01]  /*1210*/  VIADD R13, R13, 0x2 ;  /* 0x000000020d0d7836 */ /* 0x000fe20000000000 */
[----:B------:R-:W-:-:S02]  /*1220*/  VIMNMX R46, PT, PT, R7, R46, PT ;  /* 0x0000002e072e7248 */ /* 0x000fc40003fe0100 */
[----:B------:R-:W-:Y:S02]  /*1230*/  VIMNMX R34, PT, PT, R9, R34, PT ;  /* 0x0000002209227248 */ /* 0x000fe40003fe0100 */
[----:B------:R-:W-:Y:S02]  /*1240*/  VIMNMX R37, PT, PT, R0, R37, PT ;  /* 0x0000002500257248 */ /* 0x000fe40003fe0100 */
[----:B-1----:R-:W-:-:S07]  /*1250*/  VIMNMX R36, PT, PT, R11, R36, PT ;  /* 0x000000240b247248 */ /* 0x002fce0003fe0100 */
.L_x_126:
[----:B------:R-:W-:Y:S05]  /*1260*/  BRA.U !UP0, `(.L_x_125) ;  /* 0x0000000108c47547 */ /* 0x000fea000b800000 */
[----:B------:R-:W0:Y:S01]  /*1270*/  LDCU.128 UR4, c[0x0][0x390] ;  /* 0x00007200ff0477ac */ /* 0x000e220008000c00 */
[-C--:B------:R-:W-:Y:S02]  /*1280*/  IADD3 R19, P1, PT, R19, R13.reuse, RZ ;  /* 0x0000000d13137210 */ /* 0x080fe40007f3e0ff */
[-C--:B------:R-:W-:Y:S02]  /*1290*/  IADD3 R18, P6, PT, R18, R13.reuse, RZ ;  /* 0x0000000d12127210 */ /* 0x080fe40007fde0ff */
[-C--:B------:R-:W-:Y:S01]  /*12a0*/  IADD3 R20, P5, PT, R20, R13.reuse, RZ ;  /* 0x0000000d14147210 */ /* 0x080fe20007fbe0ff */
[----:B------:R-:W-:Y:S01]  /*12b0*/  IMAD.X R14, RZ, RZ, R14, P1 ;  /* 0x000000ffff0e7224 */ /* 0x000fe200008e060e */
[-C--:B------:R-:W-:Y:S01]  /*12c0*/  IADD3 R0, P4, PT, R25, R13.reuse, RZ ;  /* 0x0000000d19007210 */ /* 0x080fe20007f9e0ff */
[----:B------:R-:W-:Y:S01]  /*12d0*/  IMAD.X R15, RZ, RZ, R15, P6 ;  /* 0x000000ffff0f7224 */ /* 0x000fe200030e060f */
[----:B------:R-:W-:Y:S01]  /*12e0*/  IADD3 R21, P2, PT, R21, R13, RZ ;  /* 0x0000000d15157210 */ /* 0x000fe20007f5e0ff */
[----:B------:R-:W-:-:S02]  /*12f0*/  IMAD.X R17, RZ, RZ, R17, P5 ;  /* 0x000000ffff117224 */ /* 0x000fc400028e0611 */
[----:B------:R-:W-:Y:S01]  /*1300*/  IMAD.X R11, RZ, RZ, R22, P4 ;  /* 0x000000ffff0b7224 */ /* 0x000fe200020e0616 */
[----:B------:R-:W-:Y:S02]  /*1310*/  IADD3.X R16, PT, PT, RZ, R16, RZ, P2, !PT ;  /* 0x00000010ff107210 */ /* 0x000fe400017fe4ff */
[----:B0-----:R-:W-:Y:S02]  /*1320*/  LEA R4, P1, R19, UR6, 0x1 ;  /* 0x0000000613047c11 */ /* 0x001fe4000f8208ff */
[----:B------:R-:W-:Y:S02]  /*1330*/  LEA R8, P3, R21, UR6, 0x1 ;  /* 0x0000000615087c11 */ /* 0x000fe4000f8608ff */
[----:B------:R-:W-:Y:S02]  /*1340*/  LEA.HI.X R5, R19, UR7, R14, 0x1, P1 ;  /* 0x0000000713057c11 */ /* 0x000fe400088f0c0e */
[----:B------:R-:W-:Y:S02]  /*1350*/  LEA R6, P1, R20, UR6, 0x1 ;  /* 0x0000000614067c11 */ /* 0x000fe4000f8208ff */
[----:B------:R-:W-:-:S02]  /*1360*/  LEA R10, P6, R0, UR4, 0x1 ;  /* 0x00000004000a7c11 */ /* 0x000fc4000f8c08ff */
[----:B------:R-:W-:Y:S01]  /*1370*/  LEA.HI.X R9, R21, UR7, R16, 0x1, P3 ;  /* 0x0000000715097c11 */ /* 0x000fe200098f0c10 */
[----:B------:R0:W2:Y:S01]  /*1380*/  LDG.E.U16 R5, desc[UR12][R4.64] ;  /* 0x0000000c04057981 */ /* 0x0000a2000c1e1500 */
[----:B------:R-:W-:Y:S02]  /*1390*/  LEA.HI.X R7, R20, UR7, R17, 0x1, P1 ;  /* 0x0000000714077c11 */ /* 0x000fe400088f0c11 */
[----:B------:R-:W-:Y:S02]  /*13a0*/  LEA.HI.X R11, R0, UR5, R11, 0x1, P6 ;  /* 0x00000005000b7c11 */ /* 0x000fe4000b0f0c0b */
[C---:B------:R-:W-:Y:S01]  /*13b0*/  LEA R2, P2, R18.reuse, UR6, 0x1 ;  /* 0x0000000612027c11 */ /* 0x040fe2000f8408ff */
[----:B------:R-:W3:Y:S03]  /*13c0*/  LDG.E.U16 R9, desc[UR12][R8.64] ;  /* 0x0000000c08097981 */ /* 0x000ee6000c1e1500 */
[----:B------:R-:W-:Y:S01]  /*13d0*/  LEA.HI.X R3, R18, UR7, R15, 0x1, P2 ;  /* 0x0000000712037c11 */ /* 0x000fe200090f0c0f */
[----:B------:R-:W2:Y:S04]  /*13e0*/  LDG.E.U16 R10, desc[UR12][R10.64] ;  /* 0x0000000c0a0a7981 */ /* 0x000ea8000c1e1500 */
[----:B------:R-:W3:Y:S04]  /*13f0*/  LDG.E.U16 R6, desc[UR12][R6.64] ;  /* 0x0000000c06067981 */ /* 0x000ee8000c1e1500 */
[----:B------:R-:W4:Y:S01]  /*1400*/  LDG.E.U16 R2, desc[UR12][R2.64] ;  /* 0x0000000c02027981 */ /* 0x000f22000c1e1500 */
[----:B0-----:R-:W-:-:S02]  /*1410*/  IMAD R4, R13, 0x2, R28 ;  /* 0x000000020d047824 */ /* 0x001fc400078e021c */
[----:B--2---:R-:W-:Y:S01]  /*1420*/  IMAD.IADD R15, R10, 0x1, R5 ;  /* 0x000000010a0f7824 */ /* 0x004fe200078e0205 */
[----:B---3--:R-:W-:-:S05]  /*1430*/  IADD3 R12, PT, PT, R9, R6, R10 ;  /* 0x00000006090c7210 */ /* 0x008fca0007ffe00a */
[C-C-:B----4-:R-:W-:Y:S01]  /*1440*/  IMAD.IADD R14, R2.reuse, 0x1, R12.reuse ;  /* 0x00000001020e7824 */ /* 0x150fe200078e020c */
[CC--:B------:R-:W-:Y:S01]  /*1450*/  IADD3 R0, PT, PT, R2.reuse, R15.reuse, R9 ;  /* 0x0000000f02007210 */ /* 0x0c0fe20007ffe009 */
[----:B------:R-:W-:Y:S02]  /*1460*/  IMAD.IADD R12, R5, 0x1, R12 ;  /* 0x00000001050c7824 */ /* 0x000fe400078e020c */
[C---:B------:R-:W-:Y:S01]  /*1470*/  IMAD R5, R13.reuse, 0x2, R30 ;  /* 0x000000020d057824 */ /* 0x040fe200078e021e */
[----:B------:R-:W-:Y:S01]  /*1480*/  IADD3 R15, PT, PT, R2, R15, R6 ;  /* 0x0000000f020f7210 */ /* 0x000fe20007ffe006 */
[C---:B------:R-:W-:Y:S02]  /*1490*/  IMAD R9, R13.reuse, 0x2, R29 ;  /* 0x000000020d097824 */ /* 0x040fe400078e021d */
[----:B------:R-:W-:Y:S01]  /*14a0*/  IMAD R13, R13, 0x2, R27 ;  /* 0x000000020d0d7824 */ /* 0x000fe200078e021b */
[----:B------:R0:W-:Y:S04]  /*14b0*/  STS.U16 [R5], R0 ;  /* 0x0000000005007388 */ /* 0x0001e80000000400 */
[----:B------:R1:W-:Y:S04]  /*14c0*/  STS.U16 [R9], R14 ;  /* 0x0000000e09007388 */ /* 0x0003e80000000400 */
[----:B------:R1:W-:Y:S04]  /*14d0*/  STS.U16 [R4], R15 ;  /* 0x0000000f04007388 */ /* 0x0003e80000000400 */
[----:B------:R1:W-:Y:S01]  /*14e0*/  STS.U16 [R13], R12 ;  /* 0x0000000c0d007388 */ /* 0x0003e20000000400 */
        /* <DEDUP_REMOVED lines=8> */
[----:B-1----:R-:W-:-:S07]  /*1570*/  VIMNMX R36, PT, PT, R36, R5, PT ;  /* 0x0000000524247248 */ /* 0x002fce0003fe0100 */
.L_x_125:
[----:B------:R-:W0:Y:S01]  /*1580*/  LDC.64 R2, c[0x0][0x398] ;  /* 0x0000e600ff027b82 */ /* 0x000e220000000a00 */
[----:B------:R-:W1:Y:S01]  /*1590*/  LDCU UR4, c[0x0][0x3bc] ;  /* 0x00007780ff0477ac */ /* 0x000e620008000800 */
[C---:B------:R-:W-:Y:S01]  /*15a0*/  IADD3 R20, PT, PT, R25.reuse, R26, RZ ;  /* 0x0000001a19147210 */ /* 0x040fe20007ffe0ff */
[----:B------:R-:W-:Y:S01]  /*15b0*/  IMAD.IADD R0, R25, 0x1, -R26 ;  /* 0x0000000119007824 */ /* 0x000fe200078e0a1a */
[----:B------:R-:W2:Y:S01]  /*15c0*/  LDCU UR5, c[0x0][0x3b4] ;  /* 0x00007680ff0577ac */ /* 0x000ea20008000800 */
[----:B------:R-:W-:Y:S02]  /*15d0*/  IMAD.MOV.U32 R33, RZ, RZ, RZ ;  /* 0x000000ffff217224 */ /* 0x000fe400078e00ff */
[----:B------:R-:W-:Y:S02]  /*15e0*/  IMAD.MOV.U32 R24, RZ, RZ, RZ ;  /* 0x000000ffff187224 */ /* 0x000fe400078e00ff */
[----:B------:R-:W-:Y:S02]  /*15f0*/  IMAD.MOV.U32 R21, RZ, RZ, RZ ;  /* 0x000000ffff157224 */ /* 0x000fe400078e00ff */
[----:B-1----:R-:W-:-:S02]  /*1600*/  VIADD R35, R36, UR4 ;  /* 0x0000000424237c36 */ /* 0x002fc40008000000 */
[----:B------:R-:W-:Y:S02]  /*1610*/  VIADD R46, R46, UR4 ;  /* 0x000000042e2e7c36 */ /* 0x000fe40008000000 */
[----:B------:R-:W-:Y:S01]  /*1620*/  VIADD R34, R34, UR4 ;  /* 0x0000000422227c36 */ /* 0x000fe20008000000 */
[----:B--2---:R-:W-:Y:S01]  /*1630*/  IADD3 R36, PT, PT, R25, UR5, RZ ;  /* 0x0000000519247c10 */ /* 0x004fe2000fffe0ff */
[----:B0-----:R-:W-:-:S04]  /*1640*/  IMAD.WIDE R2, R23, 0x2, R2 ;  /* 0x0000000217027825 */ /* 0x001fc800078e0202 */
[----:B------:R-:W-:Y:S02]  /*1650*/  IMAD.MOV.U32 R23, RZ, RZ, RZ ;  /* 0x000000ffff177224 */ /* 0x000fe400078e00ff */
[----:B------:R-:W-:-:S04]  /*1660*/  IMAD.WIDE R6, R26, 0x2, R2 ;  /* 0x000000021a067825 */ /* 0x000fc800078e0202 */
[----:B------:R-:W-:Y:S01]  /*1670*/  IMAD.MOV.U32 R26, RZ, RZ, RZ ;  /* 0x000000ffff1a7224 */ /* 0x000fe200078e00ff */
[----:B------:R-:W-:Y:S01]  /*1680*/  IADD3 R4, P1, PT, R6, UR14, RZ ;  /* 0x0000000e06047c10 */ /* 0x000fe2000ff3e0ff */
[----:B------:R-:W-:Y:S02]  /*1690*/  VIADD R37, R37, UR4 ;  /* 0x0000000425257c36 */ /* 0x000fe40008000000 */
[----:B------:R-:W-:Y:S01]  /*16a0*/  VIADD R32, R25, -UR5 ;  /* 0x8000000519207c36 */ /* 0x000fe20008000000 */
[----:B------:R-:W-:Y:S01]  /*16b0*/  IADD3 R8, P2, PT, R4, UR14, RZ ;  /* 0x0000000e04087c10 */ /* 0x000fe2000ff5e0ff */
[----:B------:R-:W-:-:S04]  /*16c0*/  IMAD.X R5, RZ, RZ, R7, P1 ;  /* 0x000000ffff057224 */ /* 0x000fc800008e0607 */
[----:B------:R-:W-:-:S08]  /*16d0*/  IMAD.X R9, RZ, RZ, R5, P2 ;  /* 0x000000ffff097224 */ /* 0x000fd000010e0605 */
.L_x_130:
[----:B------:R-:W0:Y:S01]  /*16e0*/  LDC.64 R10, c[0x0][0x3a0] ;  /* 0x0000e800ff0a7b82 */ /* 0x000e220000000a00 */
[----:B------:R-:W-:Y:S02]  /*16f0*/  SHF.R.S32.HI R14, RZ, 0x1f, R32 ;  /* 0x0000001fff0e7819 */ /* 0x000fe40000011420 */
[-C--:B------:R-:W-:Y:S02]  /*1700*/  IADD3 R13, P1, PT, R32, R33.reuse, RZ ;  /* 0x00000021200d7210 */ /* 0x080fe40007f3e0ff */
[----:B------:R-:W-:Y:S02]  /*1710*/  SHF.R.S32.HI R42, RZ, 0x1f, R0 ;  /* 0x0000001fff2a7819 */ /* 0x000fe40000011400 */
[-C--:B------:R-:W-:Y:S01]  /*1720*/  IADD3 R15, P2, PT, R0, R33.reuse, RZ ;  /* 0x00000021000f7210 */ /* 0x080fe20007f5e0ff */
[----:B------:R-:W-:Y:S01]  /*1730*/  IMAD.X R14, RZ, RZ, R14, P1 ;  /* 0x000000ffff0e7224 */ /* 0x000fe200008e060e */
[----:B------:R-:W-:Y:S02]  /*1740*/  SHF.R.S32.HI R40, RZ, 0x1f, R36 ;  /* 0x0000001fff287819 */ /* 0x000fe40000011424 */
[----:B------:R-:W-:Y:S01]  /*1750*/  IADD3 R17, P3, PT, R36, R33, RZ ;  /* 0x0000002124117210 */ /* 0x000fe20007f7e0ff */
[----:B------:R-:W-:Y:S01]  /*1760*/  IMAD.X R42, RZ, RZ, R42, P2 ;  /* 0x000000ffff2a7224 */ /* 0x000fe200010e062a */
[----:B------:R-:W-:-:S02]  /*1770*/  SHF.R.S32.HI R38, RZ, 0x1f, R20 ;  /* 0x0000001fff267819 */ /* 0x000fc40000011414 */
[----:B------:R-:W-:Y:S01]  /*1780*/  IADD3 R19, P4, PT, R20, R33, RZ ;  /* 0x0000002114137210 */ /* 0x000fe20007f9e0ff */
[----:B------:R-:W-:-:S04]  /*1790*/  IMAD.X R40, RZ, RZ, R40, P3 ;  /* 0x000000ffff287224 */ /* 0x000fc800018e0628 */
[----:B------:R-:W-:Y:S01]  /*17a0*/  IMAD.X R38, RZ, RZ, R38, P4 ;  /* 0x000000ffff267224 */ /* 0x000fe200020e0626 */
[-C--:B0-----:R-:W-:Y:S02]  /*17b0*/  LEA R12, P1, R13, R10.reuse, 0x1 ;  /* 0x0000000a0d0c7211 */ /* 0x081fe400078208ff */
[-C--:B------:R-:W-:Y:S02]  /*17c0*/  LEA R16, P2, R17, R10.reuse, 0x1 ;  /* 0x0000000a11107211 */ /* 0x080fe400078408ff */
[-C--:B------:R-:W-:Y:S02]  /*17d0*/  LEA.HI.X R13, R13, R11.reuse, R14, 0x1, P1 ;  /* 0x0000000b0d0d7211 */ /* 0x080fe400008f0c0e */
[-C--:B------:R-:W-:Y:S02]  /*17e0*/  LEA R14, P1, R15, R10.reuse, 0x1 ;  /* 0x0000000a0f0e7211 */ /* 0x080fe400078208ff */
[----:B------:R-:W-:Y:S02]  /*17f0*/  LEA R18, P3, R19, R10, 0x1 ;  /* 0x0000000a13127211 */ /* 0x000fe400078608ff */
[----:B------:R-:W-:-:S02]  /*1800*/  LEA.HI.X R15, R15, R11, R42, 0x1, P1 ;  /* 0x0000000b0f0f7211 */ /* 0x000fc400008f0c2a */
[-C--:B------:R-:W-:Y:S02]  /*1810*/  LEA.HI.X R17, R17, R11.reuse, R40, 0x1, P2 ;  /* 0x0000000b11117211 */ /* 0x080fe400010f0c28 */
[----:B------:R-:W-:Y:S01]  /*1820*/  LEA.HI.X R19, R19, R11, R38, 0x1, P3 ;  /* 0x0000000b13137211 */ /* 0x000fe200018f0c26 */
[----:B------:R0:W5:Y:S01]  /*1830*/  LDG.E.S16 R40, desc[UR12][R12.64] ;  /* 0x0000000c0c287981 */ /* 0x000162000c1e1700 */
[----:B------:R-:W1:Y:S03]  /*1840*/  LDC R38, c[0x0][0x3b8] ;  /* 0x0000ee00ff267b82 */ /* 0x000e660000000800 */
[----:B------:R0:W5:Y:S04]  /*1850*/  LDG.E.S16 R14, desc[UR12][R14.64] ;  /* 0x0000000c0e0e7981 */ /* 0x000168000c1e1700 */
[----:B------:R0:W5:Y:S04]  /*1860*/  LDG.E.S16 R16, desc[UR12][R16.64] ;  /* 0x0000000c10107981 */ /* 0x000168000c1e1700 */
[----:B------:R0:W5:Y:S01]  /*1870*/  LDG.E.S16 R18, desc[UR12][R18.64] ;  /* 0x0000000c12127981 */ /* 0x000162000c1e1700 */
[----:B------:R-:W-:-:S02]  /*1880*/  IMAD.MOV.U32 R42, RZ, RZ, RZ ;  /* 0x000000ffff2a7224 */ /* 0x000fc400078e00ff */
[----:B------:R-:W-:Y:S02]  /*1890*/  IMAD.MOV.U32 R43, RZ, RZ, R35 ;  /* 0x000000ffff2b7224 */ /* 0x000fe400078e0023 */
[----:B------:R-:W-:Y:S02]  /*18a0*/  IMAD.MOV.U32 R41, RZ, RZ, R37 ;  /* 0x000000ffff297224 */ /* 0x000fe400078e0025 */
[----:B------:R-:W-:Y:S02]  /*18b0*/  IMAD.MOV.U32 R45, RZ, RZ, R34 ;  /* 0x000000ffff2d7224 */ /* 0x000fe400078e0022 */
[----:B------:R-:W-:Y:S01]  /*18c0*/  IMAD.MOV.U32 R39, RZ, RZ, R46 ;  /* 0x000000ffff277224 */ /* 0x000fe200078e002e */
[----:B-1----:R-:W-:-:S13]  /*18d0*/  ISETP.NE.AND P1, PT, R38, 0x1, PT ;  /* 0x000000012600780c */ /* 0x002fda0003f25270 */
[----:B0-----:R-:W-:Y:S05]  /*18e0*/  @!P1 BRA `(.L_x_127) ;  /* 0x0000000400409947 */ /* 0x001fea0003800000 */
[----:B------:R-:W-:Y:S01]  /*18f0*/  MOV R42, RZ ;  /* 0x000000ff002a7202 */ /* 0x000fe20000000f00 */
[----:B------:R-:W-:Y:S02]  /*1900*/  IMAD.MOV.U32 R43, RZ, RZ, R35 ;  /* 0x000000ffff2b7224 */ /* 0x000fe400078e0023 */
[----:B------:R-:W-:Y:S02]  /*1910*/  IMAD.MOV.U32 R41, RZ, RZ, R37 ;  /* 0x000000ffff297224 */ /* 0x000fe400078e0025 */
[----:B------:R-:W-:Y:S02]  /*1920*/  IMAD.MOV.U32 R45, RZ, RZ, R34 ;  /* 0x000000ffff2d7224 */ /* 0x000fe400078e0022 */
[----:B------:R-:W-:-:S07]  /*1930*/  IMAD.MOV.U32 R39, RZ, RZ, R46 ;  /* 0x000000ffff277224 */ /* 0x000fce00078e002e */
.L_x_128:
[----:B------:R-:W-:Y:S01]  /*1940*/  IADD3 R13, P1, PT, R25, R42, RZ ;  /* 0x0000002a190d7210 */ /* 0x000fe20007f3e0ff */
[----:B------:R-:W-:Y:S01]  /*1950*/  IMAD R17, R42, 0x2, R30 ;  /* 0x000000022a117824 */ /* 0x000fe200078e021e */
[----:B------:R-:W0:Y:S03]  /*1960*/  LDCU UR4, c[0x0][0x3c0] ;  /* 0x00007800ff0477ac */ /* 0x000e260008000800 */
[----:B------:R-:W-:Y:S01]  /*1970*/  IMAD.X R44, RZ, RZ, R22, P1 ;  /* 0x000000ffff2c7224 */ /* 0x000fe200008e0616 */
[C---:B------:R-:W-:Y:S01]  /*1980*/  LEA R12, P1, R13.reuse, R10, 0x1 ;  /* 0x0000000a0d0c7211 */ /* 0x040fe200078208ff */
[----:B------:R-:W1:Y:S03]  /*1990*/  LDS.U16 R47, [R17] ;  /* 0x00000000112f7984 */ /* 0x000e660000000400 */
[----:B------:R-:W-:Y:S01]  /*19a0*/  LEA.HI.X R13, R13, R11, R44, 0x1, P1 ;  /* 0x0000000b0d0d7211 */ /* 0x000fe200008f0c2c */
[----:B------:R-:W-:Y:S04]  /*19b0*/  LDS.S16 R17, [R17+0x2] ;  /* 0x0000020011117984 */ /* 0x000fe80000000600 */
[----:B------:R-:W2:Y:S01]  /*19c0*/  LDG.E.S16 R15, desc[UR12][R12.64] ;  /* 0x0000000c0c0f7981 */ /* 0x000ea2000c1e1700 */
[----:B------:R-:W-:-:S02]  /*19d0*/  PRMT R49, R39, 0x9910, RZ ;  /* 0x0000991027317816 */ /* 0x000fc400000000ff */
[----:B------:R-:W-:Y:S02]  /*19e0*/  PRMT R50, R45, 0x9910, RZ ;  /* 0x000099102d327816 */ /* 0x000fe400000000ff */
[----:B------:R-:W-:Y:S01]  /*19f0*/  PRMT R51, R41, 0x9910, RZ ;  /* 0x0000991029337816 */ /* 0x000fe200000000ff */
[----:B------:R-:W3:Y:S01]  /*1a00*/  LDG.E.S16 R13, desc[UR12][R12.64+0x2] ;  /* 0x0000020c0c0d7981 */ /* 0x000ee2000c1e1700 */
[----:B--2--5:R-:W-:-:S05]  /*1a10*/  IMAD.IADD R19, R15, 0x1, -R40 ;  /* 0x000000010f137824 */ /* 0x024fca00078e0a28 */
[----:B------:R-:W-:Y:S02]  /*1a20*/  IABS R48, R19 ;  /* 0x0000001300307213 */ /* 0x000fe40000000000 */
[----:B-1----:R-:W-:-:S05]  /*1a30*/  PRMT R19, R47, 0x9910, RZ ;  /* 0x000099102f137816 */ /* 0x002fca00000000ff */
[----:B0-----:R-:W-:Y:S02]  /*1a40*/  IMAD R44, R48, UR4, R19 ;  /* 0x00000004302c7c24 */ /* 0x001fe4000f8e0213 */
[----:B------:R-:W-:-:S05]  /*1a50*/  IMAD.MOV.U32 R19, RZ, RZ, R49 ;  /* 0x000000ffff137224 */ /* 0x000fca00078e0031 */
[----:B------:R-:W-:Y:S01]  /*1a60*/  ISETP.GE.AND P1, PT, R19, R44, PT ;  /* 0x0000002c1300720c */ /* 0x000fe20003f26270 */
[----:B------:R-:W-:-:S05]  /*1a70*/  IMAD R19, R42, 0x2, R29 ;  /* 0x000000022a137824 */ /* 0x000fca00078e021d */
[----:B------:R-:W0:Y:S04]  /*1a80*/  LDS.U16 R44, [R19] ;  /* 0x00000000132c7984 */ /* 0x000e280000000400 */
[----:B------:R-:W-:Y:S03]  /*1a90*/  LDS.S16 R19, [R19+0x2] ;  /* 0x0000020013137984 */ /* 0x000fe60000000600 */
[----:B------:R-:W-:Y:S02]  /*1aa0*/  @P1 IMAD R39, R48, UR4, R47 ;  /* 0x0000000430271c24 */ /* 0x000fe4000f8e022f */
[----:B------:R-:W-:-:S05]  /*1ab0*/  IMAD.IADD R47, R15, 0x1, -R14 ;  /* 0x000000010f2f7824 */ /* 0x000fca00078e0a0e */
[----:B------:R-:W-:Y:S02]  /*1ac0*/  IABS R49, R47 ;  /* 0x0000002f00317213 */ /* 0x000fe40000000000 */
[----:B0-----:R-:W-:-:S05]  /*1ad0*/  PRMT R47, R44, 0x9910, RZ ;  /* 0x000099102c2f7816 */ /* 0x001fca00000000ff */
[----:B------:R-:W-:Y:S02]  /*1ae0*/  IMAD R48, R49, UR4, R47 ;  /* 0x0000000431307c24 */ /* 0x000fe4000f8e022f */
[----:B------:R-:W-:-:S05]  /*1af0*/  IMAD.MOV.U32 R47, RZ, RZ, R50 ;  /* 0x000000ffff2f7224 */ /* 0x000fca00078e0032 */
[----:B------:R-:W-:Y:S01]  /*1b00*/  ISETP.GE.AND P1, PT, R47, R48, PT ;  /* 0x000000302f00720c */ /* 0x000fe20003f26270 */
[----:B------:R-:W-:-:S05]  /*1b10*/  IMAD.IADD R48, R15, 0x1, -R16 ;  /* 0x000000010f307824 */ /* 0x000fca00078e0a10 */
[----:B------:R-:W-:-:S07]  /*1b20*/  IABS R48, R48 ;  /* 0x0000003000307213 */ /* 0x000fce0000000000 */
[----:B------:R-:W-:Y:S01]  /*1b30*/  @P1 IMAD R45, R49, UR4, R44 ;  /* 0x00000004312d1c24 */ /* 0x000fe2000f8e022c */
[----:B------:R-:W-:-:S05]  /*1b40*/  LEA R44, R42, R28, 0x1 ;  /* 0x0000001c2a2c7211 */ /* 0x000fca00078e08ff */
[----:B------:R-:W0:Y:S04]  /*1b50*/  LDS.U16 R47, [R44] ;  /* 0x000000002c2f7984 */ /* 0x000e280000000400 */
[----:B------:R-:W1:Y:S01]  /*1b60*/  LDS.S16 R44, [R44+0x2] ;  /* 0x000002002c2c7984 */ /* 0x000e620000000600 */
[----:B0-----:R-:W-:-:S05]  /*1b70*/  PRMT R49, R47, 0x9910, RZ ;  /* 0x000099102f317816 */ /* 0x001fca00000000ff */
[----:B------:R-:W-:Y:S02]  /*1b80*/  IMAD R50, R48, UR4, R49 ;  /* 0x0000000430327c24 */ /* 0x000fe4000f8e0231 */
[----:B------:R-:W-:-:S05]  /*1b90*/  IMAD.MOV.U32 R49, RZ, RZ, R51 ;  /* 0x000000ffff317224 */ /* 0x000fca00078e0033 */
[----:B------:R-:W-:-:S13]  /*1ba0*/  ISETP.GE.AND P1, PT, R49, R50, PT ;  /* 0x000000323100720c */ /* 0x000fda0003f26270 */
[----:B------:R-:W-:Y:S02]  /*1bb0*/  @P1 IMAD R41, R48, UR4, R47 ;  /* 0x0000000430291c24 */ /* 0x000fe4000f8e022f */
[----:B------:R-:W-:-:S05]  /*1bc0*/  IMAD R48, R42, 0x2, R27 ;  /* 0x000000022a307824 */ /* 0x000fca00078e021b */
[----:B------:R-:W0:Y:S01]  /*1bd0*/  LDS.U16 R47, [R48] ;  /* 0x00000000302f7984 */ /* 0x000e220000000400 */
[----:B---3--:R-:W-:Y:S01]  /*1be0*/  IMAD.IADD R49, R13, 0x1, -R40 ;  /* 0x000000010d317824 */ /* 0x008fe200078e0a28 */
[----:B------:R-:W-:Y:S01]  /*1bf0*/  PRMT R39, R39, 0x9910, RZ ;  /* 0x0000991027277816 */ /* 0x000fe200000000ff */
[----:B------:R-:W-:Y:S01]  /*1c00*/  IMAD.IADD R15, R15, 0x1, -R18 ;  /* 0x000000010f0f7824 */ /* 0x000fe200078e0a12 */
[----:B------:R-:W2:Y:S02]  /*1c10*/  LDS.S16 R48, [R48+0x2] ;  /* 0x0000020030307984 */ /* 0x000ea40000000600 */
[----:B------:R-:W-:-:S05]  /*1c20*/  IABS R50, R49 ;  /* 0x0000003100327213 */ /* 0x000fca0000000000 */
[----:B------:R-:W-:-:S05]  /*1c30*/  IMAD R12, R50, UR4, R17 ;  /* 0x00000004320c7c24 */ /* 0x000fca000f8e0211 */
[----:B------:R-:W-:Y:S01]  /*1c40*/  VIMNMX R39, PT, PT, R39, R12, PT ;  /* 0x0000000c27277248 */ /* 0x000fe20003fe0100 */
[----:B------:R-:W-:-:S05]  /*1c50*/  IMAD.IADD R12, R13, 0x1, -R14 ;  /* 0x000000010d0c7824 */ /* 0x000fca00078e0a0e */
[----:B------:R-:W-:Y:S01]  /*1c60*/  IABS R50, R12 ;  /* 0x0000000c00327213 */ /* 0x000fe20000000000 */
[----:B------:R-:W-:-:S05]  /*1c70*/  IMAD.IADD R12, R13, 0x1, -R16 ;  /* 0x000000010d0c7824 */ /* 0x000fca00078e0a10 */
[----:B------:R-:W-:Y:S02]  /*1c80*/  IABS R17, R12 ;  /* 0x0000000c00117213 */ /* 0x000fe40000000000 */
[----:B------:R-:W-:-:S03]  /*1c90*/  PRMT R49, R43, 0x9910, RZ ;  /* 0x000099102b317816 */ /* 0x000fc600000000ff */
[----:B-1----:R-:W-:Y:S01]  /*1ca0*/  IMAD R44, R17, UR4, R44 ;  /* 0x00000004112c7c24 */ /* 0x002fe2000f8e022c */
[----:B------:R-:W-:Y:S02]  /*1cb0*/  IABS R17, R15 ;  /* 0x0000000f00117213 */ /* 0x000fe40000000000 */
[----:B0-----:R-:W-:-:S05]  /*1cc0*/  PRMT R12, R47, 0x9910, RZ ;  /* 0x000099102f0c7816 */ /* 0x001fca00000000ff */
[----:B------:R-:W-:Y:S02]  /*1cd0*/  IMAD R15, R17, UR4, R12 ;  /* 0x00000004110f7c24 */ /* 0x000fe4000f8e020c */
[----:B------:R-:W-:-:S05]  /*1ce0*/  IMAD.MOV.U32 R12, RZ, RZ, R49 ;  /* 0x000000ffff0c7224 */ /* 0x000fca00078e0031 */
[----:B------:R-:W-:Y:S01]  /*1cf0*/  ISETP.GE.AND P1, PT, R12, R15, PT ;  /* 0x0000000f0c00720c */ /* 0x000fe20003f26270 */
[----:B------:R-:W-:Y:S02]  /*1d00*/  VIADD R42, R42, 0x2 ;  /* 0x000000022a2a7836 */ /* 0x000fe40000000000 */
[----:B------:R-:W-:-:S10]  /*1d10*/  IMAD.IADD R13, R13, 0x1, -R18 ;  /* 0x000000010d0d7824 */ /* 0x000fd400078e0a12 */
[----:B------:R-:W-:Y:S01]  /*1d20*/  @P1 IMAD R43, R17, UR4, R47 ;  /* 0x00000004112b1c24 */ /* 0x000fe2000f8e022f */
[----:B------:R-:W-:Y:S02]  /*1d30*/  ISETP.NE.AND P1, PT, R42, UR17, PT ;  /* 0x000000112a007c0c */ /* 0x000fe4000bf25270 */
[----:B------:R-:W-:Y:S01]  /*1d40*/  IABS R13, R13 ;  /* 0x0000000d000d7213 */ /* 0x000fe20000000000 */
[----:B------:R-:W-:Y:S01]  /*1d50*/  IMAD R19, R50, UR4, R19 ;  /* 0x0000000432137c24 */ /* 0x000fe2000f8e0213 */
[----:B------:R-:W-:Y:S02]  /*1d60*/  PRMT R12, R45, 0x9910, RZ ;  /* 0x000099102d0c7816 */ /* 0x000fe400000000ff */
[----:B------:R-:W-:Y:S01]  /*1d70*/  PRMT R41, R41, 0x9910, RZ ;  /* 0x0000991029297816 */ /* 0x000fe200000000ff */
[----:B--2---:R-:W-:Y:S01]  /*1d80*/  IMAD R48, R13, UR4, R48 ;  /* 0x000000040d307c24 */ /* 0x004fe2000f8e0230 */
[----:B------:R-:W-:Y:S02]  /*1d90*/  PRMT R43, R43, 0x9910, RZ ;  /* 0x000099102b2b7816 */ /* 0x000fe400000000ff */
[----:B------:R-:W-:-:S02]  /*1da0*/  VIMNMX R45, PT, PT, R12, R19, PT ;  /* 0x000000130c2d7248 */ /* 0x000fc40003fe0100 */
[----:B------:R-:W-:Y:S02]  /*1db0*/  VIMNMX R41, PT, PT, R41, R44, PT ;  /* 0x0000002c29297248 */ /* 0x000fe40003fe0100 */
[----:B------:R-:W-:Y:S01]  /*1dc0*/  VIMNMX R43, PT, PT, R43, R48, PT ;  /* 0x000000302b2b7248 */ /* 0x000fe20003fe0100 */
[----:B------:R-:W-:Y:S06]  /*1dd0*/  @P1 BRA `(.L_x_128) ;  /* 0xfffffff800d81947 */ /* 0x000fec000383ffff */
[----:B------:R-:W-:-:S07]  /*1de0*/  IMAD.U32 R42, RZ, RZ, UR17 ;  /* 0x00000011ff2a7e24 */ /* 0x000fce000f8e00ff */
.L_x_127:
[----:B------:R-:W-:-:S13]  /*1df0*/  ISETP.NE.AND P1, PT, RZ, UR16, PT ;  /* 0x00000010ff007c0c */ /* 0x000fda000bf25270 */
[----:B------:R-:W-:Y:S05]  /*1e00*/  @!P1 BRA `(.L_x_129) ;  /* 0x0000000000909947 */ /* 0x000fea0003800000 */
[----:B------:R-:W-:Y:S01]  /*1e10*/  IADD3 R12, P2, PT, R25, R42, RZ ;  /* 0x0000002a190c7210 */ /* 0x000fe20007f5e0ff */
[----:B------:R-:W-:Y:S01]  /*1e20*/  IMAD R17, R42, 0x2, R30 ;  /* 0x000000022a117824 */ /* 0x000fe200078e021e */
[----:B------:R-:W0:Y:S02]  /*1e30*/  LDCU UR4, c[0x0][0x3c0] ;  /* 0x00007800ff0477ac */ /* 0x000e240008000800 */
[----:B------:R-:W-:Y:S02]  /*1e40*/  LEA R10, P3, R12, R10, 0x1 ;  /* 0x0000000a0c0a7211 */ /* 0x000fe400078608ff */
[----:B------:R-:W-:Y:S01]  /*1e50*/  IADD3.X R13, PT, PT, RZ, R22, RZ, P2, !PT ;  /* 0x00000016ff0d7210 */ /* 0x000fe200017fe4ff */
[----:B------:R-:W-:Y:S01]  /*1e60*/  IMAD R15, R42, 0x2, R29 ;  /* 0x000000022a0f7824 */ /* 0x000fe200078e021d */
[----:B------:R-:W0:Y:S02]  /*1e70*/  LDS.S16 R17, [R17] ;  /* 0x0000000011117984 */ /* 0x000e240000000600 */
[----:B------:R-:W-:-:S03]  /*1e80*/  LEA.HI.X R11, R12, R11, R13, 0x1, P3 ;  /* 0x0000000b0c0b7211 */ /* 0x000fc600018f0c0d */
[----:B------:R-:W1:Y:S04]  /*1e90*/  LDS.S16 R15, [R15] ;  /* 0x000000000f0f7984 */ /* 0x000e680000000600 */
[----:B------:R-:W2:Y:S01]  /*1ea0*/  LDG.E.S16 R11, desc[UR12][R10.64] ;  /* 0x0000000c0a0b7981 */ /* 0x000ea2000c1e1700 */
[C---:B------:R-:W-:Y:S01]  /*1eb0*/  IMAD R12, R42.reuse, 0x2, R28 ;  /* 0x000000022a0c7824 */ /* 0x040fe200078e021c */
[----:B------:R-:W-:Y:S01]  /*1ec0*/  PRMT R39, R39, 0x9910, RZ ;  /* 0x0000991027277816 */ /* 0x000fe200000000ff */
[----:B------:R-:W-:Y:S01]  /*1ed0*/  IMAD R13, R42, 0x2, R27 ;  /* 0x000000022a0d7824 */ /* 0x000fe200078e021b */
[----:B------:R-:W-:Y:S02]  /*1ee0*/  PRMT R45, R45, 0x9910, RZ ;  /* 0x000099102d2d7816 */ /* 0x000fe400000000ff */
[----:B------:R-:W-:Y:S01]  /*1ef0*/  PRMT R41, R41, 0x9910, RZ ;  /* 0x0000991029297816 */ /* 0x000fe200000000ff */
[----:B------:R-:W3:Y:S01]  /*1f00*/  LDS.S16 R12, [R12] ;  /* 0x000000000c0c7984 */ /* 0x000ee20000000600 */
[----:B------:R-:W-:-:S03]  /*1f10*/  PRMT R43, R43, 0x9910, RZ ;  /* 0x000099102b2b7816 */ /* 0x000fc600000000ff */
[----:B------:R-:W4:Y:S01]  /*1f20*/  LDS.S16 R13, [R13] ;  /* 0x000000000d0d7984 */ /* 0x000f220000000600 */
[C---:B--2--5:R-:W-:Y:S02]  /*1f30*/  IMAD.IADD R40, R11.reuse, 0x1, -R40 ;  /* 0x000000010b287824 */ /* 0x064fe400078e0a28 */
[C---:B------:R-:W-:Y:S02]  /*1f40*/  IMAD.IADD R14, R11.reuse, 0x1, -R14 ;  /* 0x000000010b0e7824 */ /* 0x040fe400078e0a0e */
[C---:B------:R-:W-:Y:S01]  /*1f50*/  IMAD.IADD R16, R11.reuse, 0x1, -R16 ;  /* 0x000000010b107824 */ /* 0x040fe200078e0a10 */
[----:B------:R-:W-:Y:S01]  /*1f60*/  IABS R10, R40 ;  /* 0x00000028000a7213 */ /* 0x000fe20000000000 */
[----:B------:R-:W-:Y:S01]  /*1f70*/  IMAD.IADD R11, R11, 0x1, -R18 ;  /* 0x000000010b0b7824 */ /* 0x000fe200078e0a12 */
[----:B------:R-:W-:Y:S02]  /*1f80*/  IABS R14, R14 ;  /* 0x0000000e000e7213 */ /* 0x000fe40000000000 */
[----:B------:R-:W-:Y:S01]  /*1f90*/  IABS R16, R16 ;  /* 0x0000001000107213 */ /* 0x000fe20000000000 */
[----:B0-----:R-:W-:Y:S01]  /*1fa0*/  IMAD R10, R10, UR4, R17 ;  /* 0x000000040a0a7c24 */ /* 0x001fe2000f8e0211 */
[----:B------:R-:W-:Y:S01]  /*1fb0*/  IABS R18, R11 ;  /* 0x0000000b00127213 */ /* 0x000fe20000000000 */
[----:B-1----:R-:W-:-:S02]  /*1fc0*/  IMAD R14, R14, UR4, R15 ;  /* 0x000000040e0e7c24 */ /* 0x002fc4000f8e020f */
[----:B------:R-:W-:Y:S01]  /*1fd0*/  IMAD.MOV.U32 R11, RZ, RZ, R16 ;  /* 0x000000ffff0b7224 */ /* 0x000fe200078e0010 */
[----:B------:R-:W-:Y:S01]  /*1fe0*/  VIMNMX R39, PT, PT, R39, R10, PT ;  /* 0x0000000a27277248 */ /* 0x000fe20003fe0100 */
[----:B------:R-:W-:Y:S01]  /*1ff0*/  IMAD.MOV.U32 R16, RZ, RZ, R18 ;  /* 0x000000ffff107224 */ /* 0x000fe200078e0012 */
[----:B------:R-:W-:Y:S01]  /*2000*/  VIMNMX R45, PT, PT, R45, R14, PT ;  /* 0x0000000e2d2d7248 */ /* 0x000fe20003fe0100 */
[----:B---3--:R-:W-:Y:S02]  /*2010*/  IMAD R12, R11, UR4, R12 ;  /* 0x000000040b0c7c24 */ /* 0x008fe4000f8e020c */
[----:B----4-:R-:W-:-:S03]  /*2020*/  IMAD R16, R16, UR4, R13 ;  /* 0x0000000410107c24 */ /* 0x010fc6000f8e020d */
[----:B------:R-:W-:Y:S02]  /*2030*/  VIMNMX R41, PT, PT, R41, R12, PT ;  /* 0x0000000c29297248 */ /* 0x000fe40003fe0100 */
[----:B------:R-:W-:-:S07]  /*2040*/  VIMNMX R43, PT, PT, R43, R16, PT ;  /* 0x000000102b2b7248 */ /* 0x000fce0003fe0100 */
.L_x_129:
[----:B------:R-:W-:Y:S01]  /*2050*/  VIADD R12, R6, UR14 ;  /* 0x0000000e060c7c36 */ /* 0x000fe20008000000 */
[C---:B------:R-:W-:Y:S02]  /*2060*/  SHF.L.U32 R17, R33.reuse, 0x1, RZ ;  /* 0x0000000121117819 */ /* 0x040fe400000006ff */
[----:B------:R-:W-:Y:S01]  /*2070*/  SHF.R.U32.HI R19, RZ, 0x1f, R33 ;  /* 0x0000001fff137819 */ /* 0x000fe20000011621 */
[----:B-----5:R-:W-:Y:S01]  /*2080*/  VIADD R16, R12, UR14 ;  /* 0x0000000e0c107c36 */ /* 0x020fe20008000000 */
[-C--:B------:R-:W-:Y:S01]  /*2090*/  IADD3 R10, P2, PT, R2, R17.reuse, RZ ;  /* 0x00000011020a7210 */ /* 0x080fe20007f5e0ff */
[----:B------:R-:W-:Y:S01]  /*20a0*/  VIADD R33, R33, 0x1 ;  /* 0x0000000121217836 */ /* 0x000fe20000000000 */
[----:B------:R-:W-:Y:S02]  /*20b0*/  IADD3 R14, P3, PT, R6, R17, RZ ;  /* 0x00000011060e7210 */ /* 0x000fe40007f7e0ff */
[----:B------:R-:W-:Y:S01]  /*20c0*/  IADD3 R12, P4, PT, R17, R12, RZ ;  /* 0x0000000c110c7210 */ /* 0x000fe20007f9e0ff */
[--C-:B------:R-:W-:Y:S01]  /*20d0*/  IMAD.X R11, R3, 0x1, R19.reuse, P2 ;  /* 0x00000001030b7824 */ /* 0x100fe200010e0613 */
[----:B------:R-:W-:Y:S01]  /*20e0*/  IADD3 R16, P5, PT, R17, R16, RZ ;  /* 0x0000001011107210 */ /* 0x000fe20007fbe0ff */
[----:B------:R-:W-:Y:S01]  /*20f0*/  IMAD.X R15, R7, 0x1, R19, P3 ;  /* 0x00000001070f7824 */ /* 0x000fe200018e0613 */
[----:B------:R-:W-:Y:S01]  /*2100*/  ISETP.NE.AND P2, PT, R33, R38, PT ;  /* 0x000000262100720c */ /* 0x000fe20003f45270 */
[C---:B------:R-:W-:Y:S01]  /*2110*/  IMAD.X R13, R19.reuse, 0x1, R5, P4 ;  /* 0x00000001130d7824 */ /* 0x040fe200020e0605 */
[----:B------:R0:W-:Y:S01]  /*2120*/  STG.E.U16 desc[UR12][R10.64], R39 ;  /* 0x000000270a007986 */ /* 0x0001e2000c10150c */
[----:B------:R-:W-:Y:S01]  /*2130*/  IMAD.X R17, R19, 0x1, R9, P5 ;  /* 0x0000000113117824 */ /* 0x000fe200028e0609 */
[----:B------:R-:W-:-:S02]  /*2140*/  PRMT R42, R43, 0x9910, RZ ;  /* 0x000099102b2a7816 */ /* 0x000fc400000000ff */
[----:B------:R-:W-:Y:S01]  /*2150*/  STG.E.U16 desc[UR12][R14.64], R45 ;  /* 0x0000002d0e007986 */ /* 0x000fe2000c10150c */
[----:B------:R-:W-:Y:S02]  /*2160*/  PRMT R19, R41, 0x9910, RZ ;  /* 0x0000991029137816 */ /* 0x000fe400000000ff */
[----:B------:R-:W-:Y:S01]  /*2170*/  PRMT R18, R39, 0x9910, RZ ;  /* 0x0000991027127816 */ /* 0x000fe200000000ff */
[----:B------:R1:W-:Y:S01]  /*2180*/  STG.E.U16 desc[UR12][R12.64], R41 ;  /* 0x000000290c007986 */ /* 0x0003e2000c10150c */
[----:B------:R-:W-:-:S03]  /*2190*/  PRMT R40, R45, 0x9910, RZ ;  /* 0x000099102d287816 */ /* 0x000fc600000000ff */
[----:B------:R2:W-:Y:S01]  /*21a0*/  STG.E.U16 desc[UR12][R16.64], R43 ;  /* 0x0000002b10007986 */ /* 0x0005e2000c10150c */
[----:B0-----:R-:W-:Y:S02]  /*21b0*/  IMAD.MOV.U32 R11, RZ, RZ, R19 ;  /* 0x000000ffff0b7224 */ /* 0x001fe400078e0013 */
[----:B------:R-:W-:Y:S02]  /*21c0*/  IMAD.IADD R21, R18, 0x1, R21 ;  /* 0x0000000112157824 */ /* 0x000fe400078e0215 */
[----:B------:R-:W-:Y:S02]  /*21d0*/  IMAD.IADD R23, R40, 0x1, R23 ;  /* 0x0000000128177824 */ /* 0x000fe400078e0217 */
[----:B------:R-:W-:Y:S02]  /*21e0*/  IMAD.IADD R24, R11, 0x1, R24 ;  /* 0x000000010b187824 */ /* 0x000fe400078e0218 */
[----:B-1----:R-:W-:-:S05]  /*21f0*/  IMAD.MOV.U32 R13, RZ, RZ, R42 ;  /* 0x000000ffff0d7224 */ /* 0x002fca00078e002a */
[----:B------:R-:W-:Y:S01]  /*2200*/  IADD3 R26, PT, PT, R13, R26, RZ ;  /* 0x0000001a0d1a7210 */ /* 0x000fe20007ffe0ff */
[----:B--2---:R-:W-:Y:S06]  /*2210*/  @P2 BRA `(.L_x_130) ;  /* 0xfffffff400302947 */ /* 0x004fec000383ffff */
[----:B------:R-:W-:Y:S02]  /*2220*/  IABS R17, R38 ;  /* 0x0000002600117213 */ /* 0x000fe40000000000 */
[----:B------:R-:W-:Y:S02]  /*2230*/  IABS R14, R21 ;  /* 0x00000015000e7213 */ /* 0x000fe40000000000 */
[----:B------:R-:W0:Y:S01]  /*2240*/  I2F.RP R0, R17 ;  /* 0x0000001100007306 */ /* 0x000e220000209400 */
[----:B------:R-:W-:Y:S02]  /*2250*/  IABS R16, R23 ;  /* 0x0000001700107213 */ /* 0x000fe40000000000 */
[----:B------:R-:W-:Y:S02]  /*2260*/  IABS R18, R24 ;  /* 0x0000001800127213 */ /* 0x000fe40000000000 */
[----:B------:R-:W-:Y:S02]  /*2270*/  IABS R20, R26 ;  /* 0x0000001a00147213 */ /* 0x000fe40000000000 */
[----:B------:R-:W-:-:S02]  /*2280*/  LOP3.LUT R21, R21, R38, RZ, 0x3c, !PT ;  /* 0x0000002615157212 */ /* 0x000fc400078e3cff */
[-C--:B------:R-:W-:Y:S02]  /*2290*/  LOP3.LUT R23, R23, R38.reuse, RZ, 0x3c, !PT ;  /* 0x0000002617177212 */ /* 0x080fe400078e3cff */
[-C--:B------:R-:W-:Y:S02]  /*22a0*/  LOP3.LUT R24, R24, R38.reuse, RZ, 0x3c, !PT ;  /* 0x0000002618187212 */ /* 0x080fe400078e3cff */
[----:B------:R-:W-:Y:S01]  /*22b0*/  LOP3.LUT R26, R26, R38, RZ, 0x3c, !PT ;  /* 0x000000261a1a7212 */ /* 0x000fe200078e3cff */
[----:B0-----:R-:W0:Y:S02]  /*22c0*/  MUFU.RCP R0, R0 ;  /* 0x0000000000007308 */ /* 0x001e240000001000 */
[----:B0-----:R-:W-:-:S06]  /*22d0*/  VIADD R10, R0, 0xffffffe ;  /* 0x0ffffffe000a7836 */ /* 0x001fcc0000000000 */
[----:B------:R0:W1:Y:S02]  /*22e0*/  F2I.FTZ.U32.TRUNC.NTZ R11, R10 ;  /* 0x0000000a000b7305 */ /* 0x000064000021f000 */
[----:B0-----:R-:W-:Y:S02]  /*22f0*/  IMAD.MOV.U32 R10, RZ, RZ, RZ ;  /* 0x000000ffff0a7224 */ /* 0x001fe400078e00ff */
[----:B-1----:R-:W-:-:S04]  /*2300*/  IMAD.MOV R12, RZ, RZ, -R11 ;  /* 0x000000ffff0c7224 */ /* 0x002fc800078e0a0b */
[----:B------:R-:W-:-:S04]  /*2310*/  IMAD R13, R12, R17, RZ ;  /* 0x000000110c0d7224 */ /* 0x000fc800078e02ff */
[----:B------:R-:W-:-:S06]  /*2320*/  IMAD.HI.U32 R11, R11, R13, R10 ;  /* 0x0000000d0b0b7227 */ /* 0x000fcc00078e000a */
[----:B------:R-:W-:-:S04]  /*2330*/  IMAD.HI.U32 R0, R11, R14, RZ ;  /* 0x0000000e0b007227 */ /* 0x000fc800078e00ff */
[----:B------:R-:W-:Y:S02]  /*2340*/  IMAD.MOV R10, RZ, RZ, -R0 ;  /* 0x000000ffff0a7224 */ /* 0x000fe400078e0a00 */
[----:B------:R-:W-:-:S04]  /*2350*/  IMAD.HI.U32 R12, R11, R16, RZ ;  /* 0x000000100b0c7227 */ /* 0x000fc800078e00ff */
[----:B------:R-:W-:Y:S02]  /*2360*/  IMAD R10, R17, R10, R14 ;  /* 0x0000000a110a7224 */ /* 0x000fe400078e020e */
[----:B------:R-:W-:Y:S02]  /*2370*/  IMAD.MOV R13, RZ, RZ, -R12 ;  /* 0x000000ffff0d7224 */ /* 0x000fe400078e0a0c */
[----:B------:R-:W-:Y:S01]  /*2380*/  IMAD.HI.U32 R14, R11, R18, RZ ;  /* 0x000000120b0e7227 */ /* 0x000fe200078e00ff */
[----:B------:R-:W-:-:S03]  /*2390*/  ISETP.GT.U32.AND P6, PT, R17, R10, PT ;  /* 0x0000000a1100720c */ /* 0x000fc60003fc4070 */
[----:B------:R-:W-:Y:S02]  /*23a0*/  IMAD R13, R17, R13, R16 ;  /* 0x0000000d110d7224 */ /* 0x000fe400078e0210 */
[----:B------:R-:W-:-:S03]  /*23b0*/  IMAD.HI.U32 R15, R11, R20, RZ ;  /* 0x000000140b0f7227 */ /* 0x000fc600078e00ff */
[C---:B------:R-:W-:Y:S01]  /*23c0*/  ISETP.GT.U32.AND P5, PT, R17.reuse, R13, PT ;  /* 0x0000000d1100720c */ /* 0x040fe20003fa4070 */
[----:B------:R-:W-:Y:S02]  /*23d0*/  IMAD.MOV R11, RZ, RZ, -R14 ;  /* 0x000000ffff0b7224 */ /* 0x000fe400078e0a0e */
[----:B------:R-:W-:Y:S02]  /*23e0*/  IMAD.MOV R16, RZ, RZ, -R15 ;  /* 0x000000ffff107224 */ /* 0x000fe400078e0a0f */
[C---:B------:R-:W-:Y:S02]  /*23f0*/  IMAD R11, R17.reuse, R11, R18 ;  /* 0x0000000b110b7224 */ /* 0x040fe400078e0212 */
[--C-:B------:R-:W-:Y:S02]  /*2400*/  @!P6 IMAD.IADD R10, R10, 0x1, -R17.reuse ;  /* 0x000000010a0ae824 */ /* 0x100fe400078e0a11 */
[C---:B------:R-:W-:Y:S01]  /*2410*/  IMAD R16, R17.reuse, R16, R20 ;  /* 0x0000001011107224 */ /* 0x040fe200078e0214 */
[----:B------:R-:W-:Y:S01]  /*2420*/  ISETP.GT.U32.AND P2, PT, R17, R11, PT ;  /* 0x0000000b1100720c */ /* 0x000fe20003f44070 */
[----:B------:R-:W-:Y:S01]  /*2430*/  @!P6 VIADD R0, R0, 0x1 ;  /* 0x000000010000e836 */ /* 0x000fe20000000000 */
[----:B------:R-:W-:Y:S01]  /*2440*/  ISETP.GE.U32.AND P4, PT, R10, R17, PT ;  /* 0x000000110a00720c */ /* 0x000fe20003f86070 */
[----:B------:R-:W-:Y:S01]  /*2450*/  @!P5 IMAD.IADD R13, R13, 0x1, -R17 ;  /* 0x000000010d0dd824 */ /* 0x000fe200078e0a11 */
[----:B------:R-:W-:Y:S01]  /*2460*/  ISETP.GT.U32.AND P3, PT, R17, R16, PT ;  /* 0x000000101100720c */ /* 0x000fe20003f64070 */
[----:B------:R-:W-:-:S03]  /*2470*/  @!P5 VIADD R12, R12, 0x1 ;  /* 0x000000010c0cd836 */ /* 0x000fc60000000000 */
[----:B------:R-:W-:Y:S02]  /*2480*/  ISETP.GE.U32.AND P6, PT, R13, R17, PT ;  /* 0x000000110d00720c */ /* 0x000fe40003fc6070 */
[----:B------:R-:W-:-:S03]  /*2490*/  LOP3.LUT R13, RZ, R38, RZ, 0x33, !PT ;  /* 0x00000026ff0d7212 */ /* 0x000fc600078e33ff */
[--C-:B------:R-:W-:Y:S02]  /*24a0*/  @!P2 IMAD.IADD R11, R11, 0x1, -R17.reuse ;  /* 0x000000010b0ba824 */ /* 0x100fe400078e0a11 */
[----:B------:R-:W-:Y:S01]  /*24b0*/  @P4 IADD3 R0, PT, PT, R0, 0x1, RZ ;  /* 0x0000000100004810 */ /* 0x000fe20007ffe0ff */
[----:B------:R-:W-:Y:S01]  /*24c0*/  @!P2 VIADD R14, R14, 0x1 ;  /* 0x000000010e0ea836 */ /* 0x000fe20000000000 */
[----:B------:R-:W-:Y:S01]  /*24d0*/  ISETP.GE.AND P4, PT, R21, RZ, PT ;  /* 0x000000ff1500720c */ /* 0x000fe20003f86270 */
[----:B------:R-:W-:Y:S01]  /*24e0*/  @!P3 IMAD.IADD R16, R16, 0x1, -R17 ;  /* 0x000000011010b824 */ /* 0x000fe200078e0a11 */
[-C--:B------:R-:W-:Y:S01]  /*24f0*/  ISETP.GE.U32.AND P5, PT, R11, R17.reuse, PT ;  /* 0x000000110b00720c */ /* 0x080fe20003fa6070 */
[----:B------:R-:W-:Y:S01]  /*2500*/  @!P3 VIADD R15, R15, 0x1 ;  /* 0x000000010f0fb836 */ /* 0x000fe20000000000 */
[----:B------:R-:W-:Y:S01]  /*2510*/  ISETP.GE.AND P2, PT, R23, RZ, PT ;  /* 0x000000ff1700720c */ /* 0x000fe20003f46270 */
[----:B------:R-:W-:Y:S01]  /*2520*/  @P6 VIADD R12, R12, 0x1 ;  /* 0x000000010c0c6836 */ /* 0x000fe20000000000 */
[----:B------:R-:W-:-:S02]  /*2530*/  ISETP.GE.U32.AND P6, PT, R16, R17, PT ;  /* 0x000000111000720c */ /* 0x000fc40003fc6070 */
[----:B------:R-:W-:Y:S01]  /*2540*/  ISETP.NE.AND P3, PT, R38, RZ, PT ;  /* 0x000000ff2600720c */ /* 0x000fe20003f65270 */
[----:B------:R-:W-:-:S04]  /*2550*/  IMAD.MOV.U32 R10, RZ, RZ, R12 ;  /* 0x000000ffff0a7224 */ /* 0x000fc800078e000c */
[----:B------:R-:W-:Y:S01]  /*2560*/  @!P4 IMAD.MOV R0, RZ, RZ, -R0 ;  /* 0x000000ffff00c224 */ /* 0x000fe200078e0a00 */
[----:B------:R-:W-:Y:S01]  /*2570*/  ISETP.GE.AND P4, PT, R24, RZ, PT ;  /* 0x000000ff1800720c */ /* 0x000fe20003f86270 */
[----:B------:R-:W-:Y:S01]  /*2580*/  @P5 VIADD R14, R14, 0x1 ;  /* 0x000000010e0e5836 */ /* 0x000fe20000000000 */
[----:B------:R-:W-:Y:S01]  /*2590*/  ISETP.GE.AND P5, PT, R26, RZ, PT ;  /* 0x000000ff1a00720c */ /* 0x000fe20003fa6270 */
[----:B------:R-:W-:Y:S01]  /*25a0*/  @!P2 IMAD.MOV R10, RZ, RZ, -R10 ;  /* 0x000000ffff0aa224 */ /* 0x000fe200078e0a0a */
[----:B------:R-:W-:Y:S01]  /*25b0*/  SEL R12, R13, R0, !P3 ;  /* 0x000000000d0c7207 */ /* 0x000fe20005800000 */
[----:B------:R-:W-:Y:S01]  /*25c0*/  @P6 VIADD R15, R15, 0x1 ;  /* 0x000000010f0f6836 */ /* 0x000fe20000000000 */
[----:B------:R-:W-:Y:S02]  /*25d0*/  ISETP.GE.U32.AND P6, PT, R38, 0x8, PT ;  /* 0x000000082600780c */ /* 0x000fe40003fc6070 */
[----:B------:R-:W-:-:S05]  /*25e0*/  SEL R11, R13, R10, !P3 ;  /* 0x0000000a0d0b7207 */ /* 0x000fca0005800000 */
[----:B------:R-:W-:Y:S02]  /*25f0*/  @!P4 IMAD.MOV R14, RZ, RZ, -R14 ;  /* 0x000000ffff0ec224 */ /* 0x000fe400078e0a0e */
[----:B------:R-:W-:-:S03]  /*2600*/  @!P5 IADD3 R15, PT, PT, -R15, RZ, RZ ;  /* 0x000000ff0f0fd210 */ /* 0x000fc60007ffe1ff */
[C---:B------:R-:W-:Y:S02]  /*2610*/  SEL R10, R13.reuse, R14, !P3 ;  /* 0x0000000e0d0a7207 */ /* 0x040fe40005800000 */
[----:B------:R-:W-:Y:S01]  /*2620*/  SEL R0, R13, R15, !P3 ;  /* 0x0000000f0d007207 */ /* 0x000fe20005800000 */
[----:B------:R-:W-:Y:S01]  /*2630*/  IMAD.MOV.U32 R13, RZ, RZ, RZ ;  /* 0x000000ffff0d7224 */ /* 0x000fe200078e00ff */
[----:B------:R-:W-:Y:S06]  /*2640*/  @!P6 BRA `(.L_x_131) ;  /* 0x0000000400c4e947 */ /* 0x000fec0003800000 */
[----:B------:R-:W-:Y:S02]  /*2650*/  IMAD.MOV R22, RZ, RZ, -R12 ;  /* 0x000000ffff167224 */ /* 0x000fe400078e0a0c */
[----:B------:R-:W-:Y:S02]  /*2660*/  IMAD.MOV R23, RZ, RZ, -R11 ;  /* 0x000000ffff177224 */ /* 0x000fe400078e0a0b */
[----:B------:R-:W-:Y:S01]  /*2670*/  IMAD.MOV R24, RZ, RZ, -R10 ;  /* 0x000000ffff187224 */ /* 0x000fe200078e0a0a */
[----:B------:R-:W-:Y:S01]  /*2680*/  PRMT R22, R22, 0x7710, RZ ;  /* 0x0000771016167816 */ /* 0x000fe200000000ff */
[----:B------:R-:W-:Y:S01]  /*2690*/  IMAD.MOV R13, RZ, RZ, -R0 ;  /* 0x000000ffff0d7224 */ /* 0x000fe200078e0a00 */
[----:B------:R-:W-:Y:S01]  /*26a0*/  PRMT R23, R23, 0x7710, RZ ;  /* 0x0000771017177816 */ /* 0x000fe200000000ff */
[----:B------:R-:W-:Y:S01]  /*26b0*/  IMAD.MOV.U32 R25, RZ, RZ, RZ ;  /* 0x000000ffff197224 */ /* 0x000fe200078e00ff */
[----:B------:R-:W-:Y:S02]  /*26c0*/  PRMT R24, R24, 0x7710, RZ ;  /* 0x0000771018187816 */ /* 0x000fe400000000ff */
[----:B------:R-:W-:-:S07]  /*26d0*/  PRMT R13, R13, 0x7710, RZ ;  /* 0x000077100d0d7816 */ /* 0x000fce00000000ff */
.L_x_132:
[----:B--2---:R-:W-:-:S05]  /*26e0*/  IMAD.WIDE.U32 R14, R25, 0x2, R2 ;  /* 0x00000002190e7825 */ /* 0x004fca00078e0002 */
[----:B------:R-:W2:Y:S02]  /*26f0*/  LDG.E.U16 R17, desc[UR12][R14.64] ;  /* 0x0000000c0e117981 */ /* 0x000ea4000c1e1500 */
[----:B--2---:R-:W-:Y:S02]  /*2700*/  IMAD.IADD R33, R17, 0x1, R22 ;  /* 0x0000000111217824 */ /* 0x004fe400078e0216 */
[----:B------:R-:W-:-:S03]  /*2710*/  IMAD.WIDE.U32 R16, R25, 0x2, R6 ;  /* 0x0000000219107825 */ /* 0x000fc600078e0006 */
[----:B------:R0:W-:Y:S04]  /*2720*/  STG.E.U16 desc[UR12][R14.64], R33 ;  /* 0x000000210e007986 */ /* 0x0001e8000c10150c */
        /* <DEDUP_REMOVED lines=8> */
[----:B------:R-:W3:Y:S02]  /*27b0*/  LDG.E.U16 R26, desc[UR12][R20.64] ;  /* 0x0000000c141a7981 */ /* 0x000ee4000c1e1500 */
[----:B---3--:R-:W-:-:S05]  /*27c0*/  IMAD.IADD R39, R26, 0x1, R13 ;  /* 0x000000011a277824 */ /* 0x008fca00078e020d */
[----:B------:R3:W-:Y:S04]  /*27d0*/  STG.E.U16 desc[UR12][R20.64], R39 ;  /* 0x0000002714007986 */ /* 0x0007e8000c10150c */
[----:B0-----:R-:W4:Y:S02]  /*27e0*/  LDG.E.U16 R33, desc[UR12][R14.64+0x2] ;  /* 0x0000020c0e217981 */ /* 0x001f24000c1e1500 */
[----:B----4-:R-:W-:-:S05]  /*27f0*/  IMAD.IADD R33, R33, 0x1, R22 ;  /* 0x0000000121217824 */ /* 0x010fca00078e0216 */
[----:B------:R0:W-:Y:S04]  /*2800*/  STG.E.U16 desc[UR12][R14.64+0x2], R33 ;  /* 0x000002210e007986 */ /* 0x0001e8000c10150c */
[----:B------:R-:W1:Y:S02]  /*2810*/  LDG.E.U16 R26, desc[UR12][R16.64+0x2] ;  /* 0x0000020c101a7981 */ /* 0x000e64000c1e1500 */
[----:B-1----:R-:W-:-:S05]  /*2820*/  IADD3 R35, PT, PT, R26, R23, RZ ;  /* 0x000000171a237210 */ /* 0x002fca0007ffe0ff */
[----:B------:R1:W-:Y:S04]  /*2830*/  STG.E.U16 desc[UR12][R16.64+0x2], R35 ;  /* 0x0000022310007986 */ /* 0x0003e8000c10150c */
[----:B------:R-:W4:Y:S02]  /*2840*/  LDG.E.U16 R41, desc[UR12][R18.64+0x2] ;  /* 0x0000020c12297981 */ /* 0x000f24000c1e1500 */
[----:B----4-:R-:W-:-:S05]  /*2850*/  IMAD.IADD R41, R41, 0x1, R24 ;  /* 0x0000000129297824 */ /* 0x010fca00078e0218 */
[----:B------:R-:W-:Y:S04]  /*2860*/  STG.E.U16 desc[UR12][R18.64+0x2], R41 ;  /* 0x0000022912007986 */ /* 0x000fe8000c10150c */
[----:B------:R-:W2:Y:S02]  /*2870*/  LDG.E.U16 R26, desc[UR12][R20.64+0x2] ;  /* 0x0000020c141a7981 */ /* 0x000ea4000c1e1500 */
[----:B--2---:R-:W-:-:S05]  /*2880*/  IMAD.IADD R37, R26, 0x1, R13 ;  /* 0x000000011a257824 */ /* 0x004fca00078e020d */
[----:B------:R2:W-:Y:S04]  /*2890*/  STG.E.U16 desc[UR12][R20.64+0x2], R37 ;  /* 0x0000022514007986 */ /* 0x0005e8000c10150c */
[----:B---3--:R-:W3:Y:S02]  /*28a0*/  LDG.E.U16 R39, desc[UR12][R14.64+0x4] ;  /* 0x0000040c0e277981 */ /* 0x008ee4000c1e1500 */
[----:B---3--:R-:W-:-:S05]  /*28b0*/  IMAD.IADD R39, R39, 0x1, R22 ;  /* 0x0000000127277824 */ /* 0x008fca00078e0216 */
[----:B------:R-:W-:Y:S04]  /*28c0*/  STG.E.U16 desc[UR12][R14.64+0x4], R39 ;  /* 0x000004270e007986 */ /* 0x000fe8000c10150c */
[----:B------:R-:W0:Y:S02]  /*28d0*/  LDG.E.U16 R26, desc[UR12][R16.64+0x4] ;  /* 0x0000040c101a7981 */ /* 0x000e24000c1e1500 */
[----:B0-----:R-:W-:-:S05]  /*28e0*/  IMAD.IADD R33, R26, 0x1, R23 ;  /* 0x000000011a217824 */ /* 0x001fca00078e0217 */
[----:B------:R0:W-:Y:S04]  /*28f0*/  STG.E.U16 desc[UR12][R16.64+0x4], R33 ;  /* 0x0000042110007986 */ /* 0x0001e8000c10150c */
[----:B-1----:R-:W3:Y:S02]  /*2900*/  LDG.E.U16 R35, desc[UR12][R18.64+0x4] ;  /* 0x0000040c12237981 */ /* 0x002ee4000c1e1500 */
[----:B---3--:R-:W-:-:S05]  /*2910*/  IMAD.IADD R35, R35, 0x1, R24 ;  /* 0x0000000123237824 */ /* 0x008fca00078e0218 */
[----:B------:R1:W-:Y:S04]  /*2920*/  STG.E.U16 desc[UR12][R18.64+0x4], R35 ;  /* 0x0000042312007986 */ /* 0x0003e8000c10150c */
[----:B------:R-:W2:Y:S02]  /*2930*/  LDG.E.U16 R26, desc[UR12][R20.64+0x4] ;  /* 0x0000040c141a7981 */ /* 0x000ea4000c1e1500 */
[----:B--2---:R-:W-:-:S05]  /*2940*/  IMAD.IADD R37, R26, 0x1, R13 ;  /* 0x000000011a257824 */ /* 0x004fca00078e020d */
[----:B------:R2:W-:Y:S04]  /*2950*/  STG.E.U16 desc[UR12][R20.64+0x4], R37 ;  /* 0x0000042514007986 */ /* 0x0005e8000c10150c */
[----:B------:R-:W3:Y:S02]  /*2960*/  LDG.E.U16 R41, desc[UR12][R14.64+0x6] ;  /* 0x0000060c0e297981 */ /* 0x000ee4000c1e1500 */
[----:B---3--:R-:W-:-:S05]  /*2970*/  IMAD.IADD R41, R41, 0x1, R22 ;  /* 0x0000000129297824 */ /* 0x008fca00078e0216 */
[----:B------:R-:W-:Y:S04]  /*2980*/  STG.E.U16 desc[UR12][R14.64+0x6], R41 ;  /* 0x000006290e007986 */ /* 0x000fe8000c10150c */
[----:B------:R-:W0:Y:S02]  /*2990*/  LDG.E.U16 R26, desc[UR12][R16.64+0x6] ;  /* 0x0000060c101a7981 */ /* 0x000e24000c1e1500 */
[----:B0-----:R-:W-:-:S05]  /*29a0*/  IMAD.IADD R33, R26, 0x1, R23 ;  /* 0x000000011a217824 */ /* 0x001fca00078e0217 */
[----:B------:R0:W-:Y:S04]  /*29b0*/  STG.E.U16 desc[UR12][R16.64+0x6], R33 ;  /* 0x0000062110007986 */ /* 0x0001e8000c10150c */
[----:B------:R-:W3:Y:S02]  /*29c0*/  LDG.E.U16 R39, desc[UR12][R18.64+0x6] ;  /* 0x0000060c12277981 */ /* 0x000ee4000c1e1500 */
[----:B---3--:R-:W-:-:S05]  /*29d0*/  IMAD.IADD R39, R39, 0x1, R24 ;  /* 0x0000000127277824 */ /* 0x008fca00078e0218 */
[----:B------:R-:W-:Y:S04]  /*29e0*/  STG.E.U16 desc[UR12][R18.64+0x6], R39 ;  /* 0x0000062712007986 */ /* 0x000fe8000c10150c */
[----:B------:R-:W1:Y:S02]  /*29f0*/  LDG.E.U16 R26, desc[UR12][R20.64+0x6] ;  /* 0x0000060c141a7981 */ /* 0x000e64000c1e1500 */
[----:B-1----:R-:W-:-:S05]  /*2a00*/  IMAD.IADD R35, R26, 0x1, R13 ;  /* 0x000000011a237824 */ /* 0x002fca00078e020d */
[----:B------:R1:W-:Y:S04]  /*2a10*/  STG.E.U16 desc[UR12][R20.64+0x6], R35 ;  /* 0x0000062314007986 */ /* 0x0003e8000c10150c */
[----:B--2---:R-:W2:Y:S02]  /*2a20*/  LDG.E.U16 R37, desc[UR12][R14.64+0x8] ;  /* 0x0000080c0e257981 */ /* 0x004ea4000c1e1500 */
[----:B--2---:R-:W-:-:S05]  /*2a30*/  IMAD.IADD R37, R37, 0x1, R22 ;  /* 0x0000000125257824 */ /* 0x004fca00078e0216 */
[----:B------:R-:W-:Y:S04]  /*2a40*/  STG.E.U16 desc[UR12][R14.64+0x8], R37 ;  /* 0x000008250e007986 */ /* 0x000fe8000c10150c */
[----:B------:R-:W0:Y:S02]  /*2a50*/  LDG.E.U16 R26, desc[UR12][R16.64+0x8] ;  /* 0x0000080c101a7981 */ /* 0x000e24000c1e1500 */
[----:B0-----:R-:W-:-:S05]  /*2a60*/  IADD3 R33, PT, PT, R26, R23, RZ ;  /* 0x000000171a217210 */ /* 0x001fca0007ffe0ff */
[----:B------:R0:W-:Y:S04]  /*2a70*/  STG.E.U16 desc[UR12][R16.64+0x8], R33 ;  /* 0x0000082110007986 */ /* 0x0001e8000c10150c */
[----:B------:R-:W2:Y:S02]  /*2a80*/  LDG.E.U16 R41, desc[UR12][R18.64+0x8] ;  /* 0x0000080c12297981 */ /* 0x000ea4000c1e1500 */
[----:B--2---:R-:W-:-:S05]  /*2a90*/  IMAD.IADD R41, R41, 0x1, R24 ;  /* 0x0000000129297824 */ /* 0x004fca00078e0218 */
[----:B------:R-:W-:Y:S04]  /*2aa0*/  STG.E.U16 desc[UR12][R18.64+0x8], R41 ;  /* 0x0000082912007986 */ /* 0x000fe8000c10150c */
[----:B------:R-:W1:Y:S02]  /*2ab0*/  LDG.E.U16 R26, desc[UR12][R20.64+0x8] ;  /* 0x0000080c141a7981 */ /* 0x000e64000c1e1500 */
[----:B-1----:R-:W-:-:S05]  /*2ac0*/  IMAD.IADD R35, R26, 0x1, R13 ;  /* 0x000000011a237824 */ /* 0x002fca00078e020d */
[----:B------:R1:W-:Y:S04]  /*2ad0*/  STG.E.U16 desc[UR12][R20.64+0x8], R35 ;  /* 0x0000082314007986 */ /* 0x0003e8000c10150c */
[----:B------:R-:W2:Y:S02]  /*2ae0*/  LDG.E.U16 R39, desc[UR12][R14.64+0xa] ;  /* 0x00000a0c0e277981 */ /* 0x000ea4000c1e1500 */
[----:B--2---:R-:W-:-:S05]  /*2af0*/  IMAD.IADD R39, R39, 0x1, R22 ;  /* 0x0000000127277824 */ /* 0x004fca00078e0216 */
[----:B------:R-:W-:Y:S04]  /*2b00*/  STG.E.U16 desc[UR12][R14.64+0xa], R39 ;  /* 0x00000a270e007986 */ /* 0x000fe8000c10150c */
[----:B------:R-:W0:Y:S02]  /*2b10*/  LDG.E.U16 R26, desc[UR12][R16.64+0xa] ;  /* 0x00000a0c101a7981 */ /* 0x000e24000c1e1500 */
[----:B0-----:R-:W-:-:S05]  /*2b20*/  IMAD.IADD R33, R26, 0x1, R23 ;  /* 0x000000011a217824 */ /* 0x001fca00078e0217 */
        /* <DEDUP_REMOVED lines=21> */
[----:B------:R2:W-:Y:S04]  /*2c80*/  STG.E.U16 desc[UR12][R14.64+0xe], R37 ;  /* 0x00000e250e007986 */ /* 0x0005e8000c10150c */
[----:B------:R-:W0:Y:S02]  /*2c90*/  LDG.E.U16 R26, desc[UR12][R16.64+0xe] ;  /* 0x00000e0c101a7981 */ /* 0x000e24000c1e1500 */
[----:B0-----:R-:W-:-:S05]  /*2ca0*/  IADD3 R33, PT, PT, R26, R23, RZ ;  /* 0x000000171a217210 */ /* 0x001fca0007ffe0ff */
[----:B------:R2:W-:Y:S04]  /*2cb0*/  STG.E.U16 desc[UR12][R16.64+0xe], R33 ;  /* 0x00000e2110007986 */ /* 0x0005e8000c10150c */
[----:B------:R-:W3:Y:S02]  /*2cc0*/  LDG.E.U16 R41, desc[UR12][R18.64+0xe] ;  /* 0x00000e0c12297981 */ /* 0x000ee4000c1e1500 */
[----:B---3--:R-:W-:-:S05]  /*2cd0*/  IMAD.IADD R41, R41, 0x1, R24 ;  /* 0x0000000129297824 */ /* 0x008fca00078e0218 */
[----:B------:R2:W-:Y:S04]  /*2ce0*/  STG.E.U16 desc[UR12][R18.64+0xe], R41 ;  /* 0x00000e2912007986 */ /* 0x0005e8000c10150c */
[----:B------:R-:W1:Y:S01]  /*2cf0*/  LDG.E.U16 R26, desc[UR12][R20.64+0xe] ;  /* 0x00000e0c141a7981 */ /* 0x000e62000c1e1500 */
[----:B------:R-:W-:-:S05]  /*2d00*/  VIADD R25, R25, 0x8 ;  /* 0x0000000819197836 */ /* 0x000fca0000000000 */
[----:B------:R-:W-:Y:S01]  /*2d10*/  ISETP.NE.AND P2, PT, R25, UR8, PT ;  /* 0x0000000819007c0c */ /* 0x000fe2000bf45270 */
[----:B-1----:R-:W-:-:S05]  /*2d20*/  IMAD.IADD R35, R26, 0x1, R13 ;  /* 0x000000011a237824 */ /* 0x002fca00078e020d */
[----:B------:R2:W-:Y:S07]  /*2d30*/  STG.E.U16 desc[UR12][R20.64+0xe], R35 ;  /* 0x00000e2314007986 */ /* 0x0005ee000c10150c */
[----:B------:R-:W-:Y:S05]  /*2d40*/  @P2 BRA `(.L_x_132) ;  /* 0xfffffff800642947 */ /* 0x000fea000383ffff */
[----:B------:R-:W-:-:S07]  /*2d50*/  IMAD.U32 R13, RZ, RZ, UR8 ;  /* 0x00000008ff0d7e24 */ /* 0x000fce000f8e00ff */
.L_x_131:
[----:B------:R-:W0:Y:S02]  /*2d60*/  LDCU UR4, c[0x0][0x3b8] ;  /* 0x00007700ff0477ac */ /* 0x000e240008000800 */
[----:B0-----:R-:W-:-:S04]  /*2d70*/  ULOP3.LUT UR5, UR4, 0x7, URZ, 0xc0, !UPT ;  /* 0x0000000704057892 */ /* 0x001fc8000f8ec0ff */
[----:B------:R-:W-:-:S09]  /*2d80*/  UISETP.NE.AND UP0, UPT, UR5, URZ, UPT ;  /* 0x000000ff0500728c */ /* 0x000fd2000bf05270 */
[----:B------:R-:W-:Y:S05]  /*2d90*/  BRA.U !UP0, `(.L_x_133) ;  /* 0x00000009080c7547 */ /* 0x000fea000b800000 */
[----:B------:R-:W-:Y:S02]  /*2da0*/  ULOP3.LUT UR6, UR4, 0x3, URZ, 0xc0, !UPT ;  /* 0x0000000304067892 */ /* 0x000fe4000f8ec0ff */
[----:B------:R-:W-:Y:S02]  /*2db0*/  UIADD3 UR4, UPT, UPT, UR5, -0x1, URZ ;  /* 0xffffffff05047890 */ /* 0x000fe4000fffe0ff */
[----:B------:R-:W-:Y:S02]  /*2dc0*/  UISETP.NE.AND UP1, UPT, UR6, URZ, UPT ;  /* 0x000000ff0600728c */ /* 0x000fe4000bf25270 */
[----:B------:R-:W-:-:S09]  /*2dd0*/  UISETP.GE.U32.AND UP0, UPT, UR4, 0x3, UPT ;  /* 0x000000030400788c */ /* 0x000fd2000bf06070 */
[----:B------:R-:W-:Y:S05]  /*2de0*/  BRA.U !UP0, `(.L_x_134) ;  /* 0x0000000108f47547 */ /* 0x000fea000b800000 */
[----:B--2---:R-:W-:-:S05]  /*2df0*/  IMAD.WIDE.U32 R14, R13, 0x2, R2 ;  /* 0x000000020d0e7825 */ /* 0x004fca00078e0002 */
[----:B------:R-:W2:Y:S01]  /*2e00*/  LDG.E.U16 R17, desc[UR12][R14.64] ;  /* 0x0000000c0e117981 */ /* 0x000ea2000c1e1500 */
[----:B------:R-:W-:-:S05]  /*2e10*/  IMAD.MOV R22, RZ, RZ, -R12 ;  /* 0x000000ffff167224 */ /* 0x000fca00078e0a0c */
[----:B------:R-:W-:-:S05]  /*2e20*/  PRMT R22, R22, 0x7710, RZ ;  /* 0x0000771016167816 */ /* 0x000fca00000000ff */
[----:B--2---:R-:W-:Y:S02]  /*2e30*/  IMAD.IADD R21, R17, 0x1, R22 ;  /* 0x0000000111157824 */ /* 0x004fe400078e0216 */
[----:B------:R-:W-:-:S03]  /*2e40*/  IMAD.WIDE.U32 R16, R13, 0x2, R6 ;  /* 0x000000020d107825 */ /* 0x000fc600078e0006 */
[----:B------:R0:W-:Y:S04]  /*2e50*/  STG.E.U16 desc[UR12][R14.64], R21 ;  /* 0x000000150e007986 */ /* 0x0001e8000c10150c */
[----:B------:R-:W2:Y:S01]  /*2e60*/  LDG.E.U16 R18, desc[UR12][R16.64] ;  /* 0x0000000c10127981 */ /* 0x000ea2000c1e1500 */
[----:B------:R-:W-:-:S05]  /*2e70*/  IMAD.MOV R23, RZ, RZ, -R11 ;  /* 0x000000ffff177224 */ /* 0x000fca00078e0a0b */
[----:B------:R-:W-:-:S05]  /*2e80*/  PRMT R23, R23, 0x7710, RZ ;  /* 0x0000771017177816 */ /* 0x000fca00000000ff */
[----:B--2---:R-:W-:Y:S02]  /*2e90*/  IMAD.IADD R33, R18, 0x1, R23 ;  /* 0x0000000112217824 */ /* 0x004fe400078e0217 */
[----:B------:R-:W-:-:S03]  /*2ea0*/  IMAD.WIDE.U32 R18, R13, 0x2, R4 ;  /* 0x000000020d127825 */ /* 0x000fc600078e0004 */
[----:B------:R1:W-:Y:S04]  /*2eb0*/  STG.E.U16 desc[UR12][R16.64], R33 ;  /* 0x0000002110007986 */ /* 0x0003e8000c10150c */
[----:B------:R-:W2:Y:S01]  /*2ec0*/  LDG.E.U16 R25, desc[UR12][R18.64] ;  /* 0x0000000c12197981 */ /* 0x000ea2000c1e1500 */
[----:B------:R-:W-:Y:S02]  /*2ed0*/  IMAD.MOV R24, RZ, RZ, -R10 ;  /* 0x000000ffff187224 */ /* 0x000fe400078e0a0a */
[----:B0-----:R-:W-:-:S03]  /*2ee0*/  IMAD.WIDE.U32 R20, R13, 0x2, R8 ;  /* 0x000000020d147825 */ /* 0x001fc600078e0008 */
[----:B------:R-:W-:-:S05]  /*2ef0*/  PRMT R24, R24, 0x7710, RZ ;  /* 0x0000771018187816 */ /* 0x000fca00000000ff */
[----:B--2---:R-:W-:-:S05]  /*2f00*/  IMAD.IADD R35, R25, 0x1, R24 ;  /* 0x0000000119237824 */ /* 0x004fca00078e0218 */
[----:B------:R0:W-:Y:S04]  /*2f10*/  STG.E.U16 desc[UR12][R18.64], R35 ;  /* 0x0000002312007986 */ /* 0x0001e8000c10150c */
[----:B------:R-:W2:Y:S01]  /*2f20*/  LDG.E.U16 R26, desc[UR12][R20.64] ;  /* 0x0000000c141a7981 */ /* 0x000ea2000c1e1500 */
[----:B------:R-:W-:-:S05]  /*2f30*/  IMAD.MOV R25, RZ, RZ, -R0 ;  /* 0x000000ffff197224 */ /* 0x000fca00078e0a00 */
[----:B------:R-:W-:-:S04]  /*2f40*/  PRMT R25, R25, 0x7710, RZ ;  /* 0x0000771019197816 */ /* 0x000fc800000000ff */
[----:B--2---:R-:W-:-:S05]  /*2f50*/  IADD3 R37, PT, PT, R26, R25, RZ ;  /* 0x000000191a257210 */ /* 0x004fca0007ffe0ff */
[----:B------:R2:W-:Y:S04]  /*2f60*/  STG.E.U16 desc[UR12][R20.64], R37 ;  /* 0x0000002514007986 */ /* 0x0005e8000c10150c */
[----:B-1----:R-:W3:Y:S02]  /*2f70*/  LDG.E.U16 R33, desc[UR12][R14.64+0x2] ;  /* 0x0000020c0e217981 */ /* 0x002ee4000c1e1500 */
[----:B---3--:R-:W-:-:S05]  /*2f80*/  IMAD.IADD R33, R33, 0x1, R22 ;  /* 0x0000000121217824 */ /* 0x008fca00078e0216 */
[----:B------:R1:W-:Y:S04]  /*2f90*/  STG.E.U16 desc[UR12][R14.64+0x2], R33 ;  /* 0x000002210e007986 */ /* 0x0003e8000c10150c */
[----:B------:R-:W3:Y:S02]  /*2fa0*/  LDG.E.U16 R26, desc[UR12][R16.64+0x2] ;  /* 0x0000020c101a7981 */ /* 0x000ee4000c1e1500 */
[----:B---3--:R-:W-:-:S05]  /*2fb0*/  IMAD.IADD R39, R26, 0x1, R23 ;  /* 0x000000011a277824 */ /* 0x008fca00078e0217 */
[----:B------:R3:W-:Y:S04]  /*2fc0*/  STG.E.U16 desc[UR12][R16.64+0x2], R39 ;  /* 0x0000022710007986 */ /* 0x0007e8000c10150c */
[----:B0-----:R-:W4:Y:S02]  /*2fd0*/  LDG.E.U16 R35, desc[UR12][R18.64+0x2] ;  /* 0x0000020c12237981 */ /* 0x001f24000c1e1500 */
[----:B----4-:R-:W-:-:S05]  /*2fe0*/  IMAD.IADD R35, R35, 0x1, R24 ;  /* 0x0000000123237824 */ /* 0x010fca00078e0218 */
[----:B------:R0:W-:Y:S04]  /*2ff0*/  STG.E.U16 desc[UR12][R18.64+0x2], R35 ;  /* 0x0000022312007986 */ /* 0x0001e8000c10150c */
[----:B------:R-:W2:Y:S02]  /*3000*/  LDG.E.U16 R26, desc[UR12][R20.64+0x2] ;  /* 0x0000020c141a7981 */ /* 0x000ea4000c1e1500 */
[----:B--2---:R-:W-:-:S05]  /*3010*/  IMAD.IADD R37, R26, 0x1, R25 ;  /* 0x000000011a257824 */ /* 0x004fca00078e0219 */
[----:B------:R2:W-:Y:S04]  /*3020*/  STG.E.U16 desc[UR12][R20.64+0x2], R37 ;  /* 0x0000022514007986 */ /* 0x0005e8000c10150c */
[----:B------:R-:W4:Y:S02]  /*3030*/  LDG.E.U16 R41, desc[UR12][R14.64+0x4] ;  /* 0x0000040c0e297981 */ /* 0x000f24000c1e1500 */
[----:B----4-:R-:W-:-:S05]  /*3040*/  IMAD.IADD R41, R41, 0x1, R22 ;  /* 0x0000000129297824 */ /* 0x010fca00078e0216 */
[----:B------:R-:W-:Y:S04]  /*3050*/  STG.E.U16 desc[UR12][R14.64+0x4], R41 ;  /* 0x000004290e007986 */ /* 0x000fe8000c10150c */
[----:B------:R-:W1:Y:S02]  /*3060*/  LDG.E.U16 R26, desc[UR12][R16.64+0x4] ;  /* 0x0000040c101a7981 */ /* 0x000e64000c1e1500 */
[----:B-1----:R-:W-:-:S05]  /*3070*/  IMAD.IADD R33, R26, 0x1, R23 ;  /* 0x000000011a217824 */ /* 0x002fca00078e0217 */
[----:B------:R1:W-:Y:S04]  /*3080*/  STG.E.U16 desc[UR12][R16.64+0x4], R33 ;  /* 0x0000042110007986 */ /* 0x0003e8000c10150c */
[----:B---3--:R-:W3:Y:S02]  /*3090*/  LDG.E.U16 R39, desc[UR12][R18.64+0x4] ;  /* 0x0000040c12277981 */ /* 0x008ee4000c1e1500 */
[----:B---3--:R-:W-:-:S05]  /*30a0*/  IMAD.IADD R39, R39, 0x1, R24 ;  /* 0x0000000127277824 */ /* 0x008fca00078e0218 */
[----:B------:R3:W-:Y:S04]  /*30b0*/  STG.E.U16 desc[UR12][R18.64+0x4], R39 ;  /* 0x0000042712007986 */ /* 0x0007e8000c10150c */
[----:B------:R-:W0:Y:S02]  /*30c0*/  LDG.E.U16 R26, desc[UR12][R20.64+0x4] ;  /* 0x0000040c141a7981 */ /* 0x000e24000c1e1500 */
[----:B0-----:R-:W-:-:S05]  /*30d0*/  IMAD.IADD R35, R26, 0x1, R25 ;  /* 0x000000011a237824 */ /* 0x001fca00078e0219 */
[----:B------:R3:W-:Y:S04]  /*30e0*/  STG.E.U16 desc[UR12][R20.64+0x4], R35 ;  /* 0x0000042314007986 */ /* 0x0007e8000c10150c */
[----:B--2---:R-:W2:Y:S02]  /*30f0*/  LDG.E.U16 R37, desc[UR12][R14.64+0x6] ;  /* 0x0000060c0e257981 */ /* 0x004ea4000c1e1500 */
[----:B--2---:R-:W-:-:S05]  /*3100*/  IMAD.IADD R37, R37, 0x1, R22 ;  /* 0x0000000125257824 */ /* 0x004fca00078e0216 */
[----:B------:R3:W-:Y:S04]  /*3110*/  STG.E.U16 desc[UR12][R14.64+0x6], R37 ;  /* 0x000006250e007986 */ /* 0x0007e8000c10150c */
[----:B------:R-:W2:Y:S02]  /*3120*/  LDG.E.U16 R22, desc[UR12][R16.64+0x6] ;  /* 0x0000060c10167981 */ /* 0x000ea4000c1e1500 */
[----:B--2---:R-:W-:-:S05]  /*3130*/  IMAD.IADD R23, R22, 0x1, R23 ;  /* 0x0000000116177824 */ /* 0x004fca00078e0217 */
[----:B------:R3:W-:Y:S04]  /*3140*/  STG.E.U16 desc[UR12][R16.64+0x6], R23 ;  /* 0x0000061710007986 */ /* 0x0007e8000c10150c */
[----:B-1----:R-:W2:Y:S02]  /*3150*/  LDG.E.U16 R33, desc[UR12][R18.64+0x6] ;  /* 0x0000060c12217981 */ /* 0x002ea4000c1e1500 */
[----:B--2---:R-:W-:-:S05]  /*3160*/  IMAD.IADD R33, R33, 0x1, R24 ;  /* 0x0000000121217824 */ /* 0x004fca00078e0218 */
[----:B------:R3:W-:Y:S04]  /*3170*/  STG.E.U16 desc[UR12][R18.64+0x6], R33 ;  /* 0x0000062112007986 */ /* 0x0007e8000c10150c */
[----:B------:R-:W2:Y:S01]  /*3180*/  LDG.E.U16 R22, desc[UR12][R20.64+0x6] ;  /* 0x0000060c14167981 */ /* 0x000ea2000c1e1500 */
[----:B------:R-:W-:Y:S01]  /*3190*/  VIADD R13, R13, 0x4 ;  /* 0x000000040d0d7836 */ /* 0x000fe20000000000 */
[----:B--2---:R-:W-:-:S05]  /*31a0*/  IADD3 R25, PT, PT, R22, R25, RZ ;  /* 0x0000001916197210 */ /* 0x004fca0007ffe0ff */
[----:B------:R3:W-:Y:S02]  /*31b0*/  STG.E.U16 desc[UR12][R20.64+0x6], R25 ;  /* 0x0000061914007986 */ /* 0x0007e4000c10150c */
.L_x_134:
[----:B------:R-:W-:Y:S05]  /*31c0*/  BRA.U !UP1, `(.L_x_133) ;  /* 0x0000000509007547 */ /* 0x000fea000b800000 */
[----:B------:R-:W-:-:S09]  /*31d0*/  UISETP.NE.AND UP0, UPT, UR6, 0x1, UPT ;  /* 0x000000010600788c */ /* 0x000fd2000bf05270 */
[----:B------:R-:W-:Y:S05]  /*31e0*/  BRA.U !UP0, `(.L_x_135) ;  /* 0x0000000108947547 */ /* 0x000fea000b800000 */
[----:B--23--:R-:W-:-:S05]  /*31f0*/  IMAD.WIDE.U32 R14, R13, 0x2, R2 ;  /* 0x000000020d0e7825 */ /* 0x00cfca00078e0002 */
        /* <DEDUP_REMOVED lines=16> */
[----:B0-----:R-:W-:-:S03]  /*3300*/  IMAD.WIDE.U32 R20, R13, 0x2, R8 ;  /* 0x000000020d147825 */ /* 0x001fc600078e0008 */
[----:B------:R0:W-:Y:S04]  /*3310*/  STG.E.U16 desc[UR12][R18.64], R25 ;  /* 0x0000001912007986 */ /* 0x0001e8000c10150c */
[----:B------:R-:W2:Y:S01]  /*3320*/  LDG.E.U16 R22, desc[UR12][R20.64] ;  /* 0x0000000c14167981 */ /* 0x000ea2000c1e1500 */
[----:B------:R-:W-:-:S05]  /*3330*/  IMAD.MOV R41, RZ, RZ, -R0 ;  /* 0x000000ffff297224 */ /* 0x000fca00078e0a00 */
[----:B------:R-:W-:-:S05]  /*3340*/  PRMT R41, R41, 0x7710, RZ ;  /* 0x0000771029297816 */ /* 0x000fca00000000ff */
[----:B--2---:R-:W-:-:S05]  /*3350*/  IMAD.IADD R33, R22, 0x1, R41 ;  /* 0x0000000116217824 */ /* 0x004fca00078e0229 */
[----:B------:R2:W-:Y:S04]  /*3360*/  STG.E.U16 desc[UR12][R20.64], R33 ;  /* 0x0000002114007986 */ /* 0x0005e8000c10150c */
[----:B------:R-:W1:Y:S02]  /*3370*/  LDG.E.U16 R22, desc[UR12][R14.64+0x2] ;  /* 0x0000020c0e167981 */ /* 0x000e64000c1e1500 */
[----:B-1----:R-:W-:-:S05]  /*3380*/  IMAD.IADD R23, R22, 0x1, R35 ;  /* 0x0000000116177824 */ /* 0x002fca00078e0223 */
[----:B------:R1:W-:Y:S04]  /*3390*/  STG.E.U16 desc[UR12][R14.64+0x2], R23 ;  /* 0x000002170e007986 */ /* 0x0003e8000c10150c */
[----:B------:R-:W3:Y:S02]  /*33a0*/  LDG.E.U16 R22, desc[UR12][R16.64+0x2] ;  /* 0x0000020c10167981 */ /* 0x000ee4000c1e1500 */
[----:B---3--:R-:W-:-:S05]  /*33b0*/  IMAD.IADD R35, R22, 0x1, R37 ;  /* 0x0000000116237824 */ /* 0x008fca00078e0225 */
[----:B------:R1:W-:Y:S04]  /*33c0*/  STG.E.U16 desc[UR12][R16.64+0x2], R35 ;  /* 0x0000022310007986 */ /* 0x0003e8000c10150c */
[----:B------:R-:W0:Y:S02]  /*33d0*/  LDG.E.U16 R22, desc[UR12][R18.64+0x2] ;  /* 0x0000020c12167981 */ /* 0x000e24000c1e1500 */
[----:B0-----:R-:W-:-:S05]  /*33e0*/  IADD3 R25, PT, PT, R22, R39, RZ ;  /* 0x0000002716197210 */ /* 0x001fca0007ffe0ff */
[----:B------:R1:W-:Y:S04]  /*33f0*/  STG.E.U16 desc[UR12][R18.64+0x2], R25 ;  /* 0x0000021912007986 */ /* 0x0003e8000c10150c */
[----:B------:R-:W2:Y:S01]  /*3400*/  LDG.E.U16 R22, desc[UR12][R20.64+0x2] ;  /* 0x0000020c14167981 */ /* 0x000ea2000c1e1500 */
[----:B------:R-:W-:Y:S02]  /*3410*/  VIADD R13, R13, 0x2 ;  /* 0x000000020d0d7836 */ /* 0x000fe40000000000 */
[----:B--2---:R-:W-:-:S05]  /*3420*/  IMAD.IADD R33, R22, 0x1, R41 ;  /* 0x0000000116217824 */ /* 0x004fca00078e0229 */
[----:B------:R1:W-:Y:S02]  /*3430*/  STG.E.U16 desc[UR12][R20.64+0x2], R33 ;  /* 0x0000022114007986 */ /* 0x0003e4000c10150c */
.L_x_135:
[----:B------:R-:W-:Y:S05]  /*3440*/  @!P1 BRA `(.L_x_133) ;  /* 0x0000000000609947 */ /* 0x000fea0003800000 */
[----:B------:R-:W-:-:S05]  /*3450*/  IMAD.WIDE.U32 R2, R13, 0x2, R2 ;  /* 0x000000020d027825 */ /* 0x000fca00078e0002 */
[----:B-123--:R-:W2:Y:S01]  /*3460*/  LDG.E.U16 R14, desc[UR12][R2.64] ;  /* 0x0000000c020e7981 */ /* 0x00eea2000c1e1500 */
[----:B------:R-:W-:Y:S02]  /*3470*/  IMAD.MOV R15, RZ, RZ, -R12 ;  /* 0x000000ffff0f7224 */ /* 0x000fe400078e0a0c */
[----:B------:R-:W-:-:S03]  /*3480*/  IMAD.WIDE.U32 R6, R13, 0x2, R6 ;  /* 0x000000020d067825 */ /* 0x000fc600078e0006 */
[----:B------:R-:W-:-:S05]  /*3490*/  PRMT R15, R15, 0x7710, RZ ;  /* 0x000077100f0f7816 */ /* 0x000fca00000000ff */
[----:B--2---:R-:W-:-:S05]  /*34a0*/  IMAD.IADD R15, R14, 0x1, R15 ;  /* 0x000000010e0f7824 */ /* 0x004fca00078e020f */
[----:B------:R0:W-:Y:S04]  /*34b0*/  STG.E.U16 desc[UR12][R2.64], R15 ;  /* 0x0000000f02007986 */ /* 0x0001e8000c10150c */
[----:B------:R-:W2:Y:S01]  /*34c0*/  LDG.E.U16 R12, desc[UR12][R6.64] ;  /* 0x0000000c060c7981 */ /* 0x000ea2000c1e1500 */
        /* <DEDUP_REMOVED lines=11> */
[----:B0-----:R-:W2:Y:S01]  /*3580*/  LDG.E.U16 R2, desc[UR12][R8.64] ;  /* 0x0000000c08027981 */ /* 0x001ea2000c1e1500 */
[----:B------:R-:W-:-:S05]  /*3590*/  IMAD.MOV R3, RZ, RZ, -R0 ;  /* 0x000000ffff037224 */ /* 0x000fca00078e0a00 */
[----:B------:R-:W-:-:S05]  /*35a0*/  PRMT R3, R3, 0x7710, RZ ;  /* 0x0000771003037816 */ /* 0x000fca00000000ff */
[----:B--2---:R-:W-:-:S05]  /*35b0*/  IMAD.IADD R3, R2, 0x1, R3 ;  /* 0x0000000102037824 */ /* 0x004fca00078e0203 */
[----:B------:R4:W-:Y:S02]  /*35c0*/  STG.E.U16 desc[UR12][R8.64], R3 ;  /* 0x0000000308007986 */ /* 0x0009e4000c10150c */
.L_x_133:
[----:B------:R-:W-:Y:S05]  /*35d0*/  @!P0 BRA `(.L_x_136) ;  /* 0xffffffcc003c8947 */ /* 0x000fea000383ffff */
[----:B------:R-:W-:Y:S05]  /*35e0*/  EXIT ;  /* 0x000000000000794d */ /* 0x000fea0003800000 */
.L_x_137:
        /* <DEDUP_REMOVED lines=9> */
.L_x_155:


//--------------------- .nv.shared.reserved.0     --------------------------
	.section	.nv.shared.reserved.0,"aw",@nobits
	.weak		__nv_reservedSMEM_offset_0_alias
	.size		__nv_reservedSMEM_offset_0_alias, 0, 64
	.other		__nv_reservedSMEM_offset_0_alias,@"STO_CUDA_RESERVED_SHARED STV_DEFAULT"
__nv_reservedSMEM_offset_0_alias:
	.zero		0
	.zero		64


//--------------------- .nv.shared._Z12init_messageiiiPsS_S_S_iiiiiiiiiiii --------------------------
	.section	.nv.shared._Z12init_messageiiiPsS_S_S_iiiiiiiiiiii,"aw",@nobits
	.sectionflags	@""
	.align	2
.nv.shared._Z12init_messageiiiPsS_S_S_iiiiiiiiiiii:
	.zero		2048


//--------------------- .nv.shared._Z18compute_data_cost2PhS_iiiiPsiS0_iiiiii --------------------------
	.section	.nv.shared._Z18compute_data_cost2PhS_iiiiPsiS0_iiiiii,"aw",@nobits
	.sectionflags	@""
	.align	2
.nv.shared._Z18compute_data_cost2PhS_iiiiPsiS0_iiiiii:
	.zero		9216


//--------------------- .nv.shared._Z17compute_data_costPhS_iiiiPsiS0_iiiiii --------------------------
	.section	.nv.shared._Z17compute_data_costPhS_iiiiPsiS0_iiiiii,"aw",@nobits
	.sectionflags	@""
	.align	4
.nv.shared._Z17compute_data_costPhS_iiiiPsiS0_iiiiii:
	.zero		1280


//--------------------- .nv.shared._Z22compute_data_cost_initPhS_iiiiiiPsS0_iii --------------------------
	.section	.nv.shared._Z22compute_data_cost_initPhS_iiiiiiPsS0_iii,"aw",@nobits
	.sectionflags	@""
	.align	2
.nv.shared._Z22compute_data_cost_initPhS_iiiiiiPsS0_iii:
	.zero		2304


//--------------------- .nv.shared._Z15compute_messageiiiPsS_S_iiiiiii --------------------------
	.section	.nv.shared._Z15compute_messageiiiPsS_S_iiiiiii,"aw",@nobits
	.sectionflags	@""
	.align	4
.nv.shared._Z15compute_messageiiiPsS_S_iiiiiii:
	.zero		1824


//--------------------- .nv.shared._Z16compute_message2iiiPsS_S_iiiiiii --------------------------
	.section	.nv.shared._Z16compute_message2iiiPsS_S_iiiiiii,"aw",@nobits
	.sectionflags	@""
	.align	2
.nv.shared._Z16compute_message2iiiPsS_S_iiiiiii:
	.zero		9216


//--------------------- .nv.constant0._Z12normalizeRGBPhii --------------------------
	.section	.nv.constant0._Z12normalizeRGBPhii,"a",@progbits
	.sectionflags	@""
	.align	4
.nv.constant0._Z12normalizeRGBPhii:
	.zero		912


//--------------------- .nv.constant0._Z15disparity_ajustiiPs --------------------------
	.section	.nv.constant0._Z15disparity_ajustiiPs,"a",@progbits
	.sectionflags	@""
	.align	4
.nv.constant0._Z15disparity_ajustiiPs:
	.zero		912


//--------------------- .nv.constant0._Z17compute_disparityiiPsiS_S_S_iiii --------------------------
	.section	.nv.constant0._Z17compute_disparityiiPsiS_S_S_iiii,"a",@progbits
	.sectionflags	@""
	.align	4
.nv.constant0._Z17compute_disparityiiPsiS_S_S_iiii:
	.zero		960


//--------------------- .nv.constant0._Z12init_messageiiiPsS_S_S_iiiiiiiiiiii --------------------------
	.section	.nv.constant0._Z12init_messageiiiPsS_S_S_iiiiiiiiiiii,"a",@progbits
	.sectionflags	@""
	.align	4
.nv.constant0._Z12init_messageiiiPsS_S_S_iiiiiiiiiiii:
	.zero		992


//--------------------- .nv.constant0._Z18compute_data_cost2PhS_iiiiPsiS0_iiiiii --------------------------
	.section	.nv.constant0._Z18compute_data_cost2PhS_iiiiPsiS0_iiiiii,"a",@progbits
	.sectionflags	@""
	.align	4
.nv.constant0._Z18compute_data_cost2PhS_iiiiPsiS0_iiiiii:
	.zero		976


//--------------------- .nv.constant0._Z17compute_data_costPhS_iiiiPsiS0_iiiiii --------------------------
	.section	.nv.constant0._Z17compute_data_costPhS_iiiiPsiS0_iiiiii,"a",@progbits
	.sectionflags	@""
	.align	4
.nv.constant0._Z17compute_data_costPhS_iiiiPsiS0_iiiiii:
	.zero		976


//--------------------- .nv.constant0._Z22compute_data_cost_initPhS_iiiiiiPsS0_iii --------------------------
	.section	.nv.constant0._Z22compute_data_cost_initPhS_iiiiiiPsS0_iii,"a",@progbits
	.sectionflags	@""
	.align	4
.nv.constant0._Z22compute_data_cost_initPhS_iiiiiiPsS0_iii:
	.zero		964


//--------------------- .nv.constant0._Z15compute_messageiiiPsS_S_iiiiiii --------------------------
	.section	.nv.constant0._Z15compute_messageiiiPsS_S_iiiiiii,"a",@progbits
	.sectionflags	@""
	.align	4
.nv.constant0._Z15compute_messageiiiPsS_S_iiiiiii:
	.zero		964


//--------------------- .nv.constant0._Z16compute_message2iiiPsS_S_iiiiiii --------------------------
	.section	.nv.constant0._Z16compute_message2iiiPsS_S_iiiiiii,"a",@progbits
	.sectionflags	@""
	.align	4
.nv.constant0._Z16compute_message2iiiPsS_S_iiiiiii:
	.zero		964


//--------------------- SYMBOLS --------------------------

	.type		.nv.reservedSmem.offset0,@object
	.size		.nv.reservedSmem.offset0,0x4
	.type		.nv.reservedSmem.cap,@object
	.size		.nv.reservedSmem.cap,0x4
